	.target	sm_103a

	.elftype	@"ET_EXEC"


//--------------------- .note.nv.tkinfo           --------------------------
	.section	.note.nv.tkinfo,"",@"SHT_NOTE"
	.sectionflags	@"SHF_NOTE_NV_TKINFO"
	.tkinfo
        /*0018*/ 	.word	0x00000002
        /*0030*/ 	.string	""
        /*0030*/ 	.string	"ptxas"
        /*0030*/ 	.string	"Cuda compilation tools, release 13.0, V13.0.88"
        /*0030*/ 	.string	"Build cuda_13.0.r13.0/compiler.36424714_0"
        /*0030*/ 	.string	"-arch sm_103a -m 64 "



//--------------------- .note.nv.cuinfo           --------------------------
	.section	.note.nv.cuinfo,"",@"SHT_NOTE"
	.sectionflags	@"SHF_NOTE_NV_CUINFO"
        /*0018*/ 	.short	0x0002
        /*001a*/ 	.short	0x0067
        /*001c*/ 	.short	0x0082
	.zero		2


//--------------------- .nv.info                  --------------------------
	.section	.nv.info,"",@"SHT_CUDA_INFO"
	.align	4


	//----- nvinfo : EIATTR_REGCOUNT
	.align		4
        /*0000*/ 	.byte	0x04, 0x2f
        /*0002*/ 	.short	(.L_12 - .L_11)
	.align		4
.L_11:
        /*0004*/ 	.word	index@(_ZN7cutlass13device_kernelIN5flash11enable_sm90INS1_16FlashAttnFwdSm90INS1_25CollectiveMainloopFwdSm90ILi2EN4cute5tupleIJNS5_1CILi1EEES8_S8_EEENS6_IJNS7_ILi192EEENS7_ILi160EEENS7_ILi64EEEEEELi64ENS_12float_e4m3_tEfNS_4arch4Sm90ELb1ELb0ELb0ELb1ELb0ELb1ELb0ELb1ELb1ELb1ELb0ELb0EEENS1_21CollectiveEpilogueFwdINS6_IJSA_SC_SB_EEES9_NS_10bfloat16_tESG_Li384ELb1ELb1ELb0ELb1EEENS1_36VarlenDynamicPersistentTileSchedulerILi192ELi160ELi384ELi128ELb0ELb1ELb1ELb1ELb1ELb1EEEEEEEEEvNT_6ParamsE)
        /*0008*/ 	.word	0x00000004


	//----- nvinfo : EIATTR_FRAME_SIZE
	.align		4
.L_12:
        /*000c*/ 	.byte	0x04, 0x11
        /*000e*/ 	.short	(.L_14 - .L_13)
	.align		4
.L_13:
        /*0010*/ 	.word	index@(_ZN7cutlass13device_kernelIN5flash11enable_sm90INS1_16FlashAttnFwdSm90INS1_25CollectiveMainloopFwdSm90ILi2EN4cute5tupleIJNS5_1CILi1EEES8_S8_EEENS6_IJNS7_ILi192EEENS7_ILi160EEENS7_ILi64EEEEEELi64ENS_12float_e4m3_tEfNS_4arch4Sm90ELb1ELb0ELb0ELb1ELb0ELb1ELb0ELb1ELb1ELb1ELb0ELb0EEENS1_21CollectiveEpilogueFwdINS6_IJSA_SC_SB_EEES9_NS_10bfloat16_tESG_Li384ELb1ELb1ELb0ELb1EEENS1_36VarlenDynamicPersistentTileSchedulerILi192ELi160ELi384ELi128ELb0ELb1ELb1ELb1ELb1ELb1EEEEEEEEEvNT_6ParamsE)
        /*0014*/ 	.word	0x00000000


	//----- nvinfo : EIATTR_REGCOUNT
	.align		4
.L_14:
        /*0018*/ 	.byte	0x04, 0x2f
        /*001a*/ 	.short	(.L_16 - .L_15)
	.align		4
.L_15:
        /*001c*/ 	.word	index@(_ZN7cutlass13device_kernelIN5flash11enable_sm90INS1_16FlashAttnFwdSm90INS1_25CollectiveMainloopFwdSm90ILi2EN4cute5tupleIJNS5_1CILi1EEES8_S8_EEENS6_IJNS7_ILi192EEENS7_ILi160EEENS7_ILi64EEEEEELi64ENS_12float_e4m3_tEfNS_4arch4Sm90ELb1ELb0ELb0ELb1ELb0ELb0ELb0ELb1ELb1ELb1ELb0ELb0EEENS1_21CollectiveEpilogueFwdINS6_IJSA_SC_SB_EEES9_NS_10bfloat16_tESG_Li384ELb1ELb1ELb0ELb1EEENS1_36VarlenDynamicPersistentTileSchedulerILi192ELi160ELi384ELi128ELb0ELb1ELb1ELb1ELb1ELb1EEEEEEEEEvNT_6ParamsE)
        /*0020*/ 	.word	0x00000004


	//----- nvinfo : EIATTR_FRAME_SIZE
	.align		4
.L_16:
        /*0024*/ 	.byte	0x04, 0x11
        /*0026*/ 	.short	(.L_18 - .L_17)
	.align		4
.L_17:
        /*0028*/ 	.word	index@(_ZN7cutlass13device_kernelIN5flash11enable_sm90INS1_16FlashAttnFwdSm90INS1_25CollectiveMainloopFwdSm90ILi2EN4cute5tupleIJNS5_1CILi1EEES8_S8_EEENS6_IJNS7_ILi192EEENS7_ILi160EEENS7_ILi64EEEEEELi64ENS_12float_e4m3_tEfNS_4arch4Sm90ELb1ELb0ELb0ELb1ELb0ELb0ELb0ELb1ELb1ELb1ELb0ELb0EEENS1_21CollectiveEpilogueFwdINS6_IJSA_SC_SB_EEES9_NS_10bfloat16_tESG_Li384ELb1ELb1ELb0ELb1EEENS1_36VarlenDynamicPersistentTileSchedulerILi192ELi160ELi384ELi128ELb0ELb1ELb1ELb1ELb1ELb1EEEEEEEEEvNT_6ParamsE)
        /*002c*/ 	.word	0x00000000


	//----- nvinfo : EIATTR_REGCOUNT
	.align		4
.L_18:
        /*0030*/ 	.byte	0x04, 0x2f
        /*0032*/ 	.short	(.L_20 - .L_19)
	.align		4
.L_19:
        /*0034*/ 	.word	index@(_ZN7cutlass13device_kernelIN5flash11enable_sm90INS1_16FlashAttnFwdSm90INS1_25CollectiveMainloopFwdSm90ILi2EN4cute5tupleIJNS5_1CILi1EEES8_S8_EEENS6_IJNS7_ILi192EEENS7_ILi160EEENS7_ILi64EEEEEELi64ENS_12float_e4m3_tEfNS_4arch4Sm90ELb1ELb0ELb0ELb0ELb0ELb0ELb0ELb1ELb1ELb1ELb0ELb0EEENS1_21CollectiveEpilogueFwdINS6_IJSA_SC_SB_EEES9_NS_10bfloat16_tESG_Li384ELb0ELb1ELb0ELb1EEENS1_30DynamicPersistentTileSchedulerILi384ELi128ELb0ELb1ELb1EEEEEEEEEvNT_6ParamsE)
        /*0038*/ 	.word	0x00000004


	//----- nvinfo : EIATTR_FRAME_SIZE
	.align		4
.L_20:
        /*003c*/ 	.byte	0x04, 0x11
        /*003e*/ 	.short	(.L_22 - .L_21)
	.align		4
.L_21:
        /*0040*/ 	.word	index@(_ZN7cutlass13device_kernelIN5flash11enable_sm90INS1_16FlashAttnFwdSm90INS1_25CollectiveMainloopFwdSm90ILi2EN4cute5tupleIJNS5_1CILi1EEES8_S8_EEENS6_IJNS7_ILi192EEENS7_ILi160EEENS7_ILi64EEEEEELi64ENS_12float_e4m3_tEfNS_4arch4Sm90ELb1ELb0ELb0ELb0ELb0ELb0ELb0ELb1ELb1ELb1ELb0ELb0EEENS1_21CollectiveEpilogueFwdINS6_IJSA_SC_SB_EEES9_NS_10bfloat16_tESG_Li384ELb0ELb1ELb0ELb1EEENS1_30DynamicPersistentTileSchedulerILi384ELi128ELb0ELb1ELb1EEEEEEEEEvNT_6ParamsE)
        /*0044*/ 	.word	0x00000000


	//----- nvinfo : EIATTR_REGCOUNT
	.align		4
.L_22:
        /*0048*/ 	.byte	0x04, 0x2f
        /*004a*/ 	.short	(.L_24 - .L_23)
	.align		4
.L_23:
        /*004c*/ 	.word	index@(_ZN7cutlass13device_kernelIN5flash11enable_sm90INS1_16FlashAttnFwdSm90INS1_25CollectiveMainloopFwdSm90ILi2EN4cute5tupleIJNS5_1CILi1EEES8_S8_EEENS6_IJNS7_ILi192EEENS7_ILi160EEENS7_ILi64EEEEEELi64ENS_12float_e4m3_tEfNS_4arch4Sm90ELb0ELb1ELb0ELb1ELb0ELb1ELb0ELb1ELb1ELb1ELb0ELb0EEENS1_21CollectiveEpilogueFwdINS6_IJSA_SC_SB_EEES9_NS_10bfloat16_tESG_Li384ELb1ELb1ELb0ELb1EEENS1_36VarlenDynamicPersistentTileSchedulerILi192ELi160ELi384ELi128ELb0ELb1ELb1ELb1ELb0ELb1EEEEEEEEEvNT_6ParamsE)
        /*0050*/ 	.word	0x00000004


	//----- nvinfo : EIATTR_FRAME_SIZE
	.align		4
.L_24:
        /*0054*/ 	.byte	0x04, 0x11
        /*0056*/ 	.short	(.L_26 - .L_25)
	.align		4
.L_25:
        /*0058*/ 	.word	index@(_ZN7cutlass13device_kernelIN5flash11enable_sm90INS1_16FlashAttnFwdSm90INS1_25CollectiveMainloopFwdSm90ILi2EN4cute5tupleIJNS5_1CILi1EEES8_S8_EEENS6_IJNS7_ILi192EEENS7_ILi160EEENS7_ILi64EEEEEELi64ENS_12float_e4m3_tEfNS_4arch4Sm90ELb0ELb1ELb0ELb1ELb0ELb1ELb0ELb1ELb1ELb1ELb0ELb0EEENS1_21CollectiveEpilogueFwdINS6_IJSA_SC_SB_EEES9_NS_10bfloat16_tESG_Li384ELb1ELb1ELb0ELb1EEENS1_36VarlenDynamicPersistentTileSchedulerILi192ELi160ELi384ELi128ELb0ELb1ELb1ELb1ELb0ELb1EEEEEEEEEvNT_6ParamsE)
        /*005c*/ 	.word	0x00000000


	//----- nvinfo : EIATTR_REGCOUNT
	.align		4
.L_26:
        /*0060*/ 	.byte	0x04, 0x2f
        /*0062*/ 	.short	(.L_28 - .L_27)
	.align		4
.L_27:
        /*0064*/ 	.word	index@(_ZN7cutlass13device_kernelIN5flash11enable_sm90INS1_16FlashAttnFwdSm90INS1_25CollectiveMainloopFwdSm90ILi2EN4cute5tupleIJNS5_1CILi1EEES8_S8_EEENS6_IJNS7_ILi192EEENS7_ILi160EEENS7_ILi64EEEEEELi64ENS_12float_e4m3_tEfNS_4arch4Sm90ELb0ELb1ELb0ELb1ELb0ELb0ELb0ELb1ELb1ELb1ELb0ELb0EEENS1_21CollectiveEpilogueFwdINS6_IJSA_SC_SB_EEES9_NS_10bfloat16_tESG_Li384ELb1ELb1ELb0ELb1EEENS1_36VarlenDynamicPersistentTileSchedulerILi192ELi160ELi384ELi128ELb0ELb1ELb1ELb1ELb0ELb1EEEEEEEEEvNT_6ParamsE)
        /*0068*/ 	.word	0x00000004


	//----- nvinfo : EIATTR_FRAME_SIZE
	.align		4
.L_28:
        /*006c*/ 	.byte	0x04, 0x11
        /*006e*/ 	.short	(.L_30 - .L_29)
	.align		4
.L_29:
        /*0070*/ 	.word	index@(_ZN7cutlass13device_kernelIN5flash11enable_sm90INS1_16FlashAttnFwdSm90INS1_25CollectiveMainloopFwdSm90ILi2EN4cute5tupleIJNS5_1CILi1EEES8_S8_EEENS6_IJNS7_ILi192EEENS7_ILi160EEENS7_ILi64EEEEEELi64ENS_12float_e4m3_tEfNS_4arch4Sm90ELb0ELb1ELb0ELb1ELb0ELb0ELb0ELb1ELb1ELb1ELb0ELb0EEENS1_21CollectiveEpilogueFwdINS6_IJSA_SC_SB_EEES9_NS_10bfloat16_tESG_Li384ELb1ELb1ELb0ELb1EEENS1_36VarlenDynamicPersistentTileSchedulerILi192ELi160ELi384ELi128ELb0ELb1ELb1ELb1ELb0ELb1EEEEEEEEEvNT_6ParamsE)
        /*0074*/ 	.word	0x00000000


	//----- nvinfo : EIATTR_REGCOUNT
	.align		4
.L_30:
        /*0078*/ 	.byte	0x04, 0x2f
        /*007a*/ 	.short	(.L_32 - .L_31)
	.align		4
.L_31:
        /*007c*/ 	.word	index@(_ZN7cutlass13device_kernelIN5flash11enable_sm90INS1_16FlashAttnFwdSm90INS1_25CollectiveMainloopFwdSm90ILi2EN4cute5tupleIJNS5_1CILi1EEES8_S8_EEENS6_IJNS7_ILi192EEENS7_ILi160EEENS7_ILi64EEEEEELi64ENS_12float_e4m3_tEfNS_4arch4Sm90ELb0ELb1ELb0ELb0ELb0ELb0ELb0ELb1ELb1ELb1ELb0ELb0EEENS1_21CollectiveEpilogueFwdINS6_IJSA_SC_SB_EEES9_NS_10bfloat16_tESG_Li384ELb0ELb1ELb0ELb1EEENS1_30DynamicPersistentTileSchedulerILi384ELi128ELb0ELb1ELb1EEEEEEEEEvNT_6ParamsE)
        /*0080*/ 	.word	0x00000004


	//----- nvinfo : EIATTR_FRAME_SIZE
	.align		4
.L_32:
        /*0084*/ 	.byte	0x04, 0x11
        /*0086*/ 	.short	(.L_34 - .L_33)
	.align		4
.L_33:
        /*0088*/ 	.word	index@(_ZN7cutlass13device_kernelIN5flash11enable_sm90INS1_16FlashAttnFwdSm90INS1_25CollectiveMainloopFwdSm90ILi2EN4cute5tupleIJNS5_1CILi1EEES8_S8_EEENS6_IJNS7_ILi192EEENS7_ILi160EEENS7_ILi64EEEEEELi64ENS_12float_e4m3_tEfNS_4arch4Sm90ELb0ELb1ELb0ELb0ELb0ELb0ELb0ELb1ELb1ELb1ELb0ELb0EEENS1_21CollectiveEpilogueFwdINS6_IJSA_SC_SB_EEES9_NS_10bfloat16_tESG_Li384ELb0ELb1ELb0ELb1EEENS1_30DynamicPersistentTileSchedulerILi384ELi128ELb0ELb1ELb1EEEEEEEEEvNT_6ParamsE)
        /*008c*/ 	.word	0x00000000


	//----- nvinfo : EIATTR_REGCOUNT
	.align		4
.L_34:
        /*0090*/ 	.byte	0x04, 0x2f
        /*0092*/ 	.short	(.L_36 - .L_35)
	.align		4
.L_35:
        /*0094*/ 	.word	index@(_ZN7cutlass13device_kernelIN5flash11enable_sm90INS1_16FlashAttnFwdSm90INS1_25CollectiveMainloopFwdSm90ILi2EN4cute5tupleIJNS5_1CILi1EEES8_S8_EEENS6_IJNS7_ILi192EEENS7_ILi160EEENS7_ILi64EEEEEELi64ENS_12float_e4m3_tEfNS_4arch4Sm90ELb0ELb0ELb0ELb1ELb0ELb1ELb0ELb1ELb1ELb1ELb0ELb0EEENS1_21CollectiveEpilogueFwdINS6_IJSA_SC_SB_EEES9_NS_10bfloat16_tESG_Li384ELb1ELb1ELb0ELb1EEENS1_36VarlenDynamicPersistentTileSchedulerILi192ELi160ELi384ELi128ELb0ELb1ELb1ELb0ELb1ELb1EEEEEEEEEvNT_6ParamsE)
        /*0098*/ 	.word	0x00000004


	//----- nvinfo : EIATTR_FRAME_SIZE
	.align		4
.L_36:
        /*009c*/ 	.byte	0x04, 0x11
        /*009e*/ 	.short	(.L_38 - .L_37)
	.align		4
.L_37:
        /*00a0*/ 	.word	index@(_ZN7cutlass13device_kernelIN5flash11enable_sm90INS1_16FlashAttnFwdSm90INS1_25CollectiveMainloopFwdSm90ILi2EN4cute5tupleIJNS5_1CILi1EEES8_S8_EEENS6_IJNS7_ILi192EEENS7_ILi160EEENS7_ILi64EEEEEELi64ENS_12float_e4m3_tEfNS_4arch4Sm90ELb0ELb0ELb0ELb1ELb0ELb1ELb0ELb1ELb1ELb1ELb0ELb0EEENS1_21CollectiveEpilogueFwdINS6_IJSA_SC_SB_EEES9_NS_10bfloat16_tESG_Li384ELb1ELb1ELb0ELb1EEENS1_36VarlenDynamicPersistentTileSchedulerILi192ELi160ELi384ELi128ELb0ELb1ELb1ELb0ELb1ELb1EEEEEEEEEvNT_6ParamsE)
        /*00a4*/ 	.word	0x00000000


	//----- nvinfo : EIATTR_REGCOUNT
	.align		4
.L_38:
        /*00a8*/ 	.byte	0x04, 0x2f
        /*00aa*/ 	.short	(.L_40 - .L_39)
	.align		4
.L_39:
        /*00ac*/ 	.word	index@(_ZN7cutlass13device_kernelIN5flash11enable_sm90INS1_16FlashAttnFwdSm90INS1_25CollectiveMainloopFwdSm90ILi2EN4cute5tupleIJNS5_1CILi1EEES8_S8_EEENS6_IJNS7_ILi192EEENS7_ILi160EEENS7_ILi64EEEEEELi64ENS_12float_e4m3_tEfNS_4arch4Sm90ELb0ELb0ELb0ELb1ELb0ELb0ELb0ELb1ELb1ELb1ELb0ELb0EEENS1_21CollectiveEpilogueFwdINS6_IJSA_SC_SB_EEES9_NS_10bfloat16_tESG_Li384ELb1ELb1ELb0ELb1EEENS1_36VarlenDynamicPersistentTileSchedulerILi192ELi160ELi384ELi128ELb0ELb1ELb1ELb0ELb1ELb1EEEEEEEEEvNT_6ParamsE)
        /*00b0*/ 	.word	0x00000004


	//----- nvinfo : EIATTR_FRAME_SIZE
	.align		4
.L_40:
        /*00b4*/ 	.byte	0x04, 0x11
        /*00b6*/ 	.short	(.L_42 - .L_41)
	.align		4
.L_41:
        /*00b8*/ 	.word	index@(_ZN7cutlass13device_kernelIN5flash11enable_sm90INS1_16FlashAttnFwdSm90INS1_25CollectiveMainloopFwdSm90ILi2EN4cute5tupleIJNS5_1CILi1EEES8_S8_EEENS6_IJNS7_ILi192EEENS7_ILi160EEENS7_ILi64EEEEEELi64ENS_12float_e4m3_tEfNS_4arch4Sm90ELb0ELb0ELb0ELb1ELb0ELb0ELb0ELb1ELb1ELb1ELb0ELb0EEENS1_21CollectiveEpilogueFwdINS6_IJSA_SC_SB_EEES9_NS_10bfloat16_tESG_Li384ELb1ELb1ELb0ELb1EEENS1_36VarlenDynamicPersistentTileSchedulerILi192ELi160ELi384ELi128ELb0ELb1ELb1ELb0ELb1ELb1EEEEEEEEEvNT_6ParamsE)
        /*00bc*/ 	.word	0x00000000


	//----- nvinfo : EIATTR_REGCOUNT
	.align		4
.L_42:
        /*00c0*/ 	.byte	0x04, 0x2f
        /*00c2*/ 	.short	(.L_44 - .L_43)
	.align		4
.L_43:
        /*00c4*/ 	.word	index@(_ZN7cutlass13device_kernelIN5flash11enable_sm90INS1_16FlashAttnFwdSm90INS1_25CollectiveMainloopFwdSm90ILi2EN4cute5tupleIJNS5_1CILi1EEES8_S8_EEENS6_IJNS7_ILi192EEENS7_ILi160EEENS7_ILi64EEEEEELi64ENS_12float_e4m3_tEfNS_4arch4Sm90ELb0ELb0ELb0ELb0ELb0ELb0ELb0ELb1ELb1ELb1ELb0ELb0EEENS1_21CollectiveEpilogueFwdINS6_IJSA_SC_SB_EEES9_NS_10bfloat16_tESG_Li384ELb0ELb1ELb0ELb1EEENS1_29StaticPersistentTileSchedulerILb0EEEEEEEEEvNT_6ParamsE)
        /*00c8*/ 	.word	0x00000004


	//----- nvinfo : EIATTR_FRAME_SIZE
	.align		4
.L_44:
        /*00cc*/ 	.byte	0x04, 0x11
        /*00ce*/ 	.short	(.L_46 - .L_45)
	.align		4
.L_45:
        /*00d0*/ 	.word	index@(_ZN7cutlass13device_kernelIN5flash11enable_sm90INS1_16FlashAttnFwdSm90INS1_25CollectiveMainloopFwdSm90ILi2EN4cute5tupleIJNS5_1CILi1EEES8_S8_EEENS6_IJNS7_ILi192EEENS7_ILi160EEENS7_ILi64EEEEEELi64ENS_12float_e4m3_tEfNS_4arch4Sm90ELb0ELb0ELb0ELb0ELb0ELb0ELb0ELb1ELb1ELb1ELb0ELb0EEENS1_21CollectiveEpilogueFwdINS6_IJSA_SC_SB_EEES9_NS_10bfloat16_tESG_Li384ELb0ELb1ELb0ELb1EEENS1_29StaticPersistentTileSchedulerILb0EEEEEEEEEvNT_6ParamsE)
        /*00d4*/ 	.word	0x00000000


	//----- nvinfo : EIATTR_REGCOUNT
	.align		4
.L_46:
        /*00d8*/ 	.byte	0x04, 0x2f
        /*00da*/ 	.short	(.L_48 - .L_47)
	.align		4
.L_47:
        /*00dc*/ 	.word	index@(_ZN7cutlass13device_kernelIN5flash11enable_sm90INS1_16FlashAttnFwdSm90INS1_25CollectiveMainloopFwdSm90ILi2EN4cute5tupleIJNS5_1CILi1EEES8_S8_EEENS6_IJNS7_ILi192EEENS7_ILi128EEENS7_ILi96EEEEEELi96ENS_12float_e4m3_tEfNS_4arch4Sm90ELb1ELb0ELb0ELb1ELb0ELb1ELb0ELb1ELb1ELb1ELb0ELb0EEENS1_21CollectiveEpilogueFwdINS6_IJSA_SC_SB_EEES9_NS_10bfloat16_tESG_Li384ELb1ELb1ELb0ELb1EEENS1_36VarlenDynamicPersistentTileSchedulerILi192ELi128ELi384ELi128ELb0ELb1ELb1ELb1ELb1ELb1EEEEEEEEEvNT_6ParamsE)
        /*00e0*/ 	.word	0x00000004


	//----- nvinfo : EIATTR_FRAME_SIZE
	.align		4
.L_48:
        /*00e4*/ 	.byte	0x04, 0x11
        /*00e6*/ 	.short	(.L_50 - .L_49)
	.align		4
.L_49:
        /*00e8*/ 	.word	index@(_ZN7cutlass13device_kernelIN5flash11enable_sm90INS1_16FlashAttnFwdSm90INS1_25CollectiveMainloopFwdSm90ILi2EN4cute5tupleIJNS5_1CILi1EEES8_S8_EEENS6_IJNS7_ILi192EEENS7_ILi128EEENS7_ILi96EEEEEELi96ENS_12float_e4m3_tEfNS_4arch4Sm90ELb1ELb0ELb0ELb1ELb0ELb1ELb0ELb1ELb1ELb1ELb0ELb0EEENS1_21CollectiveEpilogueFwdINS6_IJSA_SC_SB_EEES9_NS_10bfloat16_tESG_Li384ELb1ELb1ELb0ELb1EEENS1_36VarlenDynamicPersistentTileSchedulerILi192ELi128ELi384ELi128ELb0ELb1ELb1ELb1ELb1ELb1EEEEEEEEEvNT_6ParamsE)
        /*00ec*/ 	.word	0x00000000


	//----- nvinfo : EIATTR_REGCOUNT
	.align		4
.L_50:
        /*00f0*/ 	.byte	0x04, 0x2f
        /*00f2*/ 	.short	(.L_52 - .L_51)
	.align		4
.L_51:
        /*00f4*/ 	.word	index@(_ZN7cutlass13device_kernelIN5flash11enable_sm90INS1_16FlashAttnFwdSm90INS1_25CollectiveMainloopFwdSm90ILi2EN4cute5tupleIJNS5_1CILi1EEES8_S8_EEENS6_IJNS7_ILi192EEENS7_ILi128EEENS7_ILi96EEEEEELi96ENS_12float_e4m3_tEfNS_4arch4Sm90ELb1ELb0ELb0ELb1ELb0ELb0ELb0ELb1ELb1ELb1ELb0ELb0EEENS1_21CollectiveEpilogueFwdINS6_IJSA_SC_SB_EEES9_NS_10bfloat16_tESG_Li384ELb1ELb1ELb0ELb1EEENS1_36VarlenDynamicPersistentTileSchedulerILi192ELi128ELi384ELi128ELb0ELb1ELb1ELb1ELb1ELb1EEEEEEEEEvNT_6ParamsE)
        /*00f8*/ 	.word	0x00000004


	//----- nvinfo : EIATTR_FRAME_SIZE
	.align		4
.L_52:
        /*00fc*/ 	.byte	0x04, 0x11
        /*00fe*/ 	.short	(.L_54 - .L_53)
	.align		4
.L_53:
        /*0100*/ 	.word	index@(_ZN7cutlass13device_kernelIN5flash11enable_sm90INS1_16FlashAttnFwdSm90INS1_25CollectiveMainloopFwdSm90ILi2EN4cute5tupleIJNS5_1CILi1EEES8_S8_EEENS6_IJNS7_ILi192EEENS7_ILi128EEENS7_ILi96EEEEEELi96ENS_12float_e4m3_tEfNS_4arch4Sm90ELb1ELb0ELb0ELb1ELb0ELb0ELb0ELb1ELb1ELb1ELb0ELb0EEENS1_21CollectiveEpilogueFwdINS6_IJSA_SC_SB_EEES9_NS_10bfloat16_tESG_Li384ELb1ELb1ELb0ELb1EEENS1_36VarlenDynamicPersistentTileSchedulerILi192ELi128ELi384ELi128ELb0ELb1ELb1ELb1ELb1ELb1EEEEEEEEEvNT_6ParamsE)
        /*0104*/ 	.word	0x00000000


	//----- nvinfo : EIATTR_REGCOUNT
	.align		4
.L_54:
        /*0108*/ 	.byte	0x04, 0x2f
        /*010a*/ 	.short	(.L_56 - .L_55)
	.align		4
.L_55:
        /*010c*/ 	.word	index@(_ZN7cutlass13device_kernelIN5flash11enable_sm90INS1_16FlashAttnFwdSm90INS1_25CollectiveMainloopFwdSm90ILi2EN4cute5tupleIJNS5_1CILi1EEES8_S8_EEENS6_IJNS7_ILi192EEENS7_ILi128EEENS7_ILi96EEEEEELi96ENS_12float_e4m3_tEfNS_4arch4Sm90ELb1ELb0ELb0ELb0ELb0ELb0ELb0ELb1ELb1ELb1ELb0ELb0EEENS1_21CollectiveEpilogueFwdINS6_IJSA_SC_SB_EEES9_NS_10bfloat16_tESG_Li384ELb0ELb1ELb0ELb1EEENS1_30DynamicPersistentTileSchedulerILi384ELi128ELb0ELb1ELb1EEEEEEEEEvNT_6ParamsE)
        /*0110*/ 	.word	0x00000004


	//----- nvinfo : EIATTR_FRAME_SIZE
	.align		4
.L_56:
        /*0114*/ 	.byte	0x04, 0x11
        /*0116*/ 	.short	(.L_58 - .L_57)
	.align		4
.L_57:
        /*0118*/ 	.word	index@(_ZN7cutlass13device_kernelIN5flash11enable_sm90INS1_16FlashAttnFwdSm90INS1_25CollectiveMainloopFwdSm90ILi2EN4cute5tupleIJNS5_1CILi1EEES8_S8_EEENS6_IJNS7_ILi192EEENS7_ILi128EEENS7_ILi96EEEEEELi96ENS_12float_e4m3_tEfNS_4arch4Sm90ELb1ELb0ELb0ELb0ELb0ELb0ELb0ELb1ELb1ELb1ELb0ELb0EEENS1_21CollectiveEpilogueFwdINS6_IJSA_SC_SB_EEES9_NS_10bfloat16_tESG_Li384ELb0ELb1ELb0ELb1EEENS1_30DynamicPersistentTileSchedulerILi384ELi128ELb0ELb1ELb1EEEEEEEEEvNT_6ParamsE)
        /*011c*/ 	.word	0x00000000


	//----- nvinfo : EIATTR_REGCOUNT
	.align		4
.L_58:
        /*0120*/ 	.byte	0x04, 0x2f
        /*0122*/ 	.short	(.L_60 - .L_59)
	.align		4
.L_59:
        /*0124*/ 	.word	index@(_ZN7cutlass13device_kernelIN5flash11enable_sm90INS1_16FlashAttnFwdSm90INS1_25CollectiveMainloopFwdSm90ILi2EN4cute5tupleIJNS5_1CILi1EEES8_S8_EEENS6_IJNS7_ILi192EEENS7_ILi128EEENS7_ILi96EEEEEELi96ENS_12float_e4m3_tEfNS_4arch4Sm90ELb0ELb1ELb0ELb1ELb0ELb1ELb0ELb1ELb1ELb1ELb0ELb0EEENS1_21CollectiveEpilogueFwdINS6_IJSA_SC_SB_EEES9_NS_10bfloat16_tESG_Li384ELb1ELb1ELb0ELb1EEENS1_36VarlenDynamicPersistentTileSchedulerILi192ELi128ELi384ELi128ELb0ELb1ELb1ELb1ELb0ELb1EEEEEEEEEvNT_6ParamsE)
        /*0128*/ 	.word	0x00000004


	//----- nvinfo : EIATTR_FRAME_SIZE
	.align		4
.L_60:
        /*012c*/ 	.byte	0x04, 0x11
        /*012e*/ 	.short	(.L_62 - .L_61)
	.align		4
.L_61:
        /*0130*/ 	.word	index@(_ZN7cutlass13device_kernelIN5flash11enable_sm90INS1_16FlashAttnFwdSm90INS1_25CollectiveMainloopFwdSm90ILi2EN4cute5tupleIJNS5_1CILi1EEES8_S8_EEENS6_IJNS7_ILi192EEENS7_ILi128EEENS7_ILi96EEEEEELi96ENS_12float_e4m3_tEfNS_4arch4Sm90ELb0ELb1ELb0ELb1ELb0ELb1ELb0ELb1ELb1ELb1ELb0ELb0EEENS1_21CollectiveEpilogueFwdINS6_IJSA_SC_SB_EEES9_NS_10bfloat16_tESG_Li384ELb1ELb1ELb0ELb1EEENS1_36VarlenDynamicPersistentTileSchedulerILi192ELi128ELi384ELi128ELb0ELb1ELb1ELb1ELb0ELb1EEEEEEEEEvNT_6ParamsE)
        /*0134*/ 	.word	0x00000000


	//----- nvinfo : EIATTR_REGCOUNT
	.align		4
.L_62:
        /*0138*/ 	.byte	0x04, 0x2f
        /*013a*/ 	.short	(.L_64 - .L_63)
	.align		4
.L_63:
        /*013c*/ 	.word	index@(_ZN7cutlass13device_kernelIN5flash11enable_sm90INS1_16FlashAttnFwdSm90INS1_25CollectiveMainloopFwdSm90ILi2EN4cute5tupleIJNS5_1CILi1EEES8_S8_EEENS6_IJNS7_ILi192EEENS7_ILi128EEENS7_ILi96EEEEEELi96ENS_12float_e4m3_tEfNS_4arch4Sm90ELb0ELb1ELb0ELb1ELb0ELb0ELb0ELb1ELb1ELb1ELb0ELb0EEENS1_21CollectiveEpilogueFwdINS6_IJSA_SC_SB_EEES9_NS_10bfloat16_tESG_Li384ELb1ELb1ELb0ELb1EEENS1_36VarlenDynamicPersistentTileSchedulerILi192ELi128ELi384ELi128ELb0ELb1ELb1ELb1ELb0ELb1EEEEEEEEEvNT_6ParamsE)
        /*0140*/ 	.word	0x00000004


	//----- nvinfo : EIATTR_FRAME_SIZE
	.align		4
.L_64:
        /*0144*/ 	.byte	0x04, 0x11
        /*0146*/ 	.short	(.L_66 - .L_65)
	.align		4
.L_65:
        /*0148*/ 	.word	index@(_ZN7cutlass13device_kernelIN5flash11enable_sm90INS1_16FlashAttnFwdSm90INS1_25CollectiveMainloopFwdSm90ILi2EN4cute5tupleIJNS5_1CILi1EEES8_S8_EEENS6_IJNS7_ILi192EEENS7_ILi128EEENS7_ILi96EEEEEELi96ENS_12float_e4m3_tEfNS_4arch4Sm90ELb0ELb1ELb0ELb1ELb0ELb0ELb0ELb1ELb1ELb1ELb0ELb0EEENS1_21CollectiveEpilogueFwdINS6_IJSA_SC_SB_EEES9_NS_10bfloat16_tESG_Li384ELb1ELb1ELb0ELb1EEENS1_36VarlenDynamicPersistentTileSchedulerILi192ELi128ELi384ELi128ELb0ELb1ELb1ELb1ELb0ELb1EEEEEEEEEvNT_6ParamsE)
        /*014c*/ 	.word	0x00000000


	//----- nvinfo : EIATTR_REGCOUNT
	.align		4
.L_66:
        /*0150*/ 	.byte	0x04, 0x2f
        /*0152*/ 	.short	(.L_68 - .L_67)
	.align		4
.L_67:
        /*0154*/ 	.word	index@(_ZN7cutlass13device_kernelIN5flash11enable_sm90INS1_16FlashAttnFwdSm90INS1_25CollectiveMainloopFwdSm90ILi2EN4cute5tupleIJNS5_1CILi1EEES8_S8_EEENS6_IJNS7_ILi192EEENS7_ILi128EEENS7_ILi96EEEEEELi96ENS_12float_e4m3_tEfNS_4arch4Sm90ELb0ELb1ELb0ELb0ELb0ELb0ELb0ELb1ELb1ELb1ELb0ELb0EEENS1_21CollectiveEpilogueFwdINS6_IJSA_SC_SB_EEES9_NS_10bfloat16_tESG_Li384ELb0ELb1ELb0ELb1EEENS1_30DynamicPersistentTileSchedulerILi384ELi128ELb0ELb1ELb1EEEEEEEEEvNT_6ParamsE)
        /*0158*/ 	.word	0x00000004


	//----- nvinfo : EIATTR_FRAME_SIZE
	.align		4
.L_68:
        /*015c*/ 	.byte	0x04, 0x11
        /*015e*/ 	.short	(.L_70 - .L_69)
	.align		4
.L_69:
        /*0160*/ 	.word	index@(_ZN7cutlass13device_kernelIN5flash11enable_sm90INS1_16FlashAttnFwdSm90INS1_25CollectiveMainloopFwdSm90ILi2EN4cute5tupleIJNS5_1CILi1EEES8_S8_EEENS6_IJNS7_ILi192EEENS7_ILi128EEENS7_ILi96EEEEEELi96ENS_12float_e4m3_tEfNS_4arch4Sm90ELb0ELb1ELb0ELb0ELb0ELb0ELb0ELb1ELb1ELb1ELb0ELb0EEENS1_21CollectiveEpilogueFwdINS6_IJSA_SC_SB_EEES9_NS_10bfloat16_tESG_Li384ELb0ELb1ELb0ELb1EEENS1_30DynamicPersistentTileSchedulerILi384ELi128ELb0ELb1ELb1EEEEEEEEEvNT_6ParamsE)
        /*0164*/ 	.word	0x00000000


	//----- nvinfo : EIATTR_REGCOUNT
	.align		4
.L_70:
        /*0168*/ 	.byte	0x04, 0x2f
        /*016a*/ 	.short	(.L_72 - .L_71)
	.align		4
.L_71:
        /*016c*/ 	.word	index@(_ZN7cutlass13device_kernelIN5flash11enable_sm90INS1_16FlashAttnFwdSm90INS1_25CollectiveMainloopFwdSm90ILi2EN4cute5tupleIJNS5_1CILi1EEES8_S8_EEENS6_IJNS7_ILi192EEENS7_ILi128EEENS7_ILi96EEEEEELi96ENS_12float_e4m3_tEfNS_4arch4Sm90ELb0ELb0ELb0ELb1ELb0ELb1ELb0ELb1ELb1ELb1ELb0ELb0EEENS1_21CollectiveEpilogueFwdINS6_IJSA_SC_SB_EEES9_NS_10bfloat16_tESG_Li384ELb1ELb1ELb0ELb1EEENS1_36VarlenDynamicPersistentTileSchedulerILi192ELi128ELi384ELi128ELb0ELb1ELb1ELb0ELb1ELb1EEEEEEEEEvNT_6ParamsE)
        /*0170*/ 	.word	0x00000004


	//----- nvinfo : EIATTR_FRAME_SIZE
	.align		4
.L_72:
        /*0174*/ 	.byte	0x04, 0x11
        /*0176*/ 	.short	(.L_74 - .L_73)
	.align		4
.L_73:
        /*0178*/ 	.word	index@(_ZN7cutlass13device_kernelIN5flash11enable_sm90INS1_16FlashAttnFwdSm90INS1_25CollectiveMainloopFwdSm90ILi2EN4cute5tupleIJNS5_1CILi1EEES8_S8_EEENS6_IJNS7_ILi192EEENS7_ILi128EEENS7_ILi96EEEEEELi96ENS_12float_e4m3_tEfNS_4arch4Sm90ELb0ELb0ELb0ELb1ELb0ELb1ELb0ELb1ELb1ELb1ELb0ELb0EEENS1_21CollectiveEpilogueFwdINS6_IJSA_SC_SB_EEES9_NS_10bfloat16_tESG_Li384ELb1ELb1ELb0ELb1EEENS1_36VarlenDynamicPersistentTileSchedulerILi192ELi128ELi384ELi128ELb0ELb1ELb1ELb0ELb1ELb1EEEEEEEEEvNT_6ParamsE)
        /*017c*/ 	.word	0x00000000


	//----- nvinfo : EIATTR_REGCOUNT
	.align		4
.L_74:
        /*0180*/ 	.byte	0x04, 0x2f
        /*0182*/ 	.short	(.L_76 - .L_75)
	.align		4
.L_75:
        /*0184*/ 	.word	index@(_ZN7cutlass13device_kernelIN5flash11enable_sm90INS1_16FlashAttnFwdSm90INS1_25CollectiveMainloopFwdSm90ILi2EN4cute5tupleIJNS5_1CILi1EEES8_S8_EEENS6_IJNS7_ILi192EEENS7_ILi128EEENS7_ILi96EEEEEELi96ENS_12float_e4m3_tEfNS_4arch4Sm90ELb0ELb0ELb0ELb1ELb0ELb0ELb0ELb1ELb1ELb1ELb0ELb0EEENS1_21CollectiveEpilogueFwdINS6_IJSA_SC_SB_EEES9_NS_10bfloat16_tESG_Li384ELb1ELb1ELb0ELb1EEENS1_36VarlenDynamicPersistentTileSchedulerILi192ELi128ELi384ELi128ELb0ELb1ELb1ELb0ELb1ELb1EEEEEEEEEvNT_6ParamsE)
        /*0188*/ 	.word	0x00000004


	//----- nvinfo : EIATTR_FRAME_SIZE
	.align		4
.L_76:
        /*018c*/ 	.byte	0x04, 0x11
        /*018e*/ 	.short	(.L_78 - .L_77)
	.align		4
.L_77:
        /*0190*/ 	.word	index@(_ZN7cutlass13device_kernelIN5flash11enable_sm90INS1_16FlashAttnFwdSm90INS1_25CollectiveMainloopFwdSm90ILi2EN4cute5tupleIJNS5_1CILi1EEES8_S8_EEENS6_IJNS7_ILi192EEENS7_ILi128EEENS7_ILi96EEEEEELi96ENS_12float_e4m3_tEfNS_4arch4Sm90ELb0ELb0ELb0ELb1ELb0ELb0ELb0ELb1ELb1ELb1ELb0ELb0EEENS1_21CollectiveEpilogueFwdINS6_IJSA_SC_SB_EEES9_NS_10bfloat16_tESG_Li384ELb1ELb1ELb0ELb1EEENS1_36VarlenDynamicPersistentTileSchedulerILi192ELi128ELi384ELi128ELb0ELb1ELb1ELb0ELb1ELb1EEEEEEEEEvNT_6ParamsE)
        /*0194*/ 	.word	0x00000000


	//----- nvinfo : EIATTR_REGCOUNT
	.align		4
.L_78:
        /*0198*/ 	.byte	0x04, 0x2f
        /*019a*/ 	.short	(.L_80 - .L_79)
	.align		4
.L_79:
        /*019c*/ 	.word	index@(_ZN7cutlass13device_kernelIN5flash11enable_sm90INS1_16FlashAttnFwdSm90INS1_25CollectiveMainloopFwdSm90ILi2EN4cute5tupleIJNS5_1CILi1EEES8_S8_EEENS6_IJNS7_ILi192EEENS7_ILi128EEENS7_ILi96EEEEEELi96ENS_12float_e4m3_tEfNS_4arch4Sm90ELb0ELb0ELb0ELb0ELb0ELb0ELb0ELb1ELb1ELb1ELb0ELb0EEENS1_21CollectiveEpilogueFwdINS6_IJSA_SC_SB_EEES9_NS_10bfloat16_tESG_Li384ELb0ELb1ELb0ELb1EEENS1_29StaticPersistentTileSchedulerILb0EEEEEEEEEvNT_6ParamsE)
        /*01a0*/ 	.word	0x00000004


	//----- nvinfo : EIATTR_FRAME_SIZE
	.align		4
.L_80:
        /*01a4*/ 	.byte	0x04, 0x11
        /*01a6*/ 	.short	(.L_82 - .L_81)
	.align		4
.L_81:
        /*01a8*/ 	.word	index@(_ZN7cutlass13device_kernelIN5flash11enable_sm90INS1_16FlashAttnFwdSm90INS1_25CollectiveMainloopFwdSm90ILi2EN4cute5tupleIJNS5_1CILi1EEES8_S8_EEENS6_IJNS7_ILi192EEENS7_ILi128EEENS7_ILi96EEEEEELi96ENS_12float_e4m3_tEfNS_4arch4Sm90ELb0ELb0ELb0ELb0ELb0ELb0ELb0ELb1ELb1ELb1ELb0ELb0EEENS1_21CollectiveEpilogueFwdINS6_IJSA_SC_SB_EEES9_NS_10bfloat16_tESG_Li384ELb0ELb1ELb0ELb1EEENS1_29StaticPersistentTileSchedulerILb0EEEEEEEEEvNT_6ParamsE)
        /*01ac*/ 	.word	0x00000000


	//----- nvinfo : EIATTR_REGCOUNT
	.align		4
.L_82:
        /*01b0*/ 	.byte	0x04, 0x2f
        /*01b2*/ 	.short	(.L_84 - .L_83)
	.align		4
.L_83:
        /*01b4*/ 	.word	index@(_ZN7cutlass13device_kernelIN5flash11enable_sm90INS1_16FlashAttnFwdSm90INS1_25CollectiveMainloopFwdSm90ILi2EN4cute5tupleIJNS5_1CILi1EEES8_S8_EEENS6_IJNS7_ILi128EEENS7_ILi224EEESA_EEELi128ENS_12float_e4m3_tEfNS_4arch4Sm90ELb1ELb0ELb0ELb1ELb0ELb1ELb0ELb1ELb1ELb1ELb0ELb0EEENS1_21CollectiveEpilogueFwdINS6_IJSA_SA_SB_EEES9_NS_10bfloat16_tESF_Li256ELb1ELb1ELb0ELb1EEENS1_36VarlenDynamicPersistentTileSchedulerILi128ELi224ELi256ELi128ELb0ELb1ELb1ELb1ELb1ELb1EEEEEEEEEvNT_6ParamsE)
        /*01b8*/ 	.word	0x00000004


	//----- nvinfo : EIATTR_FRAME_SIZE
	.align		4
.L_84:
        /*01bc*/ 	.byte	0x04, 0x11
        /*01be*/ 	.short	(.L_86 - .L_85)
	.align		4
.L_85:
        /*01c0*/ 	.word	index@(_ZN7cutlass13device_kernelIN5flash11enable_sm90INS1_16FlashAttnFwdSm90INS1_25CollectiveMainloopFwdSm90ILi2EN4cute5tupleIJNS5_1CILi1EEES8_S8_EEENS6_IJNS7_ILi128EEENS7_ILi224EEESA_EEELi128ENS_12float_e4m3_tEfNS_4arch4Sm90ELb1ELb0ELb0ELb1ELb0ELb1ELb0ELb1ELb1ELb1ELb0ELb0EEENS1_21CollectiveEpilogueFwdINS6_IJSA_SA_SB_EEES9_NS_10bfloat16_tESF_Li256ELb1ELb1ELb0ELb1EEENS1_36VarlenDynamicPersistentTileSchedulerILi128ELi224ELi256ELi128ELb0ELb1ELb1ELb1ELb1ELb1EEEEEEEEEvNT_6ParamsE)
        /*01c4*/ 	.word	0x00000000


	//----- nvinfo : EIATTR_REGCOUNT
	.align		4
.L_86:
        /*01c8*/ 	.byte	0x04, 0x2f
        /*01ca*/ 	.short	(.L_88 - .L_87)
	.align		4
.L_87:
        /*01cc*/ 	.word	index@(_ZN7cutlass13device_kernelIN5flash11enable_sm90INS1_16FlashAttnFwdSm90INS1_25CollectiveMainloopFwdSm90ILi2EN4cute5tupleIJNS5_1CILi1EEES8_S8_EEENS6_IJNS7_ILi128EEENS7_ILi224EEESA_EEELi128ENS_12float_e4m3_tEfNS_4arch4Sm90ELb1ELb0ELb0ELb1ELb0ELb0ELb0ELb1ELb1ELb1ELb0ELb0EEENS1_21CollectiveEpilogueFwdINS6_IJSA_SA_SB_EEES9_NS_10bfloat16_tESF_Li256ELb1ELb1ELb0ELb1EEENS1_36VarlenDynamicPersistentTileSchedulerILi128ELi224ELi256ELi128ELb0ELb1ELb1ELb1ELb1ELb1EEEEEEEEEvNT_6ParamsE)
        /*01d0*/ 	.word	0x00000004


	//----- nvinfo : EIATTR_FRAME_SIZE
	.align		4
.L_88:
        /*01d4*/ 	.byte	0x04, 0x11
        /*01d6*/ 	.short	(.L_90 - .L_89)
	.align		4
.L_89:
        /*01d8*/ 	.word	index@(_ZN7cutlass13device_kernelIN5flash11enable_sm90INS1_16FlashAttnFwdSm90INS1_25CollectiveMainloopFwdSm90ILi2EN4cute5tupleIJNS5_1CILi1EEES8_S8_EEENS6_IJNS7_ILi128EEENS7_ILi224EEESA_EEELi128ENS_12float_e4m3_tEfNS_4arch4Sm90ELb1ELb0ELb0ELb1ELb0ELb0ELb0ELb1ELb1ELb1ELb0ELb0EEENS1_21CollectiveEpilogueFwdINS6_IJSA_SA_SB_EEES9_NS_10bfloat16_tESF_Li256ELb1ELb1ELb0ELb1EEENS1_36VarlenDynamicPersistentTileSchedulerILi128ELi224ELi256ELi128ELb0ELb1ELb1ELb1ELb1ELb1EEEEEEEEEvNT_6ParamsE)
        /*01dc*/ 	.word	0x00000000


	//----- nvinfo : EIATTR_REGCOUNT
	.align		4
.L_90:
        /*01e0*/ 	.byte	0x04, 0x2f
        /*01e2*/ 	.short	(.L_92 - .L_91)
	.align		4
.L_91:
        /*01e4*/ 	.word	index@(_ZN7cutlass13device_kernelIN5flash11enable_sm90INS1_16FlashAttnFwdSm90INS1_25CollectiveMainloopFwdSm90ILi2EN4cute5tupleIJNS5_1CILi1EEES8_S8_EEENS6_IJNS7_ILi128EEENS7_ILi224EEESA_EEELi128ENS_12float_e4m3_tEfNS_4arch4Sm90ELb1ELb0ELb0ELb0ELb0ELb0ELb0ELb1ELb1ELb1ELb0ELb0EEENS1_21CollectiveEpilogueFwdINS6_IJSA_SA_SB_EEES9_NS_10bfloat16_tESF_Li256ELb0ELb1ELb0ELb1EEENS1_30DynamicPersistentTileSchedulerILi256ELi128ELb0ELb1ELb1EEEEEEEEEvNT_6ParamsE)
        /*01e8*/ 	.word	0x00000004


	//----- nvinfo : EIATTR_FRAME_SIZE
	.align		4
.L_92:
        /*01ec*/ 	.byte	0x04, 0x11
        /*01ee*/ 	.short	(.L_94 - .L_93)
	.align		4
.L_93:
        /*01f0*/ 	.word	index@(_ZN7cutlass13device_kernelIN5flash11enable_sm90INS1_16FlashAttnFwdSm90INS1_25CollectiveMainloopFwdSm90ILi2EN4cute5tupleIJNS5_1CILi1EEES8_S8_EEENS6_IJNS7_ILi128EEENS7_ILi224EEESA_EEELi128ENS_12float_e4m3_tEfNS_4arch4Sm90ELb1ELb0ELb0ELb0ELb0ELb0ELb0ELb1ELb1ELb1ELb0ELb0EEENS1_21CollectiveEpilogueFwdINS6_IJSA_SA_SB_EEES9_NS_10bfloat16_tESF_Li256ELb0ELb1ELb0ELb1EEENS1_30DynamicPersistentTileSchedulerILi256ELi128ELb0ELb1ELb1EEEEEEEEEvNT_6ParamsE)
        /*01f4*/ 	.word	0x00000000


	//----- nvinfo : EIATTR_REGCOUNT
	.align		4
.L_94:
        /*01f8*/ 	.byte	0x04, 0x2f
        /*01fa*/ 	.short	(.L_96 - .L_95)
	.align		4
.L_95:
        /*01fc*/ 	.word	index@(_ZN7cutlass13device_kernelIN5flash11enable_sm90INS1_16FlashAttnFwdSm90INS1_25CollectiveMainloopFwdSm90ILi2EN4cute5tupleIJNS5_1CILi1EEES8_S8_EEENS6_IJNS7_ILi128EEENS7_ILi224EEESA_EEELi128ENS_12float_e4m3_tEfNS_4arch4Sm90ELb0ELb1ELb0ELb1ELb0ELb1ELb0ELb1ELb1ELb1ELb0ELb0EEENS1_21CollectiveEpilogueFwdINS6_IJSA_SA_SB_EEES9_NS_10bfloat16_tESF_Li256ELb1ELb1ELb0ELb1EEENS1_36VarlenDynamicPersistentTileSchedulerILi128ELi224ELi256ELi128ELb0ELb1ELb1ELb1ELb0ELb1EEEEEEEEEvNT_6ParamsE)
        /*0200*/ 	.word	0x00000004


	//----- nvinfo : EIATTR_FRAME_SIZE
	.align		4
.L_96:
        /*0204*/ 	.byte	0x04, 0x11
        /*0206*/ 	.short	(.L_98 - .L_97)
	.align		4
.L_97:
        /*0208*/ 	.word	index@(_ZN7cutlass13device_kernelIN5flash11enable_sm90INS1_16FlashAttnFwdSm90INS1_25CollectiveMainloopFwdSm90ILi2EN4cute5tupleIJNS5_1CILi1EEES8_S8_EEENS6_IJNS7_ILi128EEENS7_ILi224EEESA_EEELi128ENS_12float_e4m3_tEfNS_4arch4Sm90ELb0ELb1ELb0ELb1ELb0ELb1ELb0ELb1ELb1ELb1ELb0ELb0EEENS1_21CollectiveEpilogueFwdINS6_IJSA_SA_SB_EEES9_NS_10bfloat16_tESF_Li256ELb1ELb1ELb0ELb1EEENS1_36VarlenDynamicPersistentTileSchedulerILi128ELi224ELi256ELi128ELb0ELb1ELb1ELb1ELb0ELb1EEEEEEEEEvNT_6ParamsE)
        /*020c*/ 	.word	0x00000000


	//----- nvinfo : EIATTR_REGCOUNT
	.align		4
.L_98:
        /*0210*/ 	.byte	0x04, 0x2f
        /*0212*/ 	.short	(.L_100 - .L_99)
	.align		4
.L_99:
        /*0214*/ 	.word	index@(_ZN7cutlass13device_kernelIN5flash11enable_sm90INS1_16FlashAttnFwdSm90INS1_25CollectiveMainloopFwdSm90ILi2EN4cute5tupleIJNS5_1CILi1EEES8_S8_EEENS6_IJNS7_ILi128EEENS7_ILi224EEESA_EEELi128ENS_12float_e4m3_tEfNS_4arch4Sm90ELb0ELb1ELb0ELb1ELb0ELb0ELb0ELb1ELb1ELb1ELb0ELb0EEENS1_21CollectiveEpilogueFwdINS6_IJSA_SA_SB_EEES9_NS_10bfloat16_tESF_Li256ELb1ELb1ELb0ELb1EEENS1_36VarlenDynamicPersistentTileSchedulerILi128ELi224ELi256ELi128ELb0ELb1ELb1ELb1ELb0ELb1EEEEEEEEEvNT_6ParamsE)
        /*0218*/ 	.word	0x00000004


	//----- nvinfo : EIATTR_FRAME_SIZE
	.align		4
.L_100:
        /*021c*/ 	.byte	0x04, 0x11
        /*021e*/ 	.short	(.L_102 - .L_101)
	.align		4
.L_101:
        /*0220*/ 	.word	index@(_ZN7cutlass13device_kernelIN5flash11enable_sm90INS1_16FlashAttnFwdSm90INS1_25CollectiveMainloopFwdSm90ILi2EN4cute5tupleIJNS5_1CILi1EEES8_S8_EEENS6_IJNS7_ILi128EEENS7_ILi224EEESA_EEELi128ENS_12float_e4m3_tEfNS_4arch4Sm90ELb0ELb1ELb0ELb1ELb0ELb0ELb0ELb1ELb1ELb1ELb0ELb0EEENS1_21CollectiveEpilogueFwdINS6_IJSA_SA_SB_EEES9_NS_10bfloat16_tESF_Li256ELb1ELb1ELb0ELb1EEENS1_36VarlenDynamicPersistentTileSchedulerILi128ELi224ELi256ELi128ELb0ELb1ELb1ELb1ELb0ELb1EEEEEEEEEvNT_6ParamsE)
        /*0224*/ 	.word	0x00000000


	//----- nvinfo : EIATTR_REGCOUNT
	.align		4
.L_102:
        /*0228*/ 	.byte	0x04, 0x2f
        /*022a*/ 	.short	(.L_104 - .L_103)
	.align		4
.L_103:
        /*022c*/ 	.word	index@(_ZN7cutlass13device_kernelIN5flash11enable_sm90INS1_16FlashAttnFwdSm90INS1_25CollectiveMainloopFwdSm90ILi2EN4cute5tupleIJNS5_1CILi1EEES8_S8_EEENS6_IJNS7_ILi128EEENS7_ILi224EEESA_EEELi128ENS_12float_e4m3_tEfNS_4arch4Sm90ELb0ELb1ELb0ELb0ELb0ELb0ELb0ELb1ELb1ELb1ELb0ELb0EEENS1_21CollectiveEpilogueFwdINS6_IJSA_SA_SB_EEES9_NS_10bfloat16_tESF_Li256ELb0ELb1ELb0ELb1EEENS1_30DynamicPersistentTileSchedulerILi256ELi128ELb0ELb1ELb1EEEEEEEEEvNT_6ParamsE)
        /*0230*/ 	.word	0x00000004


	//----- nvinfo : EIATTR_FRAME_SIZE
	.align		4
.L_104:
        /*0234*/ 	.byte	0x04, 0x11
        /*0236*/ 	.short	(.L_106 - .L_105)
	.align		4
.L_105:
        /*0238*/ 	.word	index@(_ZN7cutlass13device_kernelIN5flash11enable_sm90INS1_16FlashAttnFwdSm90INS1_25CollectiveMainloopFwdSm90ILi2EN4cute5tupleIJNS5_1CILi1EEES8_S8_EEENS6_IJNS7_ILi128EEENS7_ILi224EEESA_EEELi128ENS_12float_e4m3_tEfNS_4arch4Sm90ELb0ELb1ELb0ELb0ELb0ELb0ELb0ELb1ELb1ELb1ELb0ELb0EEENS1_21CollectiveEpilogueFwdINS6_IJSA_SA_SB_EEES9_NS_10bfloat16_tESF_Li256ELb0ELb1ELb0ELb1EEENS1_30DynamicPersistentTileSchedulerILi256ELi128ELb0ELb1ELb1EEEEEEEEEvNT_6ParamsE)
        /*023c*/ 	.word	0x00000000


	//----- nvinfo : EIATTR_REGCOUNT
	.align		4
.L_106:
        /*0240*/ 	.byte	0x04, 0x2f
        /*0242*/ 	.short	(.L_108 - .L_107)
	.align		4
.L_107:
        /*0244*/ 	.word	index@(_ZN7cutlass13device_kernelIN5flash11enable_sm90INS1_16FlashAttnFwdSm90INS1_25CollectiveMainloopFwdSm90ILi2EN4cute5tupleIJNS5_1CILi1EEES8_S8_EEENS6_IJNS7_ILi128EEENS7_ILi224EEESA_EEELi128ENS_12float_e4m3_tEfNS_4arch4Sm90ELb0ELb0ELb0ELb1ELb0ELb1ELb0ELb1ELb1ELb1ELb0ELb0EEENS1_21CollectiveEpilogueFwdINS6_IJSA_SA_SB_EEES9_NS_10bfloat16_tESF_Li256ELb1ELb1ELb0ELb1EEENS1_36VarlenDynamicPersistentTileSchedulerILi128ELi224ELi256ELi128ELb0ELb1ELb1ELb0ELb1ELb1EEEEEEEEEvNT_6ParamsE)
        /*0248*/ 	.word	0x00000004


	//----- nvinfo : EIATTR_FRAME_SIZE
	.align		4
.L_108:
        /*024c*/ 	.byte	0x04, 0x11
        /*024e*/ 	.short	(.L_110 - .L_109)
	.align		4
.L_109:
        /*0250*/ 	.word	index@(_ZN7cutlass13device_kernelIN5flash11enable_sm90INS1_16FlashAttnFwdSm90INS1_25CollectiveMainloopFwdSm90ILi2EN4cute5tupleIJNS5_1CILi1EEES8_S8_EEENS6_IJNS7_ILi128EEENS7_ILi224EEESA_EEELi128ENS_12float_e4m3_tEfNS_4arch4Sm90ELb0ELb0ELb0ELb1ELb0ELb1ELb0ELb1ELb1ELb1ELb0ELb0EEENS1_21CollectiveEpilogueFwdINS6_IJSA_SA_SB_EEES9_NS_10bfloat16_tESF_Li256ELb1ELb1ELb0ELb1EEENS1_36VarlenDynamicPersistentTileSchedulerILi128ELi224ELi256ELi128ELb0ELb1ELb1ELb0ELb1ELb1EEEEEEEEEvNT_6ParamsE)
        /*0254*/ 	.word	0x00000000


	//----- nvinfo : EIATTR_REGCOUNT
	.align		4
.L_110:
        /*0258*/ 	.byte	0x04, 0x2f
        /*025a*/ 	.short	(.L_112 - .L_111)
	.align		4
.L_111:
        /*025c*/ 	.word	index@(_ZN7cutlass13device_kernelIN5flash11enable_sm90INS1_16FlashAttnFwdSm90INS1_25CollectiveMainloopFwdSm90ILi2EN4cute5tupleIJNS5_1CILi1EEES8_S8_EEENS6_IJNS7_ILi128EEENS7_ILi224EEESA_EEELi128ENS_12float_e4m3_tEfNS_4arch4Sm90ELb0ELb0ELb0ELb1ELb0ELb0ELb0ELb1ELb1ELb1ELb0ELb0EEENS1_21CollectiveEpilogueFwdINS6_IJSA_SA_SB_EEES9_NS_10bfloat16_tESF_Li256ELb1ELb1ELb0ELb1EEENS1_36VarlenDynamicPersistentTileSchedulerILi128ELi224ELi256ELi128ELb0ELb1ELb1ELb0ELb1ELb1EEEEEEEEEvNT_6ParamsE)
        /*0260*/ 	.word	0x00000004


	//----- nvinfo : EIATTR_FRAME_SIZE
	.align		4
.L_112:
        /*0264*/ 	.byte	0x04, 0x11
        /*0266*/ 	.short	(.L_114 - .L_113)
	.align		4
.L_113:
        /*0268*/ 	.word	index@(_ZN7cutlass13device_kernelIN5flash11enable_sm90INS1_16FlashAttnFwdSm90INS1_25CollectiveMainloopFwdSm90ILi2EN4cute5tupleIJNS5_1CILi1EEES8_S8_EEENS6_IJNS7_ILi128EEENS7_ILi224EEESA_EEELi128ENS_12float_e4m3_tEfNS_4arch4Sm90ELb0ELb0ELb0ELb1ELb0ELb0ELb0ELb1ELb1ELb1ELb0ELb0EEENS1_21CollectiveEpilogueFwdINS6_IJSA_SA_SB_EEES9_NS_10bfloat16_tESF_Li256ELb1ELb1ELb0ELb1EEENS1_36VarlenDynamicPersistentTileSchedulerILi128ELi224ELi256ELi128ELb0ELb1ELb1ELb0ELb1ELb1EEEEEEEEEvNT_6ParamsE)
        /*026c*/ 	.word	0x00000000


	//----- nvinfo : EIATTR_REGCOUNT
	.align		4
.L_114:
        /*0270*/ 	.byte	0x04, 0x2f
        /*0272*/ 	.short	(.L_116 - .L_115)
	.align		4
.L_115:
        /*0274*/ 	.word	index@(_ZN7cutlass13device_kernelIN5flash11enable_sm90INS1_16FlashAttnFwdSm90INS1_25CollectiveMainloopFwdSm90ILi2EN4cute5tupleIJNS5_1CILi1EEES8_S8_EEENS6_IJNS7_ILi128EEENS7_ILi224EEESA_EEELi128ENS_12float_e4m3_tEfNS_4arch4Sm90ELb0ELb0ELb0ELb0ELb0ELb0ELb0ELb1ELb1ELb1ELb0ELb0EEENS1_21CollectiveEpilogueFwdINS6_IJSA_SA_SB_EEES9_NS_10bfloat16_tESF_Li256ELb0ELb1ELb0ELb1EEENS1_29StaticPersistentTileSchedulerILb0EEEEEEEEEvNT_6ParamsE)
        /*0278*/ 	.word	0x00000004


	//----- nvinfo : EIATTR_FRAME_SIZE
	.align		4
.L_116:
        /*027c*/ 	.byte	0x04, 0x11
        /*027e*/ 	.short	(.L_118 - .L_117)
	.align		4
.L_117:
        /*0280*/ 	.word	index@(_ZN7cutlass13device_kernelIN5flash11enable_sm90INS1_16FlashAttnFwdSm90INS1_25CollectiveMainloopFwdSm90ILi2EN4cute5tupleIJNS5_1CILi1EEES8_S8_EEENS6_IJNS7_ILi128EEENS7_ILi224EEESA_EEELi128ENS_12float_e4m3_tEfNS_4arch4Sm90ELb0ELb0ELb0ELb0ELb0ELb0ELb0ELb1ELb1ELb1ELb0ELb0EEENS1_21CollectiveEpilogueFwdINS6_IJSA_SA_SB_EEES9_NS_10bfloat16_tESF_Li256ELb0ELb1ELb0ELb1EEENS1_29StaticPersistentTileSchedulerILb0EEEEEEEEEvNT_6ParamsE)
        /*0284*/ 	.word	0x00000000


	//----- nvinfo : EIATTR_REGCOUNT
	.align		4
.L_118:
        /*0288*/ 	.byte	0x04, 0x2f
        /*028a*/ 	.short	(.L_120 - .L_119)
	.align		4
.L_119:
        /*028c*/ 	.word	index@(_ZN7cutlass13device_kernelIN5flash11enable_sm90INS1_16FlashAttnFwdSm90INS1_25CollectiveMainloopFwdSm90ILi2EN4cute5tupleIJNS5_1CILi1EEES8_S8_EEENS6_IJNS7_ILi128EEENS7_ILi160EEENS7_ILi192EEEEEELi192ENS_12float_e4m3_tEfNS_4arch4Sm90ELb1ELb0ELb0ELb1ELb0ELb1ELb0ELb1ELb1ELb1ELb0ELb0EEENS1_21CollectiveEpilogueFwdINS6_IJSA_SC_SB_EEES9_NS_10bfloat16_tESG_Li256ELb1ELb1ELb0ELb1EEENS1_36VarlenDynamicPersistentTileSchedulerILi128ELi160ELi256ELi128ELb0ELb1ELb1ELb1ELb1ELb1EEEEEEEEEvNT_6ParamsE)
        /*0290*/ 	.word	0x00000004


	//----- nvinfo : EIATTR_FRAME_SIZE
	.align		4
.L_120:
        /*0294*/ 	.byte	0x04, 0x11
        /*0296*/ 	.short	(.L_122 - .L_121)
	.align		4
.L_121:
        /*0298*/ 	.word	index@(_ZN7cutlass13device_kernelIN5flash11enable_sm90INS1_16FlashAttnFwdSm90INS1_25CollectiveMainloopFwdSm90ILi2EN4cute5tupleIJNS5_1CILi1EEES8_S8_EEENS6_IJNS7_ILi128EEENS7_ILi160EEENS7_ILi192EEEEEELi192ENS_12float_e4m3_tEfNS_4arch4Sm90ELb1ELb0ELb0ELb1ELb0ELb1ELb0ELb1ELb1ELb1ELb0ELb0EEENS1_21CollectiveEpilogueFwdINS6_IJSA_SC_SB_EEES9_NS_10bfloat16_tESG_Li256ELb1ELb1ELb0ELb1EEENS1_36VarlenDynamicPersistentTileSchedulerILi128ELi160ELi256ELi128ELb0ELb1ELb1ELb1ELb1ELb1EEEEEEEEEvNT_6ParamsE)
        /*029c*/ 	.word	0x00000000


	//----- nvinfo : EIATTR_REGCOUNT
	.align		4
.L_122:
        /*02a0*/ 	.byte	0x04, 0x2f
        /*02a2*/ 	.short	(.L_124 - .L_123)
	.align		4
.L_123:
        /*02a4*/ 	.word	index@(_ZN7cutlass13device_kernelIN5flash11enable_sm90INS1_16FlashAttnFwdSm90INS1_25CollectiveMainloopFwdSm90ILi2EN4cute5tupleIJNS5_1CILi1EEES8_S8_EEENS6_IJNS7_ILi128EEENS7_ILi160EEENS7_ILi192EEEEEELi192ENS_12float_e4m3_tEfNS_4arch4Sm90ELb1ELb0ELb0ELb1ELb0ELb0ELb0ELb1ELb1ELb1ELb0ELb0EEENS1_21CollectiveEpilogueFwdINS6_IJSA_SC_SB_EEES9_NS_10bfloat16_tESG_Li256ELb1ELb1ELb0ELb1EEENS1_36VarlenDynamicPersistentTileSchedulerILi128ELi160ELi256ELi128ELb0ELb1ELb1ELb1ELb1ELb1EEEEEEEEEvNT_6ParamsE)
        /*02a8*/ 	.word	0x00000004


	//----- nvinfo : EIATTR_FRAME_SIZE
	.align		4
.L_124:
        /*02ac*/ 	.byte	0x04, 0x11
        /*02ae*/ 	.short	(.L_126 - .L_125)
	.align		4
.L_125:
        /*02b0*/ 	.word	index@(_ZN7cutlass13device_kernelIN5flash11enable_sm90INS1_16FlashAttnFwdSm90INS1_25CollectiveMainloopFwdSm90ILi2EN4cute5tupleIJNS5_1CILi1EEES8_S8_EEENS6_IJNS7_ILi128EEENS7_ILi160EEENS7_ILi192EEEEEELi192ENS_12float_e4m3_tEfNS_4arch4Sm90ELb1ELb0ELb0ELb1ELb0ELb0ELb0ELb1ELb1ELb1ELb0ELb0EEENS1_21CollectiveEpilogueFwdINS6_IJSA_SC_SB_EEES9_NS_10bfloat16_tESG_Li256ELb1ELb1ELb0ELb1EEENS1_36VarlenDynamicPersistentTileSchedulerILi128ELi160ELi256ELi128ELb0ELb1ELb1ELb1ELb1ELb1EEEEEEEEEvNT_6ParamsE)
        /*02b4*/ 	.word	0x00000000


	//----- nvinfo : EIATTR_REGCOUNT
	.align		4
.L_126:
        /*02b8*/ 	.byte	0x04, 0x2f
        /*02ba*/ 	.short	(.L_128 - .L_127)
	.align		4
.L_127:
        /*02bc*/ 	.word	index@(_ZN7cutlass13device_kernelIN5flash11enable_sm90INS1_16FlashAttnFwdSm90INS1_25CollectiveMainloopFwdSm90ILi2EN4cute5tupleIJNS5_1CILi1EEES8_S8_EEENS6_IJNS7_ILi128EEENS7_ILi160EEENS7_ILi192EEEEEELi192ENS_12float_e4m3_tEfNS_4arch4Sm90ELb1ELb0ELb0ELb0ELb0ELb0ELb0ELb1ELb1ELb1ELb0ELb0EEENS1_21CollectiveEpilogueFwdINS6_IJSA_SC_SB_EEES9_NS_10bfloat16_tESG_Li256ELb0ELb1ELb0ELb1EEENS1_30DynamicPersistentTileSchedulerILi256ELi128ELb0ELb1ELb1EEEEEEEEEvNT_6ParamsE)
        /*02c0*/ 	.word	0x00000004


	//----- nvinfo : EIATTR_FRAME_SIZE
	.align		4
.L_128:
        /*02c4*/ 	.byte	0x04, 0x11
        /*02c6*/ 	.short	(.L_130 - .L_129)
	.align		4
.L_129:
        /*02c8*/ 	.word	index@(_ZN7cutlass13device_kernelIN5flash11enable_sm90INS1_16FlashAttnFwdSm90INS1_25CollectiveMainloopFwdSm90ILi2EN4cute5tupleIJNS5_1CILi1EEES8_S8_EEENS6_IJNS7_ILi128EEENS7_ILi160EEENS7_ILi192EEEEEELi192ENS_12float_e4m3_tEfNS_4arch4Sm90ELb1ELb0ELb0ELb0ELb0ELb0ELb0ELb1ELb1ELb1ELb0ELb0EEENS1_21CollectiveEpilogueFwdINS6_IJSA_SC_SB_EEES9_NS_10bfloat16_tESG_Li256ELb0ELb1ELb0ELb1EEENS1_30DynamicPersistentTileSchedulerILi256ELi128ELb0ELb1ELb1EEEEEEEEEvNT_6ParamsE)
        /*02cc*/ 	.word	0x00000000


	//----- nvinfo : EIATTR_REGCOUNT
	.align		4
.L_130:
        /*02d0*/ 	.byte	0x04, 0x2f
        /*02d2*/ 	.short	(.L_132 - .L_131)
	.align		4
.L_131:
        /*02d4*/ 	.word	index@(_ZN7cutlass13device_kernelIN5flash11enable_sm90INS1_16FlashAttnFwdSm90INS1_25CollectiveMainloopFwdSm90ILi2EN4cute5tupleIJNS5_1CILi1EEES8_S8_EEENS6_IJNS7_ILi128EEENS7_ILi160EEENS7_ILi192EEEEEELi192ENS_12float_e4m3_tEfNS_4arch4Sm90ELb0ELb1ELb0ELb1ELb0ELb1ELb0ELb1ELb1ELb1ELb0ELb0EEENS1_21CollectiveEpilogueFwdINS6_IJSA_SC_SB_EEES9_NS_10bfloat16_tESG_Li256ELb1ELb1ELb0ELb1EEENS1_36VarlenDynamicPersistentTileSchedulerILi128ELi160ELi256ELi128ELb0ELb1ELb1ELb1ELb0ELb1EEEEEEEEEvNT_6ParamsE)
        /*02d8*/ 	.word	0x00000004


	//----- nvinfo : EIATTR_FRAME_SIZE
	.align		4
.L_132:
        /*02dc*/ 	.byte	0x04, 0x11
        /*02de*/ 	.short	(.L_134 - .L_133)
	.align		4
.L_133:
        /*02e0*/ 	.word	index@(_ZN7cutlass13device_kernelIN5flash11enable_sm90INS1_16FlashAttnFwdSm90INS1_25CollectiveMainloopFwdSm90ILi2EN4cute5tupleIJNS5_1CILi1EEES8_S8_EEENS6_IJNS7_ILi128EEENS7_ILi160EEENS7_ILi192EEEEEELi192ENS_12float_e4m3_tEfNS_4arch4Sm90ELb0ELb1ELb0ELb1ELb0ELb1ELb0ELb1ELb1ELb1ELb0ELb0EEENS1_21CollectiveEpilogueFwdINS6_IJSA_SC_SB_EEES9_NS_10bfloat16_tESG_Li256ELb1ELb1ELb0ELb1EEENS1_36VarlenDynamicPersistentTileSchedulerILi128ELi160ELi256ELi128ELb0ELb1ELb1ELb1ELb0ELb1EEEEEEEEEvNT_6ParamsE)
        /*02e4*/ 	.word	0x00000000


	//----- nvinfo : EIATTR_REGCOUNT
	.align		4
.L_134:
        /*02e8*/ 	.byte	0x04, 0x2f
        /*02ea*/ 	.short	(.L_136 - .L_135)
	.align		4
.L_135:
        /*02ec*/ 	.word	index@(_ZN7cutlass13device_kernelIN5flash11enable_sm90INS1_16FlashAttnFwdSm90INS1_25CollectiveMainloopFwdSm90ILi2EN4cute5tupleIJNS5_1CILi1EEES8_S8_EEENS6_IJNS7_ILi128EEENS7_ILi160EEENS7_ILi192EEEEEELi192ENS_12float_e4m3_tEfNS_4arch4Sm90ELb0ELb1ELb0ELb1ELb0ELb0ELb0ELb1ELb1ELb1ELb0ELb0EEENS1_21CollectiveEpilogueFwdINS6_IJSA_SC_SB_EEES9_NS_10bfloat16_tESG_Li256ELb1ELb1ELb0ELb1EEENS1_36VarlenDynamicPersistentTileSchedulerILi128ELi160ELi256ELi128ELb0ELb1ELb1ELb1ELb0ELb1EEEEEEEEEvNT_6ParamsE)
        /*02f0*/ 	.word	0x00000004


	//----- nvinfo : EIATTR_FRAME_SIZE
	.align		4
.L_136:
        /*02f4*/ 	.byte	0x04, 0x11
        /*02f6*/ 	.short	(.L_138 - .L_137)
	.align		4
.L_137:
        /*02f8*/ 	.word	index@(_ZN7cutlass13device_kernelIN5flash11enable_sm90INS1_16FlashAttnFwdSm90INS1_25CollectiveMainloopFwdSm90ILi2EN4cute5tupleIJNS5_1CILi1EEES8_S8_EEENS6_IJNS7_ILi128EEENS7_ILi160EEENS7_ILi192EEEEEELi192ENS_12float_e4m3_tEfNS_4arch4Sm90ELb0ELb1ELb0ELb1ELb0ELb0ELb0ELb1ELb1ELb1ELb0ELb0EEENS1_21CollectiveEpilogueFwdINS6_IJSA_SC_SB_EEES9_NS_10bfloat16_tESG_Li256ELb1ELb1ELb0ELb1EEENS1_36VarlenDynamicPersistentTileSchedulerILi128ELi160ELi256ELi128ELb0ELb1ELb1ELb1ELb0ELb1EEEEEEEEEvNT_6ParamsE)
        /*02fc*/ 	.word	0x00000000


	//----- nvinfo : EIATTR_REGCOUNT
	.align		4
.L_138:
        /*0300*/ 	.byte	0x04, 0x2f
        /*0302*/ 	.short	(.L_140 - .L_139)
	.align		4
.L_139:
        /*0304*/ 	.word	index@(_ZN7cutlass13device_kernelIN5flash11enable_sm90INS1_16FlashAttnFwdSm90INS1_25CollectiveMainloopFwdSm90ILi2EN4cute5tupleIJNS5_1CILi1EEES8_S8_EEENS6_IJNS7_ILi128EEENS7_ILi160EEENS7_ILi192EEEEEELi192ENS_12float_e4m3_tEfNS_4arch4Sm90ELb0ELb1ELb0ELb0ELb0ELb0ELb0ELb1ELb1ELb1ELb0ELb0EEENS1_21CollectiveEpilogueFwdINS6_IJSA_SC_SB_EEES9_NS_10bfloat16_tESG_Li256ELb0ELb1ELb0ELb1EEENS1_30DynamicPersistentTileSchedulerILi256ELi128ELb0ELb1ELb1EEEEEEEEEvNT_6ParamsE)
        /*0308*/ 	.word	0x00000004


	//----- nvinfo : EIATTR_FRAME_SIZE
	.align		4
.L_140:
        /*030c*/ 	.byte	0x04, 0x11
        /*030e*/ 	.short	(.L_142 - .L_141)
	.align		4
.L_141:
        /*0310*/ 	.word	index@(_ZN7cutlass13device_kernelIN5flash11enable_sm90INS1_16FlashAttnFwdSm90INS1_25CollectiveMainloopFwdSm90ILi2EN4cute5tupleIJNS5_1CILi1EEES8_S8_EEENS6_IJNS7_ILi128EEENS7_ILi160EEENS7_ILi192EEEEEELi192ENS_12float_e4m3_tEfNS_4arch4Sm90ELb0ELb1ELb0ELb0ELb0ELb0ELb0ELb1ELb1ELb1ELb0ELb0EEENS1_21CollectiveEpilogueFwdINS6_IJSA_SC_SB_EEES9_NS_10bfloat16_tESG_Li256ELb0ELb1ELb0ELb1EEENS1_30DynamicPersistentTileSchedulerILi256ELi128ELb0ELb1ELb1EEEEEEEEEvNT_6ParamsE)
        /*0314*/ 	.word	0x00000000


	//----- nvinfo : EIATTR_REGCOUNT
	.align		4
.L_142:
        /*0318*/ 	.byte	0x04, 0x2f
        /*031a*/ 	.short	(.L_144 - .L_143)
	.align		4
.L_143:
        /*031c*/ 	.word	index@(_ZN7cutlass13device_kernelIN5flash11enable_sm90INS1_16FlashAttnFwdSm90INS1_25CollectiveMainloopFwdSm90ILi2EN4cute5tupleIJNS5_1CILi1EEES8_S8_EEENS6_IJNS7_ILi128EEENS7_ILi160EEENS7_ILi192EEEEEELi192ENS_12float_e4m3_tEfNS_4arch4Sm90ELb0ELb0ELb0ELb1ELb0ELb1ELb0ELb1ELb1ELb1ELb0ELb0EEENS1_21CollectiveEpilogueFwdINS6_IJSA_SC_SB_EEES9_NS_10bfloat16_tESG_Li256ELb1ELb1ELb0ELb1EEENS1_36VarlenDynamicPersistentTileSchedulerILi128ELi160ELi256ELi128ELb0ELb1ELb1ELb0ELb1ELb1EEEEEEEEEvNT_6ParamsE)
        /*0320*/ 	.word	0x00000004


	//----- nvinfo : EIATTR_FRAME_SIZE
	.align		4
.L_144:
        /*0324*/ 	.byte	0x04, 0x11
        /*0326*/ 	.short	(.L_146 - .L_145)
	.align		4
.L_145:
        /*0328*/ 	.word	index@(_ZN7cutlass13device_kernelIN5flash11enable_sm90INS1_16FlashAttnFwdSm90INS1_25CollectiveMainloopFwdSm90ILi2EN4cute5tupleIJNS5_1CILi1EEES8_S8_EEENS6_IJNS7_ILi128EEENS7_ILi160EEENS7_ILi192EEEEEELi192ENS_12float_e4m3_tEfNS_4arch4Sm90ELb0ELb0ELb0ELb1ELb0ELb1ELb0ELb1ELb1ELb1ELb0ELb0EEENS1_21CollectiveEpilogueFwdINS6_IJSA_SC_SB_EEES9_NS_10bfloat16_tESG_Li256ELb1ELb1ELb0ELb1EEENS1_36VarlenDynamicPersistentTileSchedulerILi128ELi160ELi256ELi128ELb0ELb1ELb1ELb0ELb1ELb1EEEEEEEEEvNT_6ParamsE)
        /*032c*/ 	.word	0x00000000


	//----- nvinfo : EIATTR_REGCOUNT
	.align		4
.L_146:
        /*0330*/ 	.byte	0x04, 0x2f
        /*0332*/ 	.short	(.L_148 - .L_147)
	.align		4
.L_147:
        /*0334*/ 	.word	index@(_ZN7cutlass13device_kernelIN5flash11enable_sm90INS1_16FlashAttnFwdSm90INS1_25CollectiveMainloopFwdSm90ILi2EN4cute5tupleIJNS5_1CILi1EEES8_S8_EEENS6_IJNS7_ILi128EEENS7_ILi160EEENS7_ILi192EEEEEELi192ENS_12float_e4m3_tEfNS_4arch4Sm90ELb0ELb0ELb0ELb1ELb0ELb0ELb0ELb1ELb1ELb1ELb0ELb0EEENS1_21CollectiveEpilogueFwdINS6_IJSA_SC_SB_EEES9_NS_10bfloat16_tESG_Li256ELb1ELb1ELb0ELb1EEENS1_36VarlenDynamicPersistentTileSchedulerILi128ELi160ELi256ELi128ELb0ELb1ELb1ELb0ELb1ELb1EEEEEEEEEvNT_6ParamsE)
        /*0338*/ 	.word	0x00000004


	//----- nvinfo : EIATTR_FRAME_SIZE
	.align		4
.L_148:
        /*033c*/ 	.byte	0x04, 0x11
        /*033e*/ 	.short	(.L_150 - .L_149)
	.align		4
.L_149:
        /*0340*/ 	.word	index@(_ZN7cutlass13device_kernelIN5flash11enable_sm90INS1_16FlashAttnFwdSm90INS1_25CollectiveMainloopFwdSm90ILi2EN4cute5tupleIJNS5_1CILi1EEES8_S8_EEENS6_IJNS7_ILi128EEENS7_ILi160EEENS7_ILi192EEEEEELi192ENS_12float_e4m3_tEfNS_4arch4Sm90ELb0ELb0ELb0ELb1ELb0ELb0ELb0ELb1ELb1ELb1ELb0ELb0EEENS1_21CollectiveEpilogueFwdINS6_IJSA_SC_SB_EEES9_NS_10bfloat16_tESG_Li256ELb1ELb1ELb0ELb1EEENS1_36VarlenDynamicPersistentTileSchedulerILi128ELi160ELi256ELi128ELb0ELb1ELb1ELb0ELb1ELb1EEEEEEEEEvNT_6ParamsE)
        /*0344*/ 	.word	0x00000000


	//----- nvinfo : EIATTR_REGCOUNT
	.align		4
.L_150:
        /*0348*/ 	.byte	0x04, 0x2f
        /*034a*/ 	.short	(.L_152 - .L_151)
	.align		4
.L_151:
        /*034c*/ 	.word	index@(_ZN7cutlass13device_kernelIN5flash11enable_sm90INS1_16FlashAttnFwdSm90INS1_25CollectiveMainloopFwdSm90ILi2EN4cute5tupleIJNS5_1CILi2EEENS7_ILi1EEES9_EEENS6_IJNS7_ILi128EEENS7_ILi160EEENS7_ILi192EEEEEELi192ENS_12float_e4m3_tEfNS_4arch4Sm90ELb0ELb0ELb0ELb0ELb0ELb0ELb0ELb1ELb1ELb1ELb0ELb0EEENS1_21CollectiveEpilogueFwdINS6_IJSB_SD_SC_EEESA_NS_10bfloat16_tESH_Li256ELb0ELb1ELb0ELb1EEENS1_29StaticPersistentTileSchedulerILb0EEEEEEEEEvNT_6ParamsE)
        /*0350*/ 	.word	0x00000004


	//----- nvinfo : EIATTR_FRAME_SIZE
	.align		4
.L_152:
        /*0354*/ 	.byte	0x04, 0x11
        /*0356*/ 	.short	(.L_154 - .L_153)
	.align		4
.L_153:
        /*0358*/ 	.word	index@(_ZN7cutlass13device_kernelIN5flash11enable_sm90INS1_16FlashAttnFwdSm90INS1_25CollectiveMainloopFwdSm90ILi2EN4cute5tupleIJNS5_1CILi2EEENS7_ILi1EEES9_EEENS6_IJNS7_ILi128EEENS7_ILi160EEENS7_ILi192EEEEEELi192ENS_12float_e4m3_tEfNS_4arch4Sm90ELb0ELb0ELb0ELb0ELb0ELb0ELb0ELb1ELb1ELb1ELb0ELb0EEENS1_21CollectiveEpilogueFwdINS6_IJSB_SD_SC_EEESA_NS_10bfloat16_tESH_Li256ELb0ELb1ELb0ELb1EEENS1_29StaticPersistentTileSchedulerILb0EEEEEEEEEvNT_6ParamsE)
        /*035c*/ 	.word	0x00000000


	//----- nvinfo : EIATTR_REGCOUNT
	.align		4
.L_154:
        /*0360*/ 	.byte	0x04, 0x2f
        /*0362*/ 	.short	(.L_156 - .L_155)
	.align		4
.L_155:
        /*0364*/ 	.word	index@(_ZN7cutlass13device_kernelIN5flash11enable_sm90INS1_16FlashAttnFwdSm90INS1_25CollectiveMainloopFwdSm90ILi2EN4cute5tupleIJNS5_1CILi1EEES8_S8_EEENS6_IJNS7_ILi128EEENS7_ILi160EEENS7_ILi192EEEEEELi192ENS_12float_e4m3_tEfNS_4arch4Sm90ELb0ELb0ELb0ELb0ELb0ELb0ELb0ELb1ELb1ELb1ELb0ELb0EEENS1_21CollectiveEpilogueFwdINS6_IJSA_SC_SB_EEES9_NS_10bfloat16_tESG_Li256ELb0ELb1ELb0ELb1EEENS1_29StaticPersistentTileSchedulerILb0EEEEEEEEEvNT_6ParamsE)
        /*0368*/ 	.word	0x00000004


	//----- nvinfo : EIATTR_FRAME_SIZE
	.align		4
.L_156:
        /*036c*/ 	.byte	0x04, 0x11
        /*036e*/ 	.short	(.L_158 - .L_157)
	.align		4
.L_157:
        /*0370*/ 	.word	index@(_ZN7cutlass13device_kernelIN5flash11enable_sm90INS1_16FlashAttnFwdSm90INS1_25CollectiveMainloopFwdSm90ILi2EN4cute5tupleIJNS5_1CILi1EEES8_S8_EEENS6_IJNS7_ILi128EEENS7_ILi160EEENS7_ILi192EEEEEELi192ENS_12float_e4m3_tEfNS_4arch4Sm90ELb0ELb0ELb0ELb0ELb0ELb0ELb0ELb1ELb1ELb1ELb0ELb0EEENS1_21CollectiveEpilogueFwdINS6_IJSA_SC_SB_EEES9_NS_10bfloat16_tESG_Li256ELb0ELb1ELb0ELb1EEENS1_29StaticPersistentTileSchedulerILb0EEEEEEEEEvNT_6ParamsE)
        /*0374*/ 	.word	0x00000000


	//----- nvinfo : EIATTR_REGCOUNT
	.align		4
.L_158:
        /*0378*/ 	.byte	0x04, 0x2f
        /*037a*/ 	.short	(.L_160 - .L_159)
	.align		4
.L_159:
        /*037c*/ 	.word	index@(_ZN7cutlass13device_kernelIN5flash11enable_sm90INS1_16FlashAttnFwdSm90INS1_25CollectiveMainloopFwdSm90ILi2EN4cute5tupleIJNS5_1CILi1EEES8_S8_EEENS6_IJNS7_ILi128EEESA_NS7_ILi256EEEEEELi256ENS_12float_e4m3_tEfNS_4arch4Sm90ELb1ELb0ELb0ELb1ELb0ELb1ELb0ELb1ELb1ELb1ELb0ELb0EEENS1_21CollectiveEpilogueFwdINS6_IJSA_SB_SA_EEES9_NS_10bfloat16_tESF_Li256ELb1ELb1ELb0ELb1EEENS1_36VarlenDynamicPersistentTileSchedulerILi128ELi128ELi256ELi128ELb0ELb1ELb1ELb1ELb1ELb1EEEEEEEEEvNT_6ParamsE)
        /*0380*/ 	.word	0x00000004


	//----- nvinfo : EIATTR_FRAME_SIZE
	.align		4
.L_160:
        /*0384*/ 	.byte	0x04, 0x11
        /*0386*/ 	.short	(.L_162 - .L_161)
	.align		4
.L_161:
        /*0388*/ 	.word	index@(_ZN7cutlass13device_kernelIN5flash11enable_sm90INS1_16FlashAttnFwdSm90INS1_25CollectiveMainloopFwdSm90ILi2EN4cute5tupleIJNS5_1CILi1EEES8_S8_EEENS6_IJNS7_ILi128EEESA_NS7_ILi256EEEEEELi256ENS_12float_e4m3_tEfNS_4arch4Sm90ELb1ELb0ELb0ELb1ELb0ELb1ELb0ELb1ELb1ELb1ELb0ELb0EEENS1_21CollectiveEpilogueFwdINS6_IJSA_SB_SA_EEES9_NS_10bfloat16_tESF_Li256ELb1ELb1ELb0ELb1EEENS1_36VarlenDynamicPersistentTileSchedulerILi128ELi128ELi256ELi128ELb0ELb1ELb1ELb1ELb1ELb1EEEEEEEEEvNT_6ParamsE)
        /*038c*/ 	.word	0x00000000


	//----- nvinfo : EIATTR_REGCOUNT
	.align		4
.L_162:
        /*0390*/ 	.byte	0x04, 0x2f
        /*0392*/ 	.short	(.L_164 - .L_163)
	.align		4
.L_163:
        /*0394*/ 	.word	index@(_ZN7cutlass13device_kernelIN5flash11enable_sm90INS1_16FlashAttnFwdSm90INS1_25CollectiveMainloopFwdSm90ILi2EN4cute5tupleIJNS5_1CILi1EEES8_S8_EEENS6_IJNS7_ILi128EEESA_NS7_ILi256EEEEEELi256ENS_12float_e4m3_tEfNS_4arch4Sm90ELb1ELb0ELb0ELb1ELb0ELb0ELb0ELb1ELb1ELb1ELb0ELb0EEENS1_21CollectiveEpilogueFwdINS6_IJSA_SB_SA_EEES9_NS_10bfloat16_tESF_Li256ELb1ELb1ELb0ELb1EEENS1_36VarlenDynamicPersistentTileSchedulerILi128ELi128ELi256ELi128ELb0ELb1ELb1ELb1ELb1ELb1EEEEEEEEEvNT_6ParamsE)
        /*0398*/ 	.word	0x00000004


	//----- nvinfo : EIATTR_FRAME_SIZE
	.align		4
.L_164:
        /*039c*/ 	.byte	0x04, 0x11
        /*039e*/ 	.short	(.L_166 - .L_165)
	.align		4
.L_165:
        /*03a0*/ 	.word	index@(_ZN7cutlass13device_kernelIN5flash11enable_sm90INS1_16FlashAttnFwdSm90INS1_25CollectiveMainloopFwdSm90ILi2EN4cute5tupleIJNS5_1CILi1EEES8_S8_EEENS6_IJNS7_ILi128EEESA_NS7_ILi256EEEEEELi256ENS_12float_e4m3_tEfNS_4arch4Sm90ELb1ELb0ELb0ELb1ELb0ELb0ELb0ELb1ELb1ELb1ELb0ELb0EEENS1_21CollectiveEpilogueFwdINS6_IJSA_SB_SA_EEES9_NS_10bfloat16_tESF_Li256ELb1ELb1ELb0ELb1EEENS1_36VarlenDynamicPersistentTileSchedulerILi128ELi128ELi256ELi128ELb0ELb1ELb1ELb1ELb1ELb1EEEEEEEEEvNT_6ParamsE)
        /*03a4*/ 	.word	0x00000000


	//----- nvinfo : EIATTR_REGCOUNT
	.align		4
.L_166:
        /*03a8*/ 	.byte	0x04, 0x2f
        /*03aa*/ 	.short	(.L_168 - .L_167)
	.align		4
.L_167:
        /*03ac*/ 	.word	index@(_ZN7cutlass13device_kernelIN5flash11enable_sm90INS1_16FlashAttnFwdSm90INS1_25CollectiveMainloopFwdSm90ILi2EN4cute5tupleIJNS5_1CILi1EEES8_S8_EEENS6_IJNS7_ILi128EEESA_NS7_ILi256EEEEEELi256ENS_12float_e4m3_tEfNS_4arch4Sm90ELb1ELb0ELb0ELb0ELb0ELb0ELb0ELb1ELb1ELb1ELb0ELb0EEENS1_21CollectiveEpilogueFwdINS6_IJSA_SB_SA_EEES9_NS_10bfloat16_tESF_Li256ELb0ELb1ELb0ELb1EEENS1_30DynamicPersistentTileSchedulerILi256ELi128ELb0ELb1ELb1EEEEEEEEEvNT_6ParamsE)
        /*03b0*/ 	.word	0x00000004


	//----- nvinfo : EIATTR_FRAME_SIZE
	.align		4
.L_168:
        /*03b4*/ 	.byte	0x04, 0x11
        /*03b6*/ 	.short	(.L_170 - .L_169)
	.align		4
.L_169:
        /*03b8*/ 	.word	index@(_ZN7cutlass13device_kernelIN5flash11enable_sm90INS1_16FlashAttnFwdSm90INS1_25CollectiveMainloopFwdSm90ILi2EN4cute5tupleIJNS5_1CILi1EEES8_S8_EEENS6_IJNS7_ILi128EEESA_NS7_ILi256EEEEEELi256ENS_12float_e4m3_tEfNS_4arch4Sm90ELb1ELb0ELb0ELb0ELb0ELb0ELb0ELb1ELb1ELb1ELb0ELb0EEENS1_21CollectiveEpilogueFwdINS6_IJSA_SB_SA_EEES9_NS_10bfloat16_tESF_Li256ELb0ELb1ELb0ELb1EEENS1_30DynamicPersistentTileSchedulerILi256ELi128ELb0ELb1ELb1EEEEEEEEEvNT_6ParamsE)
        /*03bc*/ 	.word	0x00000000


	//----- nvinfo : EIATTR_REGCOUNT
	.align		4
.L_170:
        /*03c0*/ 	.byte	0x04, 0x2f
        /*03c2*/ 	.short	(.L_172 - .L_171)
	.align		4
.L_171:
        /*03c4*/ 	.word	index@(_ZN7cutlass13device_kernelIN5flash11enable_sm90INS1_16FlashAttnFwdSm90INS1_25CollectiveMainloopFwdSm90ILi2EN4cute5tupleIJNS5_1CILi1EEES8_S8_EEENS6_IJNS7_ILi128EEENS7_ILi64EEENS7_ILi256EEEEEELi256ENS_12float_e4m3_tEfNS_4arch4Sm90ELb0ELb1ELb0ELb1ELb0ELb1ELb0ELb1ELb1ELb1ELb0ELb0EEENS1_21CollectiveEpilogueFwdINS6_IJSA_SC_SB_EEES9_NS_10bfloat16_tESG_Li256ELb1ELb1ELb0ELb1EEENS1_36VarlenDynamicPersistentTileSchedulerILi128ELi64ELi256ELi128ELb0ELb1ELb1ELb1ELb0ELb1EEEEEEEEEvNT_6ParamsE)
        /*03c8*/ 	.word	0x00000004


	//----- nvinfo : EIATTR_FRAME_SIZE
	.align		4
.L_172:
        /*03cc*/ 	.byte	0x04, 0x11
        /*03ce*/ 	.short	(.L_174 - .L_173)
	.align		4
.L_173:
        /*03d0*/ 	.word	index@(_ZN7cutlass13device_kernelIN5flash11enable_sm90INS1_16FlashAttnFwdSm90INS1_25CollectiveMainloopFwdSm90ILi2EN4cute5tupleIJNS5_1CILi1EEES8_S8_EEENS6_IJNS7_ILi128EEENS7_ILi64EEENS7_ILi256EEEEEELi256ENS_12float_e4m3_tEfNS_4arch4Sm90ELb0ELb1ELb0ELb1ELb0ELb1ELb0ELb1ELb1ELb1ELb0ELb0EEENS1_21CollectiveEpilogueFwdINS6_IJSA_SC_SB_EEES9_NS_10bfloat16_tESG_Li256ELb1ELb1ELb0ELb1EEENS1_36VarlenDynamicPersistentTileSchedulerILi128ELi64ELi256ELi128ELb0ELb1ELb1ELb1ELb0ELb1EEEEEEEEEvNT_6ParamsE)
        /*03d4*/ 	.word	0x00000000


	//----- nvinfo : EIATTR_REGCOUNT
	.align		4
.L_174:
        /*03d8*/ 	.byte	0x04, 0x2f
        /*03da*/ 	.short	(.L_176 - .L_175)
	.align		4
.L_175:
        /*03dc*/ 	.word	index@(_ZN7cutlass13device_kernelIN5flash11enable_sm90INS1_16FlashAttnFwdSm90INS1_25CollectiveMainloopFwdSm90ILi2EN4cute5tupleIJNS5_1CILi1EEES8_S8_EEENS6_IJNS7_ILi128EEENS7_ILi64EEENS7_ILi256EEEEEELi256ENS_12float_e4m3_tEfNS_4arch4Sm90ELb0ELb1ELb0ELb1ELb0ELb0ELb0ELb1ELb1ELb1ELb0ELb0EEENS1_21CollectiveEpilogueFwdINS6_IJSA_SC_SB_EEES9_NS_10bfloat16_tESG_Li256ELb1ELb1ELb0ELb1EEENS1_36VarlenDynamicPersistentTileSchedulerILi128ELi64ELi256ELi128ELb0ELb1ELb1ELb1ELb0ELb1EEEEEEEEEvNT_6ParamsE)
        /*03e0*/ 	.word	0x00000004


	//----- nvinfo : EIATTR_FRAME_SIZE
	.align		4
.L_176:
        /*03e4*/ 	.byte	0x04, 0x11
        /*03e6*/ 	.short	(.L_178 - .L_177)
	.align		4
.L_177:
        /*03e8*/ 	.word	index@(_ZN7cutlass13device_kernelIN5flash11enable_sm90INS1_16FlashAttnFwdSm90INS1_25CollectiveMainloopFwdSm90ILi2EN4cute5tupleIJNS5_1CILi1EEES8_S8_EEENS6_IJNS7_ILi128EEENS7_ILi64EEENS7_ILi256EEEEEELi256ENS_12float_e4m3_tEfNS_4arch4Sm90ELb0ELb1ELb0ELb1ELb0ELb0ELb0ELb1ELb1ELb1ELb0ELb0EEENS1_21CollectiveEpilogueFwdINS6_IJSA_SC_SB_EEES9_NS_10bfloat16_tESG_Li256ELb1ELb1ELb0ELb1EEENS1_36VarlenDynamicPersistentTileSchedulerILi128ELi64ELi256ELi128ELb0ELb1ELb1ELb1ELb0ELb1EEEEEEEEEvNT_6ParamsE)
        /*03ec*/ 	.word	0x00000000


	//----- nvinfo : EIATTR_REGCOUNT
	.align		4
.L_178:
        /*03f0*/ 	.byte	0x04, 0x2f
        /*03f2*/ 	.short	(.L_180 - .L_179)
	.align		4
.L_179:
        /*03f4*/ 	.word	index@(_ZN7cutlass13device_kernelIN5flash11enable_sm90INS1_16FlashAttnFwdSm90INS1_25CollectiveMainloopFwdSm90ILi2EN4cute5tupleIJNS5_1CILi1EEES8_S8_EEENS6_IJNS7_ILi128EEENS7_ILi64EEENS7_ILi256EEEEEELi256ENS_12float_e4m3_tEfNS_4arch4Sm90ELb0ELb1ELb0ELb0ELb0ELb0ELb0ELb1ELb1ELb1ELb0ELb0EEENS1_21CollectiveEpilogueFwdINS6_IJSA_SC_SB_EEES9_NS_10bfloat16_tESG_Li256ELb0ELb1ELb0ELb1EEENS1_30DynamicPersistentTileSchedulerILi256ELi128ELb0ELb1ELb1EEEEEEEEEvNT_6ParamsE)
        /*03f8*/ 	.word	0x00000004


	//----- nvinfo : EIATTR_FRAME_SIZE
	.align		4
.L_180:
        /*03fc*/ 	.byte	0x04, 0x11
        /*03fe*/ 	.short	(.L_182 - .L_181)
	.align		4
.L_181:
        /*0400*/ 	.word	index@(_ZN7cutlass13device_kernelIN5flash11enable_sm90INS1_16FlashAttnFwdSm90INS1_25CollectiveMainloopFwdSm90ILi2EN4cute5tupleIJNS5_1CILi1EEES8_S8_EEENS6_IJNS7_ILi128EEENS7_ILi64EEENS7_ILi256EEEEEELi256ENS_12float_e4m3_tEfNS_4arch4Sm90ELb0ELb1ELb0ELb0ELb0ELb0ELb0ELb1ELb1ELb1ELb0ELb0EEENS1_21CollectiveEpilogueFwdINS6_IJSA_SC_SB_EEES9_NS_10bfloat16_tESG_Li256ELb0ELb1ELb0ELb1EEENS1_30DynamicPersistentTileSchedulerILi256ELi128ELb0ELb1ELb1EEEEEEEEEvNT_6ParamsE)
        /*0404*/ 	.word	0x00000000


	//----- nvinfo : EIATTR_REGCOUNT
	.align		4
.L_182:
        /*0408*/ 	.byte	0x04, 0x2f
        /*040a*/ 	.short	(.L_184 - .L_183)
	.align		4
.L_183:
        /*040c*/ 	.word	index@(_ZN7cutlass13device_kernelIN5flash11enable_sm90INS1_16FlashAttnFwdSm90INS1_25CollectiveMainloopFwdSm90ILi2EN4cute5tupleIJNS5_1CILi1EEES8_S8_EEENS6_IJNS7_ILi128EEESA_NS7_ILi256EEEEEELi256ENS_12float_e4m3_tEfNS_4arch4Sm90ELb0ELb0ELb0ELb1ELb0ELb1ELb0ELb1ELb1ELb1ELb0ELb0EEENS1_21CollectiveEpilogueFwdINS6_IJSA_SB_SA_EEES9_NS_10bfloat16_tESF_Li256ELb1ELb1ELb0ELb1EEENS1_36VarlenDynamicPersistentTileSchedulerILi128ELi128ELi256ELi128ELb0ELb1ELb1ELb0ELb1ELb1EEEEEEEEEvNT_6ParamsE)
        /*0410*/ 	.word	0x00000004


	//----- nvinfo : EIATTR_FRAME_SIZE
	.align		4
.L_184:
        /*0414*/ 	.byte	0x04, 0x11
        /*0416*/ 	.short	(.L_186 - .L_185)
	.align		4
.L_185:
        /*0418*/ 	.word	index@(_ZN7cutlass13device_kernelIN5flash11enable_sm90INS1_16FlashAttnFwdSm90INS1_25CollectiveMainloopFwdSm90ILi2EN4cute5tupleIJNS5_1CILi1EEES8_S8_EEENS6_IJNS7_ILi128EEESA_NS7_ILi256EEEEEELi256ENS_12float_e4m3_tEfNS_4arch4Sm90ELb0ELb0ELb0ELb1ELb0ELb1ELb0ELb1ELb1ELb1ELb0ELb0EEENS1_21CollectiveEpilogueFwdINS6_IJSA_SB_SA_EEES9_NS_10bfloat16_tESF_Li256ELb1ELb1ELb0ELb1EEENS1_36VarlenDynamicPersistentTileSchedulerILi128ELi128ELi256ELi128ELb0ELb1ELb1ELb0ELb1ELb1EEEEEEEEEvNT_6ParamsE)
        /*041c*/ 	.word	0x00000000


	//----- nvinfo : EIATTR_REGCOUNT
	.align		4
.L_186:
        /*0420*/ 	.byte	0x04, 0x2f
        /*0422*/ 	.short	(.L_188 - .L_187)
	.align		4
.L_187:
        /*0424*/ 	.word	index@(_ZN7cutlass13device_kernelIN5flash11enable_sm90INS1_16FlashAttnFwdSm90INS1_25CollectiveMainloopFwdSm90ILi2EN4cute5tupleIJNS5_1CILi1EEES8_S8_EEENS6_IJNS7_ILi128EEESA_NS7_ILi256EEEEEELi256ENS_12float_e4m3_tEfNS_4arch4Sm90ELb0ELb0ELb0ELb1ELb0ELb0ELb0ELb1ELb1ELb1ELb0ELb0EEENS1_21CollectiveEpilogueFwdINS6_IJSA_SB_SA_EEES9_NS_10bfloat16_tESF_Li256ELb1ELb1ELb0ELb1EEENS1_36VarlenDynamicPersistentTileSchedulerILi128ELi128ELi256ELi128ELb0ELb1ELb1ELb0ELb1ELb1EEEEEEEEEvNT_6ParamsE)
        /*0428*/ 	.word	0x00000004


	//----- nvinfo : EIATTR_FRAME_SIZE
	.align		4
.L_188:
        /*042c*/ 	.byte	0x04, 0x11
        /*042e*/ 	.short	(.L_190 - .L_189)
	.align		4
.L_189:
        /*0430*/ 	.word	index@(_ZN7cutlass13device_kernelIN5flash11enable_sm90INS1_16FlashAttnFwdSm90INS1_25CollectiveMainloopFwdSm90ILi2EN4cute5tupleIJNS5_1CILi1EEES8_S8_EEENS6_IJNS7_ILi128EEESA_NS7_ILi256EEEEEELi256ENS_12float_e4m3_tEfNS_4arch4Sm90ELb0ELb0ELb0ELb1ELb0ELb0ELb0ELb1ELb1ELb1ELb0ELb0EEENS1_21CollectiveEpilogueFwdINS6_IJSA_SB_SA_EEES9_NS_10bfloat16_tESF_Li256ELb1ELb1ELb0ELb1EEENS1_36VarlenDynamicPersistentTileSchedulerILi128ELi128ELi256ELi128ELb0ELb1ELb1ELb0ELb1ELb1EEEEEEEEEvNT_6ParamsE)
        /*0434*/ 	.word	0x00000000


	//----- nvinfo : EIATTR_REGCOUNT
	.align		4
.L_190:
        /*0438*/ 	.byte	0x04, 0x2f
        /*043a*/ 	.short	(.L_192 - .L_191)
	.align		4
.L_191:
        /*043c*/ 	.word	index@(_ZN7cutlass13device_kernelIN5flash11enable_sm90INS1_16FlashAttnFwdSm90INS1_25CollectiveMainloopFwdSm90ILi2EN4cute5tupleIJNS5_1CILi1EEES8_S8_EEENS6_IJNS7_ILi128EEESA_NS7_ILi256EEEEEELi256ENS_12float_e4m3_tEfNS_4arch4Sm90ELb0ELb0ELb0ELb0ELb0ELb0ELb0ELb1ELb1ELb1ELb0ELb0EEENS1_21CollectiveEpilogueFwdINS6_IJSA_SB_SA_EEES9_NS_10bfloat16_tESF_Li256ELb0ELb1ELb0ELb1EEENS1_29StaticPersistentTileSchedulerILb0EEEEEEEEEvNT_6ParamsE)
        /*0440*/ 	.word	0x00000004


	//----- nvinfo : EIATTR_FRAME_SIZE
	.align		4
.L_192:
        /*0444*/ 	.byte	0x04, 0x11
        /*0446*/ 	.short	(.L_194 - .L_193)
	.align		4
.L_193:
        /*0448*/ 	.word	index@(_ZN7cutlass13device_kernelIN5flash11enable_sm90INS1_16FlashAttnFwdSm90INS1_25CollectiveMainloopFwdSm90ILi2EN4cute5tupleIJNS5_1CILi1EEES8_S8_EEENS6_IJNS7_ILi128EEESA_NS7_ILi256EEEEEELi256ENS_12float_e4m3_tEfNS_4arch4Sm90ELb0ELb0ELb0ELb0ELb0ELb0ELb0ELb1ELb1ELb1ELb0ELb0EEENS1_21CollectiveEpilogueFwdINS6_IJSA_SB_SA_EEES9_NS_10bfloat16_tESF_Li256ELb0ELb1ELb0ELb1EEENS1_29StaticPersistentTileSchedulerILb0EEEEEEEEEvNT_6ParamsE)
        /*044c*/ 	.word	0x00000000


	//----- nvinfo : EIATTR_MIN_STACK_SIZE
	.align		4
.L_194:
        /*0450*/ 	.byte	0x04, 0x12
        /*0452*/ 	.short	(.L_196 - .L_195)
	.align		4
.L_195:
        /*0454*/ 	.word	index@(_ZN7cutlass13device_kernelIN5flash11enable_sm90INS1_16FlashAttnFwdSm90INS1_25CollectiveMainloopFwdSm90ILi2EN4cute5tupleIJNS5_1CILi1EEES8_S8_EEENS6_IJNS7_ILi128EEESA_NS7_ILi256EEEEEELi256ENS_12float_e4m3_tEfNS_4arch4Sm90ELb0ELb0ELb0ELb0ELb0ELb0ELb0ELb1ELb1ELb1ELb0ELb0EEENS1_21CollectiveEpilogueFwdINS6_IJSA_SB_SA_EEES9_NS_10bfloat16_tESF_Li256ELb0ELb1ELb0ELb1EEENS1_29StaticPersistentTileSchedulerILb0EEEEEEEEEvNT_6ParamsE)
        /*0458*/ 	.word	0x00000000


	//----- nvinfo : EIATTR_MIN_STACK_SIZE
	.align		4
.L_196:
        /*045c*/ 	.byte	0x04, 0x12
        /*045e*/ 	.short	(.L_198 - .L_197)
	.align		4
.L_197:
        /*0460*/ 	.word	index@(_ZN7cutlass13device_kernelIN5flash11enable_sm90INS1_16FlashAttnFwdSm90INS1_25CollectiveMainloopFwdSm90ILi2EN4cute5tupleIJNS5_1CILi1EEES8_S8_EEENS6_IJNS7_ILi128EEESA_NS7_ILi256EEEEEELi256ENS_12float_e4m3_tEfNS_4arch4Sm90ELb0ELb0ELb0ELb1ELb0ELb0ELb0ELb1ELb1ELb1ELb0ELb0EEENS1_21CollectiveEpilogueFwdINS6_IJSA_SB_SA_EEES9_NS_10bfloat16_tESF_Li256ELb1ELb1ELb0ELb1EEENS1_36VarlenDynamicPersistentTileSchedulerILi128ELi128ELi256ELi128ELb0ELb1ELb1ELb0ELb1ELb1EEEEEEEEEvNT_6ParamsE)
        /*0464*/ 	.word	0x00000000


	//----- nvinfo : EIATTR_MIN_STACK_SIZE
	.align		4
.L_198:
        /*0468*/ 	.byte	0x04, 0x12
        /*046a*/ 	.short	(.L_200 - .L_199)
	.align		4
.L_199:
        /*046c*/ 	.word	index@(_ZN7cutlass13device_kernelIN5flash11enable_sm90INS1_16FlashAttnFwdSm90INS1_25CollectiveMainloopFwdSm90ILi2EN4cute5tupleIJNS5_1CILi1EEES8_S8_EEENS6_IJNS7_ILi128EEESA_NS7_ILi256EEEEEELi256ENS_12float_e4m3_tEfNS_4arch4Sm90ELb0ELb0ELb0ELb1ELb0ELb1ELb0ELb1ELb1ELb1ELb0ELb0EEENS1_21CollectiveEpilogueFwdINS6_IJSA_SB_SA_EEES9_NS_10bfloat16_tESF_Li256ELb1ELb1ELb0ELb1EEENS1_36VarlenDynamicPersistentTileSchedulerILi128ELi128ELi256ELi128ELb0ELb1ELb1ELb0ELb1ELb1EEEEEEEEEvNT_6ParamsE)
        /*0470*/ 	.word	0x00000000


	//----- nvinfo : EIATTR_MIN_STACK_SIZE
	.align		4
.L_200:
        /*0474*/ 	.byte	0x04, 0x12
        /*0476*/ 	.short	(.L_202 - .L_201)
	.align		4
.L_201:
        /*0478*/ 	.word	index@(_ZN7cutlass13device_kernelIN5flash11enable_sm90INS1_16FlashAttnFwdSm90INS1_25CollectiveMainloopFwdSm90ILi2EN4cute5tupleIJNS5_1CILi1EEES8_S8_EEENS6_IJNS7_ILi128EEENS7_ILi64EEENS7_ILi256EEEEEELi256ENS_12float_e4m3_tEfNS_4arch4Sm90ELb0ELb1ELb0ELb0ELb0ELb0ELb0ELb1ELb1ELb1ELb0ELb0EEENS1_21CollectiveEpilogueFwdINS6_IJSA_SC_SB_EEES9_NS_10bfloat16_tESG_Li256ELb0ELb1ELb0ELb1EEENS1_30DynamicPersistentTileSchedulerILi256ELi128ELb0ELb1ELb1EEEEEEEEEvNT_6ParamsE)
        /*047c*/ 	.word	0x00000000


	//----- nvinfo : EIATTR_MIN_STACK_SIZE
	.align		4
.L_202:
        /*0480*/ 	.byte	0x04, 0x12
        /*0482*/ 	.short	(.L_204 - .L_203)
	.align		4
.L_203:
        /*0484*/ 	.word	index@(_ZN7cutlass13device_kernelIN5flash11enable_sm90INS1_16FlashAttnFwdSm90INS1_25CollectiveMainloopFwdSm90ILi2EN4cute5tupleIJNS5_1CILi1EEES8_S8_EEENS6_IJNS7_ILi128EEENS7_ILi64EEENS7_ILi256EEEEEELi256ENS_12float_e4m3_tEfNS_4arch4Sm90ELb0ELb1ELb0ELb1ELb0ELb0ELb0ELb1ELb1ELb1ELb0ELb0EEENS1_21CollectiveEpilogueFwdINS6_IJSA_SC_SB_EEES9_NS_10bfloat16_tESG_Li256ELb1ELb1ELb0ELb1EEENS1_36VarlenDynamicPersistentTileSchedulerILi128ELi64ELi256ELi128ELb0ELb1ELb1ELb1ELb0ELb1EEEEEEEEEvNT_6ParamsE)
        /*0488*/ 	.word	0x00000000


	//----- nvinfo : EIATTR_MIN_STACK_SIZE
	.align		4
.L_204:
        /*048c*/ 	.byte	0x04, 0x12
        /*048e*/ 	.short	(.L_206 - .L_205)
	.align		4
.L_205:
        /*0490*/ 	.word	index@(_ZN7cutlass13device_kernelIN5flash11enable_sm90INS1_16FlashAttnFwdSm90INS1_25CollectiveMainloopFwdSm90ILi2EN4cute5tupleIJNS5_1CILi1EEES8_S8_EEENS6_IJNS7_ILi128EEENS7_ILi64EEENS7_ILi256EEEEEELi256ENS_12float_e4m3_tEfNS_4arch4Sm90ELb0ELb1ELb0ELb1ELb0ELb1ELb0ELb1ELb1ELb1ELb0ELb0EEENS1_21CollectiveEpilogueFwdINS6_IJSA_SC_SB_EEES9_NS_10bfloat16_tESG_Li256ELb1ELb1ELb0ELb1EEENS1_36VarlenDynamicPersistentTileSchedulerILi128ELi64ELi256ELi128ELb0ELb1ELb1ELb1ELb0ELb1EEEEEEEEEvNT_6ParamsE)
        /*0494*/ 	.word	0x00000000


	//----- nvinfo : EIATTR_MIN_STACK_SIZE
	.align		4
.L_206:
        /*0498*/ 	.byte	0x04, 0x12
        /*049a*/ 	.short	(.L_208 - .L_207)
	.align		4
.L_207:
        /*049c*/ 	.word	index@(_ZN7cutlass13device_kernelIN5flash11enable_sm90INS1_16FlashAttnFwdSm90INS1_25CollectiveMainloopFwdSm90ILi2EN4cute5tupleIJNS5_1CILi1EEES8_S8_EEENS6_IJNS7_ILi128EEESA_NS7_ILi256EEEEEELi256ENS_12float_e4m3_tEfNS_4arch4Sm90ELb1ELb0ELb0ELb0ELb0ELb0ELb0ELb1ELb1ELb1ELb0ELb0EEENS1_21CollectiveEpilogueFwdINS6_IJSA_SB_SA_EEES9_NS_10bfloat16_tESF_Li256ELb0ELb1ELb0ELb1EEENS1_30DynamicPersistentTileSchedulerILi256ELi128ELb0ELb1ELb1EEEEEEEEEvNT_6ParamsE)
        /*04a0*/ 	.word	0x00000000


	//----- nvinfo : EIATTR_MIN_STACK_SIZE
	.align		4
.L_208:
        /*04a4*/ 	.byte	0x04, 0x12
        /*04a6*/ 	.short	(.L_210 - .L_209)
	.align		4
.L_209:
        /*04a8*/ 	.word	index@(_ZN7cutlass13device_kernelIN5flash11enable_sm90INS1_16FlashAttnFwdSm90INS1_25CollectiveMainloopFwdSm90ILi2EN4cute5tupleIJNS5_1CILi1EEES8_S8_EEENS6_IJNS7_ILi128EEESA_NS7_ILi256EEEEEELi256ENS_12float_e4m3_tEfNS_4arch4Sm90ELb1ELb0ELb0ELb1ELb0ELb0ELb0ELb1ELb1ELb1ELb0ELb0EEENS1_21CollectiveEpilogueFwdINS6_IJSA_SB_SA_EEES9_NS_10bfloat16_tESF_Li256ELb1ELb1ELb0ELb1EEENS1_36VarlenDynamicPersistentTileSchedulerILi128ELi128ELi256ELi128ELb0ELb1ELb1ELb1ELb1ELb1EEEEEEEEEvNT_6ParamsE)
        /*04ac*/ 	.word	0x00000000


	//----- nvinfo : EIATTR_MIN_STACK_SIZE
	.align		4
.L_210:
        /*04b0*/ 	.byte	0x04, 0x12
        /*04b2*/ 	.short	(.L_212 - .L_211)
	.align		4
.L_211:
        /*04b4*/ 	.word	index@(_ZN7cutlass13device_kernelIN5flash11enable_sm90INS1_16FlashAttnFwdSm90INS1_25CollectiveMainloopFwdSm90ILi2EN4cute5tupleIJNS5_1CILi1EEES8_S8_EEENS6_IJNS7_ILi128EEESA_NS7_ILi256EEEEEELi256ENS_12float_e4m3_tEfNS_4arch4Sm90ELb1ELb0ELb0ELb1ELb0ELb1ELb0ELb1ELb1ELb1ELb0ELb0EEENS1_21CollectiveEpilogueFwdINS6_IJSA_SB_SA_EEES9_NS_10bfloat16_tESF_Li256ELb1ELb1ELb0ELb1EEENS1_36VarlenDynamicPersistentTileSchedulerILi128ELi128ELi256ELi128ELb0ELb1ELb1ELb1ELb1ELb1EEEEEEEEEvNT_6ParamsE)
        /*04b8*/ 	.word	0x00000000


	//----- nvinfo : EIATTR_MIN_STACK_SIZE
	.align		4
.L_212:
        /*04bc*/ 	.byte	0x04, 0x12
        /*04be*/ 	.short	(.L_214 - .L_213)
	.align		4
.L_213:
        /*04c0*/ 	.word	index@(_ZN7cutlass13device_kernelIN5flash11enable_sm90INS1_16FlashAttnFwdSm90INS1_25CollectiveMainloopFwdSm90ILi2EN4cute5tupleIJNS5_1CILi1EEES8_S8_EEENS6_IJNS7_ILi128EEENS7_ILi160EEENS7_ILi192EEEEEELi192ENS_12float_e4m3_tEfNS_4arch4Sm90ELb0ELb0ELb0ELb0ELb0ELb0ELb0ELb1ELb1ELb1ELb0ELb0EEENS1_21CollectiveEpilogueFwdINS6_IJSA_SC_SB_EEES9_NS_10bfloat16_tESG_Li256ELb0ELb1ELb0ELb1EEENS1_29StaticPersistentTileSchedulerILb0EEEEEEEEEvNT_6ParamsE)
        /*04c4*/ 	.word	0x00000000


	//----- nvinfo : EIATTR_MIN_STACK_SIZE
	.align		4
.L_214:
        /*04c8*/ 	.byte	0x04, 0x12
        /*04ca*/ 	.short	(.L_216 - .L_215)
	.align		4
.L_215:
        /*04cc*/ 	.word	index@(_ZN7cutlass13device_kernelIN5flash11enable_sm90INS1_16FlashAttnFwdSm90INS1_25CollectiveMainloopFwdSm90ILi2EN4cute5tupleIJNS5_1CILi2EEENS7_ILi1EEES9_EEENS6_IJNS7_ILi128EEENS7_ILi160EEENS7_ILi192EEEEEELi192ENS_12float_e4m3_tEfNS_4arch4Sm90ELb0ELb0ELb0ELb0ELb0ELb0ELb0ELb1ELb1ELb1ELb0ELb0EEENS1_21CollectiveEpilogueFwdINS6_IJSB_SD_SC_EEESA_NS_10bfloat16_tESH_Li256ELb0ELb1ELb0ELb1EEENS1_29StaticPersistentTileSchedulerILb0EEEEEEEEEvNT_6ParamsE)
        /*04d0*/ 	.word	0x00000000


	//----- nvinfo : EIATTR_MIN_STACK_SIZE
	.align		4
.L_216:
        /*04d4*/ 	.byte	0x04, 0x12
        /*04d6*/ 	.short	(.L_218 - .L_217)
	.align		4
.L_217:
        /*04d8*/ 	.word	index@(_ZN7cutlass13device_kernelIN5flash11enable_sm90INS1_16FlashAttnFwdSm90INS1_25CollectiveMainloopFwdSm90ILi2EN4cute5tupleIJNS5_1CILi1EEES8_S8_EEENS6_IJNS7_ILi128EEENS7_ILi160EEENS7_ILi192EEEEEELi192ENS_12float_e4m3_tEfNS_4arch4Sm90ELb0ELb0ELb0ELb1ELb0ELb0ELb0ELb1ELb1ELb1ELb0ELb0EEENS1_21CollectiveEpilogueFwdINS6_IJSA_SC_SB_EEES9_NS_10bfloat16_tESG_Li256ELb1ELb1ELb0ELb1EEENS1_36VarlenDynamicPersistentTileSchedulerILi128ELi160ELi256ELi128ELb0ELb1ELb1ELb0ELb1ELb1EEEEEEEEEvNT_6ParamsE)
        /*04dc*/ 	.word	0x00000000


	//----- nvinfo : EIATTR_MIN_STACK_SIZE
	.align		4
.L_218:
        /*04e0*/ 	.byte	0x04, 0x12
        /*04e2*/ 	.short	(.L_220 - .L_219)
	.align		4
.L_219:
        /*04e4*/ 	.word	index@(_ZN7cutlass13device_kernelIN5flash11enable_sm90INS1_16FlashAttnFwdSm90INS1_25CollectiveMainloopFwdSm90ILi2EN4cute5tupleIJNS5_1CILi1EEES8_S8_EEENS6_IJNS7_ILi128EEENS7_ILi160EEENS7_ILi192EEEEEELi192ENS_12float_e4m3_tEfNS_4arch4Sm90ELb0ELb0ELb0ELb1ELb0ELb1ELb0ELb1ELb1ELb1ELb0ELb0EEENS1_21CollectiveEpilogueFwdINS6_IJSA_SC_SB_EEES9_NS_10bfloat16_tESG_Li256ELb1ELb1ELb0ELb1EEENS1_36VarlenDynamicPersistentTileSchedulerILi128ELi160ELi256ELi128ELb0ELb1ELb1ELb0ELb1ELb1EEEEEEEEEvNT_6ParamsE)
        /*04e8*/ 	.word	0x00000000


	//----- nvinfo : EIATTR_MIN_STACK_SIZE
	.align		4
.L_220:
        /*04ec*/ 	.byte	0x04, 0x12
        /*04ee*/ 	.short	(.L_222 - .L_221)
	.align		4
.L_221:
        /*04f0*/ 	.word	index@(_ZN7cutlass13device_kernelIN5flash11enable_sm90INS1_16FlashAttnFwdSm90INS1_25CollectiveMainloopFwdSm90ILi2EN4cute5tupleIJNS5_1CILi1EEES8_S8_EEENS6_IJNS7_ILi128EEENS7_ILi160EEENS7_ILi192EEEEEELi192ENS_12float_e4m3_tEfNS_4arch4Sm90ELb0ELb1ELb0ELb0ELb0ELb0ELb0ELb1ELb1ELb1ELb0ELb0EEENS1_21CollectiveEpilogueFwdINS6_IJSA_SC_SB_EEES9_NS_10bfloat16_tESG_Li256ELb0ELb1ELb0ELb1EEENS1_30DynamicPersistentTileSchedulerILi256ELi128ELb0ELb1ELb1EEEEEEEEEvNT_6ParamsE)
        /*04f4*/ 	.word	0x00000000


	//----- nvinfo : EIATTR_MIN_STACK_SIZE
	.align		4
.L_222:
        /*04f8*/ 	.byte	0x04, 0x12
        /*04fa*/ 	.short	(.L_224 - .L_223)
	.align		4
.L_223:
        /*04fc*/ 	.word	index@(_ZN7cutlass13device_kernelIN5flash11enable_sm90INS1_16FlashAttnFwdSm90INS1_25CollectiveMainloopFwdSm90ILi2EN4cute5tupleIJNS5_1CILi1EEES8_S8_EEENS6_IJNS7_ILi128EEENS7_ILi160EEENS7_ILi192EEEEEELi192ENS_12float_e4m3_tEfNS_4arch4Sm90ELb0ELb1ELb0ELb1ELb0ELb0ELb0ELb1ELb1ELb1ELb0ELb0EEENS1_21CollectiveEpilogueFwdINS6_IJSA_SC_SB_EEES9_NS_10bfloat16_tESG_Li256ELb1ELb1ELb0ELb1EEENS1_36VarlenDynamicPersistentTileSchedulerILi128ELi160ELi256ELi128ELb0ELb1ELb1ELb1ELb0ELb1EEEEEEEEEvNT_6ParamsE)
        /*0500*/ 	.word	0x00000000


	//----- nvinfo : EIATTR_MIN_STACK_SIZE
	.align		4
.L_224:
        /*0504*/ 	.byte	0x04, 0x12
        /*0506*/ 	.short	(.L_226 - .L_225)
	.align		4
.L_225:
        /*0508*/ 	.word	index@(_ZN7cutlass13device_kernelIN5flash11enable_sm90INS1_16FlashAttnFwdSm90INS1_25CollectiveMainloopFwdSm90ILi2EN4cute5tupleIJNS5_1CILi1EEES8_S8_EEENS6_IJNS7_ILi128EEENS7_ILi160EEENS7_ILi192EEEEEELi192ENS_12float_e4m3_tEfNS_4arch4Sm90ELb0ELb1ELb0ELb1ELb0ELb1ELb0ELb1ELb1ELb1ELb0ELb0EEENS1_21CollectiveEpilogueFwdINS6_IJSA_SC_SB_EEES9_NS_10bfloat16_tESG_Li256ELb1ELb1ELb0ELb1EEENS1_36VarlenDynamicPersistentTileSchedulerILi128ELi160ELi256ELi128ELb0ELb1ELb1ELb1ELb0ELb1EEEEEEEEEvNT_6ParamsE)
        /*050c*/ 	.word	0x00000000


	//----- nvinfo : EIATTR_MIN_STACK_SIZE
	.align		4
.L_226:
        /*0510*/ 	.byte	0x04, 0x12
        /*0512*/ 	.short	(.L_228 - .L_227)
	.align		4
.L_227:
        /*0514*/ 	.word	index@(_ZN7cutlass13device_kernelIN5flash11enable_sm90INS1_16FlashAttnFwdSm90INS1_25CollectiveMainloopFwdSm90ILi2EN4cute5tupleIJNS5_1CILi1EEES8_S8_EEENS6_IJNS7_ILi128EEENS7_ILi160EEENS7_ILi192EEEEEELi192ENS_12float_e4m3_tEfNS_4arch4Sm90ELb1ELb0ELb0ELb0ELb0ELb0ELb0ELb1ELb1ELb1ELb0ELb0EEENS1_21CollectiveEpilogueFwdINS6_IJSA_SC_SB_EEES9_NS_10bfloat16_tESG_Li256ELb0ELb1ELb0ELb1EEENS1_30DynamicPersistentTileSchedulerILi256ELi128ELb0ELb1ELb1EEEEEEEEEvNT_6ParamsE)
        /*0518*/ 	.word	0x00000000


	//----- nvinfo : EIATTR_MIN_STACK_SIZE
	.align		4
.L_228:
        /*051c*/ 	.byte	0x04, 0x12
        /*051e*/ 	.short	(.L_230 - .L_229)
	.align		4
.L_229:
        /*0520*/ 	.word	index@(_ZN7cutlass13device_kernelIN5flash11enable_sm90INS1_16FlashAttnFwdSm90INS1_25CollectiveMainloopFwdSm90ILi2EN4cute5tupleIJNS5_1CILi1EEES8_S8_EEENS6_IJNS7_ILi128EEENS7_ILi160EEENS7_ILi192EEEEEELi192ENS_12float_e4m3_tEfNS_4arch4Sm90ELb1ELb0ELb0ELb1ELb0ELb0ELb0ELb1ELb1ELb1ELb0ELb0EEENS1_21CollectiveEpilogueFwdINS6_IJSA_SC_SB_EEES9_NS_10bfloat16_tESG_Li256ELb1ELb1ELb0ELb1EEENS1_36VarlenDynamicPersistentTileSchedulerILi128ELi160ELi256ELi128ELb0ELb1ELb1ELb1ELb1ELb1EEEEEEEEEvNT_6ParamsE)
        /*0524*/ 	.word	0x00000000


	//----- nvinfo : EIATTR_MIN_STACK_SIZE
	.align		4
.L_230:
        /*0528*/ 	.byte	0x04, 0x12
        /*052a*/ 	.short	(.L_232 - .L_231)
	.align		4
.L_231:
        /*052c*/ 	.word	index@(_ZN7cutlass13device_kernelIN5flash11enable_sm90INS1_16FlashAttnFwdSm90INS1_25CollectiveMainloopFwdSm90ILi2EN4cute5tupleIJNS5_1CILi1EEES8_S8_EEENS6_IJNS7_ILi128EEENS7_ILi160EEENS7_ILi192EEEEEELi192ENS_12float_e4m3_tEfNS_4arch4Sm90ELb1ELb0ELb0ELb1ELb0ELb1ELb0ELb1ELb1ELb1ELb0ELb0EEENS1_21CollectiveEpilogueFwdINS6_IJSA_SC_SB_EEES9_NS_10bfloat16_tESG_Li256ELb1ELb1ELb0ELb1EEENS1_36VarlenDynamicPersistentTileSchedulerILi128ELi160ELi256ELi128ELb0ELb1ELb1ELb1ELb1ELb1EEEEEEEEEvNT_6ParamsE)
        /*0530*/ 	.word	0x00000000


	//----- nvinfo : EIATTR_MIN_STACK_SIZE
	.align		4
.L_232:
        /*0534*/ 	.byte	0x04, 0x12
        /*0536*/ 	.short	(.L_234 - .L_233)
	.align		4
.L_233:
        /*0538*/ 	.word	index@(_ZN7cutlass13device_kernelIN5flash11enable_sm90INS1_16FlashAttnFwdSm90INS1_25CollectiveMainloopFwdSm90ILi2EN4cute5tupleIJNS5_1CILi1EEES8_S8_EEENS6_IJNS7_ILi128EEENS7_ILi224EEESA_EEELi128ENS_12float_e4m3_tEfNS_4arch4Sm90ELb0ELb0ELb0ELb0ELb0ELb0ELb0ELb1ELb1ELb1ELb0ELb0EEENS1_21CollectiveEpilogueFwdINS6_IJSA_SA_SB_EEES9_NS_10bfloat16_tESF_Li256ELb0ELb1ELb0ELb1EEENS1_29StaticPersistentTileSchedulerILb0EEEEEEEEEvNT_6ParamsE)
        /*053c*/ 	.word	0x00000000


	//----- nvinfo : EIATTR_MIN_STACK_SIZE
	.align		4
.L_234:
        /*0540*/ 	.byte	0x04, 0x12
        /*0542*/ 	.short	(.L_236 - .L_235)
	.align		4
.L_235:
        /*0544*/ 	.word	index@(_ZN7cutlass13device_kernelIN5flash11enable_sm90INS1_16FlashAttnFwdSm90INS1_25CollectiveMainloopFwdSm90ILi2EN4cute5tupleIJNS5_1CILi1EEES8_S8_EEENS6_IJNS7_ILi128EEENS7_ILi224EEESA_EEELi128ENS_12float_e4m3_tEfNS_4arch4Sm90ELb0ELb0ELb0ELb1ELb0ELb0ELb0ELb1ELb1ELb1ELb0ELb0EEENS1_21CollectiveEpilogueFwdINS6_IJSA_SA_SB_EEES9_NS_10bfloat16_tESF_Li256ELb1ELb1ELb0ELb1EEENS1_36VarlenDynamicPersistentTileSchedulerILi128ELi224ELi256ELi128ELb0ELb1ELb1ELb0ELb1ELb1EEEEEEEEEvNT_6ParamsE)
        /*0548*/ 	.word	0x00000000


	//----- nvinfo : EIATTR_MIN_STACK_SIZE
	.align		4
.L_236:
        /*054c*/ 	.byte	0x04, 0x12
        /*054e*/ 	.short	(.L_238 - .L_237)
	.align		4
.L_237:
        /*0550*/ 	.word	index@(_ZN7cutlass13device_kernelIN5flash11enable_sm90INS1_16FlashAttnFwdSm90INS1_25CollectiveMainloopFwdSm90ILi2EN4cute5tupleIJNS5_1CILi1EEES8_S8_EEENS6_IJNS7_ILi128EEENS7_ILi224EEESA_EEELi128ENS_12float_e4m3_tEfNS_4arch4Sm90ELb0ELb0ELb0ELb1ELb0ELb1ELb0ELb1ELb1ELb1ELb0ELb0EEENS1_21CollectiveEpilogueFwdINS6_IJSA_SA_SB_EEES9_NS_10bfloat16_tESF_Li256ELb1ELb1ELb0ELb1EEENS1_36VarlenDynamicPersistentTileSchedulerILi128ELi224ELi256ELi128ELb0ELb1ELb1ELb0ELb1ELb1EEEEEEEEEvNT_6ParamsE)
        /*0554*/ 	.word	0x00000000


	//----- nvinfo : EIATTR_MIN_STACK_SIZE
	.align		4
.L_238:
        /*0558*/ 	.byte	0x04, 0x12
        /*055a*/ 	.short	(.L_240 - .L_239)
	.align		4
.L_239:
        /*055c*/ 	.word	index@(_ZN7cutlass13device_kernelIN5flash11enable_sm90INS1_16FlashAttnFwdSm90INS1_25CollectiveMainloopFwdSm90ILi2EN4cute5tupleIJNS5_1CILi1EEES8_S8_EEENS6_IJNS7_ILi128EEENS7_ILi224EEESA_EEELi128ENS_12float_e4m3_tEfNS_4arch4Sm90ELb0ELb1ELb0ELb0ELb0ELb0ELb0ELb1ELb1ELb1ELb0ELb0EEENS1_21CollectiveEpilogueFwdINS6_IJSA_SA_SB_EEES9_NS_10bfloat16_tESF_Li256ELb0ELb1ELb0ELb1EEENS1_30DynamicPersistentTileSchedulerILi256ELi128ELb0ELb1ELb1EEEEEEEEEvNT_6ParamsE)
        /*0560*/ 	.word	0x00000000


	//----- nvinfo : EIATTR_MIN_STACK_SIZE
	.align		4
.L_240:
        /*0564*/ 	.byte	0x04, 0x12
        /*0566*/ 	.short	(.L_242 - .L_241)
	.align		4
.L_241:
        /*0568*/ 	.word	index@(_ZN7cutlass13device_kernelIN5flash11enable_sm90INS1_16FlashAttnFwdSm90INS1_25CollectiveMainloopFwdSm90ILi2EN4cute5tupleIJNS5_1CILi1EEES8_S8_EEENS6_IJNS7_ILi128EEENS7_ILi224EEESA_EEELi128ENS_12float_e4m3_tEfNS_4arch4Sm90ELb0ELb1ELb0ELb1ELb0ELb0ELb0ELb1ELb1ELb1ELb0ELb0EEENS1_21CollectiveEpilogueFwdINS6_IJSA_SA_SB_EEES9_NS_10bfloat16_tESF_Li256ELb1ELb1ELb0ELb1EEENS1_36VarlenDynamicPersistentTileSchedulerILi128ELi224ELi256ELi128ELb0ELb1ELb1ELb1ELb0ELb1EEEEEEEEEvNT_6ParamsE)
        /*056c*/ 	.word	0x00000000


	//----- nvinfo : EIATTR_MIN_STACK_SIZE
	.align		4
.L_242:
        /*0570*/ 	.byte	0x04, 0x12
        /*0572*/ 	.short	(.L_244 - .L_243)
	.align		4
.L_243:
        /*0574*/ 	.word	index@(_ZN7cutlass13device_kernelIN5flash11enable_sm90INS1_16FlashAttnFwdSm90INS1_25CollectiveMainloopFwdSm90ILi2EN4cute5tupleIJNS5_1CILi1EEES8_S8_EEENS6_IJNS7_ILi128EEENS7_ILi224EEESA_EEELi128ENS_12float_e4m3_tEfNS_4arch4Sm90ELb0ELb1ELb0ELb1ELb0ELb1ELb0ELb1ELb1ELb1ELb0ELb0EEENS1_21CollectiveEpilogueFwdINS6_IJSA_SA_SB_EEES9_NS_10bfloat16_tESF_Li256ELb1ELb1ELb0ELb1EEENS1_36VarlenDynamicPersistentTileSchedulerILi128ELi224ELi256ELi128ELb0ELb1ELb1ELb1ELb0ELb1EEEEEEEEEvNT_6ParamsE)
        /*0578*/ 	.word	0x00000000


	//----- nvinfo : EIATTR_MIN_STACK_SIZE
	.align		4
.L_244:
        /*057c*/ 	.byte	0x04, 0x12
        /*057e*/ 	.short	(.L_246 - .L_245)
	.align		4
.L_245:
        /*0580*/ 	.word	index@(_ZN7cutlass13device_kernelIN5flash11enable_sm90INS1_16FlashAttnFwdSm90INS1_25CollectiveMainloopFwdSm90ILi2EN4cute5tupleIJNS5_1CILi1EEES8_S8_EEENS6_IJNS7_ILi128EEENS7_ILi224EEESA_EEELi128ENS_12float_e4m3_tEfNS_4arch4Sm90ELb1ELb0ELb0ELb0ELb0ELb0ELb0ELb1ELb1ELb1ELb0ELb0EEENS1_21CollectiveEpilogueFwdINS6_IJSA_SA_SB_EEES9_NS_10bfloat16_tESF_Li256ELb0ELb1ELb0ELb1EEENS1_30DynamicPersistentTileSchedulerILi256ELi128ELb0ELb1ELb1EEEEEEEEEvNT_6ParamsE)
        /*0584*/ 	.word	0x00000000


	//----- nvinfo : EIATTR_MIN_STACK_SIZE
	.align		4
.L_246:
        /*0588*/ 	.byte	0x04, 0x12
        /*058a*/ 	.short	(.L_248 - .L_247)
	.align		4
.L_247:
        /*058c*/ 	.word	index@(_ZN7cutlass13device_kernelIN5flash11enable_sm90INS1_16FlashAttnFwdSm90INS1_25CollectiveMainloopFwdSm90ILi2EN4cute5tupleIJNS5_1CILi1EEES8_S8_EEENS6_IJNS7_ILi128EEENS7_ILi224EEESA_EEELi128ENS_12float_e4m3_tEfNS_4arch4Sm90ELb1ELb0ELb0ELb1ELb0ELb0ELb0ELb1ELb1ELb1ELb0ELb0EEENS1_21CollectiveEpilogueFwdINS6_IJSA_SA_SB_EEES9_NS_10bfloat16_tESF_Li256ELb1ELb1ELb0ELb1EEENS1_36VarlenDynamicPersistentTileSchedulerILi128ELi224ELi256ELi128ELb0ELb1ELb1ELb1ELb1ELb1EEEEEEEEEvNT_6ParamsE)
        /*0590*/ 	.word	0x00000000


	//----- nvinfo : EIATTR_MIN_STACK_SIZE
	.align		4
.L_248:
        /*0594*/ 	.byte	0x04, 0x12
        /*0596*/ 	.short	(.L_250 - .L_249)
	.align		4
.L_249:
        /*0598*/ 	.word	index@(_ZN7cutlass13device_kernelIN5flash11enable_sm90INS1_16FlashAttnFwdSm90INS1_25CollectiveMainloopFwdSm90ILi2EN4cute5tupleIJNS5_1CILi1EEES8_S8_EEENS6_IJNS7_ILi128EEENS7_ILi224EEESA_EEELi128ENS_12float_e4m3_tEfNS_4arch4Sm90ELb1ELb0ELb0ELb1ELb0ELb1ELb0ELb1ELb1ELb1ELb0ELb0EEENS1_21CollectiveEpilogueFwdINS6_IJSA_SA_SB_EEES9_NS_10bfloat16_tESF_Li256ELb1ELb1ELb0ELb1EEENS1_36VarlenDynamicPersistentTileSchedulerILi128ELi224ELi256ELi128ELb0ELb1ELb1ELb1ELb1ELb1EEEEEEEEEvNT_6ParamsE)
        /*059c*/ 	.word	0x00000000


	//----- nvinfo : EIATTR_MIN_STACK_SIZE
	.align		4
.L_250:
        /*05a0*/ 	.byte	0x04, 0x12
        /*05a2*/ 	.short	(.L_252 - .L_251)
	.align		4
.L_251:
        /*05a4*/ 	.word	index@(_ZN7cutlass13device_kernelIN5flash11enable_sm90INS1_16FlashAttnFwdSm90INS1_25CollectiveMainloopFwdSm90ILi2EN4cute5tupleIJNS5_1CILi1EEES8_S8_EEENS6_IJNS7_ILi192EEENS7_ILi128EEENS7_ILi96EEEEEELi96ENS_12float_e4m3_tEfNS_4arch4Sm90ELb0ELb0ELb0ELb0ELb0ELb0ELb0ELb1ELb1ELb1ELb0ELb0EEENS1_21CollectiveEpilogueFwdINS6_IJSA_SC_SB_EEES9_NS_10bfloat16_tESG_Li384ELb0ELb1ELb0ELb1EEENS1_29StaticPersistentTileSchedulerILb0EEEEEEEEEvNT_6ParamsE)
        /*05a8*/ 	.word	0x00000000


	//----- nvinfo : EIATTR_MIN_STACK_SIZE
	.align		4
.L_252:
        /*05ac*/ 	.byte	0x04, 0x12
        /*05ae*/ 	.short	(.L_254 - .L_253)
	.align		4
.L_253:
        /*05b0*/ 	.word	index@(_ZN7cutlass13device_kernelIN5flash11enable_sm90INS1_16FlashAttnFwdSm90INS1_25CollectiveMainloopFwdSm90ILi2EN4cute5tupleIJNS5_1CILi1EEES8_S8_EEENS6_IJNS7_ILi192EEENS7_ILi128EEENS7_ILi96EEEEEELi96ENS_12float_e4m3_tEfNS_4arch4Sm90ELb0ELb0ELb0ELb1ELb0ELb0ELb0ELb1ELb1ELb1ELb0ELb0EEENS1_21CollectiveEpilogueFwdINS6_IJSA_SC_SB_EEES9_NS_10bfloat16_tESG_Li384ELb1ELb1ELb0ELb1EEENS1_36VarlenDynamicPersistentTileSchedulerILi192ELi128ELi384ELi128ELb0ELb1ELb1ELb0ELb1ELb1EEEEEEEEEvNT_6ParamsE)
        /*05b4*/ 	.word	0x00000000


	//----- nvinfo : EIATTR_MIN_STACK_SIZE
	.align		4
.L_254:
        /*05b8*/ 	.byte	0x04, 0x12
        /*05ba*/ 	.short	(.L_256 - .L_255)
	.align		4
.L_255:
        /*05bc*/ 	.word	index@(_ZN7cutlass13device_kernelIN5flash11enable_sm90INS1_16FlashAttnFwdSm90INS1_25CollectiveMainloopFwdSm90ILi2EN4cute5tupleIJNS5_1CILi1EEES8_S8_EEENS6_IJNS7_ILi192EEENS7_ILi128EEENS7_ILi96EEEEEELi96ENS_12float_e4m3_tEfNS_4arch4Sm90ELb0ELb0ELb0ELb1ELb0ELb1ELb0ELb1ELb1ELb1ELb0ELb0EEENS1_21CollectiveEpilogueFwdINS6_IJSA_SC_SB_EEES9_NS_10bfloat16_tESG_Li384ELb1ELb1ELb0ELb1EEENS1_36VarlenDynamicPersistentTileSchedulerILi192ELi128ELi384ELi128ELb0ELb1ELb1ELb0ELb1ELb1EEEEEEEEEvNT_6ParamsE)
        /*05c0*/ 	.word	0x00000000


	//----- nvinfo : EIATTR_MIN_STACK_SIZE
	.align		4
.L_256:
        /*05c4*/ 	.byte	0x04, 0x12
        /*05c6*/ 	.short	(.L_258 - .L_257)
	.align		4
.L_257:
        /*05c8*/ 	.word	index@(_ZN7cutlass13device_kernelIN5flash11enable_sm90INS1_16FlashAttnFwdSm90INS1_25CollectiveMainloopFwdSm90ILi2EN4cute5tupleIJNS5_1CILi1EEES8_S8_EEENS6_IJNS7_ILi192EEENS7_ILi128EEENS7_ILi96EEEEEELi96ENS_12float_e4m3_tEfNS_4arch4Sm90ELb0ELb1ELb0ELb0ELb0ELb0ELb0ELb1ELb1ELb1ELb0ELb0EEENS1_21CollectiveEpilogueFwdINS6_IJSA_SC_SB_EEES9_NS_10bfloat16_tESG_Li384ELb0ELb1ELb0ELb1EEENS1_30DynamicPersistentTileSchedulerILi384ELi128ELb0ELb1ELb1EEEEEEEEEvNT_6ParamsE)
        /*05cc*/ 	.word	0x00000000


	//----- nvinfo : EIATTR_MIN_STACK_SIZE
	.align		4
.L_258:
        /*05d0*/ 	.byte	0x04, 0x12
        /*05d2*/ 	.short	(.L_260 - .L_259)
	.align		4
.L_259:
        /*05d4*/ 	.word	index@(_ZN7cutlass13device_kernelIN5flash11enable_sm90INS1_16FlashAttnFwdSm90INS1_25CollectiveMainloopFwdSm90ILi2EN4cute5tupleIJNS5_1CILi1EEES8_S8_EEENS6_IJNS7_ILi192EEENS7_ILi128EEENS7_ILi96EEEEEELi96ENS_12float_e4m3_tEfNS_4arch4Sm90ELb0ELb1ELb0ELb1ELb0ELb0ELb0ELb1ELb1ELb1ELb0ELb0EEENS1_21CollectiveEpilogueFwdINS6_IJSA_SC_SB_EEES9_NS_10bfloat16_tESG_Li384ELb1ELb1ELb0ELb1EEENS1_36VarlenDynamicPersistentTileSchedulerILi192ELi128ELi384ELi128ELb0ELb1ELb1ELb1ELb0ELb1EEEEEEEEEvNT_6ParamsE)
        /*05d8*/ 	.word	0x00000000


	//----- nvinfo : EIATTR_MIN_STACK_SIZE
	.align		4
.L_260:
        /*05dc*/ 	.byte	0x04, 0x12
        /*05de*/ 	.short	(.L_262 - .L_261)
	.align		4
.L_261:
        /*05e0*/ 	.word	index@(_ZN7cutlass13device_kernelIN5flash11enable_sm90INS1_16FlashAttnFwdSm90INS1_25CollectiveMainloopFwdSm90ILi2EN4cute5tupleIJNS5_1CILi1EEES8_S8_EEENS6_IJNS7_ILi192EEENS7_ILi128EEENS7_ILi96EEEEEELi96ENS_12float_e4m3_tEfNS_4arch4Sm90ELb0ELb1ELb0ELb1ELb0ELb1ELb0ELb1ELb1ELb1ELb0ELb0EEENS1_21CollectiveEpilogueFwdINS6_IJSA_SC_SB_EEES9_NS_10bfloat16_tESG_Li384ELb1ELb1ELb0ELb1EEENS1_36VarlenDynamicPersistentTileSchedulerILi192ELi128ELi384ELi128ELb0ELb1ELb1ELb1ELb0ELb1EEEEEEEEEvNT_6ParamsE)
        /*05e4*/ 	.word	0x00000000


	//----- nvinfo : EIATTR_MIN_STACK_SIZE
	.align		4
.L_262:
        /*05e8*/ 	.byte	0x04, 0x12
        /*05ea*/ 	.short	(.L_264 - .L_263)
	.align		4
.L_263:
        /*05ec*/ 	.word	index@(_ZN7cutlass13device_kernelIN5flash11enable_sm90INS1_16FlashAttnFwdSm90INS1_25CollectiveMainloopFwdSm90ILi2EN4cute5tupleIJNS5_1CILi1EEES8_S8_EEENS6_IJNS7_ILi192EEENS7_ILi128EEENS7_ILi96EEEEEELi96ENS_12float_e4m3_tEfNS_4arch4Sm90ELb1ELb0ELb0ELb0ELb0ELb0ELb0ELb1ELb1ELb1ELb0ELb0EEENS1_21CollectiveEpilogueFwdINS6_IJSA_SC_SB_EEES9_NS_10bfloat16_tESG_Li384ELb0ELb1ELb0ELb1EEENS1_30DynamicPersistentTileSchedulerILi384ELi128ELb0ELb1ELb1EEEEEEEEEvNT_6ParamsE)
        /*05f0*/ 	.word	0x00000000


	//----- nvinfo : EIATTR_MIN_STACK_SIZE
	.align		4
.L_264:
        /*05f4*/ 	.byte	0x04, 0x12
        /*05f6*/ 	.short	(.L_266 - .L_265)
	.align		4
.L_265:
        /*05f8*/ 	.word	index@(_ZN7cutlass13device_kernelIN5flash11enable_sm90INS1_16FlashAttnFwdSm90INS1_25CollectiveMainloopFwdSm90ILi2EN4cute5tupleIJNS5_1CILi1EEES8_S8_EEENS6_IJNS7_ILi192EEENS7_ILi128EEENS7_ILi96EEEEEELi96ENS_12float_e4m3_tEfNS_4arch4Sm90ELb1ELb0ELb0ELb1ELb0ELb0ELb0ELb1ELb1ELb1ELb0ELb0EEENS1_21CollectiveEpilogueFwdINS6_IJSA_SC_SB_EEES9_NS_10bfloat16_tESG_Li384ELb1ELb1ELb0ELb1EEENS1_36VarlenDynamicPersistentTileSchedulerILi192ELi128ELi384ELi128ELb0ELb1ELb1ELb1ELb1ELb1EEEEEEEEEvNT_6ParamsE)
        /*05fc*/ 	.word	0x00000000


	//----- nvinfo : EIATTR_MIN_STACK_SIZE
	.align		4
.L_266:
        /*0600*/ 	.byte	0x04, 0x12
        /*0602*/ 	.short	(.L_268 - .L_267)
	.align		4
.L_267:
        /*0604*/ 	.word	index@(_ZN7cutlass13device_kernelIN5flash11enable_sm90INS1_16FlashAttnFwdSm90INS1_25CollectiveMainloopFwdSm90ILi2EN4cute5tupleIJNS5_1CILi1EEES8_S8_EEENS6_IJNS7_ILi192EEENS7_ILi128EEENS7_ILi96EEEEEELi96ENS_12float_e4m3_tEfNS_4arch4Sm90ELb1ELb0ELb0ELb1ELb0ELb1ELb0ELb1ELb1ELb1ELb0ELb0EEENS1_21CollectiveEpilogueFwdINS6_IJSA_SC_SB_EEES9_NS_10bfloat16_tESG_Li384ELb1ELb1ELb0ELb1EEENS1_36VarlenDynamicPersistentTileSchedulerILi192ELi128ELi384ELi128ELb0ELb1ELb1ELb1ELb1ELb1EEEEEEEEEvNT_6ParamsE)
        /*0608*/ 	.word	0x00000000


	//----- nvinfo : EIATTR_MIN_STACK_SIZE
	.align		4
.L_268:
        /*060c*/ 	.byte	0x04, 0x12
        /*060e*/ 	.short	(.L_270 - .L_269)
	.align		4
.L_269:
        /*0610*/ 	.word	index@(_ZN7cutlass13device_kernelIN5flash11enable_sm90INS1_16FlashAttnFwdSm90INS1_25CollectiveMainloopFwdSm90ILi2EN4cute5tupleIJNS5_1CILi1EEES8_S8_EEENS6_IJNS7_ILi192EEENS7_ILi160EEENS7_ILi64EEEEEELi64ENS_12float_e4m3_tEfNS_4arch4Sm90ELb0ELb0ELb0ELb0ELb0ELb0ELb0ELb1ELb1ELb1ELb0ELb0EEENS1_21CollectiveEpilogueFwdINS6_IJSA_SC_SB_EEES9_NS_10bfloat16_tESG_Li384ELb0ELb1ELb0ELb1EEENS1_29StaticPersistentTileSchedulerILb0EEEEEEEEEvNT_6ParamsE)
        /*0614*/ 	.word	0x00000000


	//----- nvinfo : EIATTR_MIN_STACK_SIZE
	.align		4
.L_270:
        /*0618*/ 	.byte	0x04, 0x12
        /*061a*/ 	.short	(.L_272 - .L_271)
	.align		4
.L_271:
        /*061c*/ 	.word	index@(_ZN7cutlass13device_kernelIN5flash11enable_sm90INS1_16FlashAttnFwdSm90INS1_25CollectiveMainloopFwdSm90ILi2EN4cute5tupleIJNS5_1CILi1EEES8_S8_EEENS6_IJNS7_ILi192EEENS7_ILi160EEENS7_ILi64EEEEEELi64ENS_12float_e4m3_tEfNS_4arch4Sm90ELb0ELb0ELb0ELb1ELb0ELb0ELb0ELb1ELb1ELb1ELb0ELb0EEENS1_21CollectiveEpilogueFwdINS6_IJSA_SC_SB_EEES9_NS_10bfloat16_tESG_Li384ELb1ELb1ELb0ELb1EEENS1_36VarlenDynamicPersistentTileSchedulerILi192ELi160ELi384ELi128ELb0ELb1ELb1ELb0ELb1ELb1EEEEEEEEEvNT_6ParamsE)
        /*0620*/ 	.word	0x00000000


	//----- nvinfo : EIATTR_MIN_STACK_SIZE
	.align		4
.L_272:
        /*0624*/ 	.byte	0x04, 0x12
        /*0626*/ 	.short	(.L_274 - .L_273)
	.align		4
.L_273:
        /*0628*/ 	.word	index@(_ZN7cutlass13device_kernelIN5flash11enable_sm90INS1_16FlashAttnFwdSm90INS1_25CollectiveMainloopFwdSm90ILi2EN4cute5tupleIJNS5_1CILi1EEES8_S8_EEENS6_IJNS7_ILi192EEENS7_ILi160EEENS7_ILi64EEEEEELi64ENS_12float_e4m3_tEfNS_4arch4Sm90ELb0ELb0ELb0ELb1ELb0ELb1ELb0ELb1ELb1ELb1ELb0ELb0EEENS1_21CollectiveEpilogueFwdINS6_IJSA_SC_SB_EEES9_NS_10bfloat16_tESG_Li384ELb1ELb1ELb0ELb1EEENS1_36VarlenDynamicPersistentTileSchedulerILi192ELi160ELi384ELi128ELb0ELb1ELb1ELb0ELb1ELb1EEEEEEEEEvNT_6ParamsE)
        /*062c*/ 	.word	0x00000000


	//----- nvinfo : EIATTR_MIN_STACK_SIZE
	.align		4
.L_274:
        /*0630*/ 	.byte	0x04, 0x12
        /*0632*/ 	.short	(.L_276 - .L_275)
	.align		4
.L_275:
        /*0634*/ 	.word	index@(_ZN7cutlass13device_kernelIN5flash11enable_sm90INS1_16FlashAttnFwdSm90INS1_25CollectiveMainloopFwdSm90ILi2EN4cute5tupleIJNS5_1CILi1EEES8_S8_EEENS6_IJNS7_ILi192EEENS7_ILi160EEENS7_ILi64EEEEEELi64ENS_12float_e4m3_tEfNS_4arch4Sm90ELb0ELb1ELb0ELb0ELb0ELb0ELb0ELb1ELb1ELb1ELb0ELb0EEENS1_21CollectiveEpilogueFwdINS6_IJSA_SC_SB_EEES9_NS_10bfloat16_tESG_Li384ELb0ELb1ELb0ELb1EEENS1_30DynamicPersistentTileSchedulerILi384ELi128ELb0ELb1ELb1EEEEEEEEEvNT_6ParamsE)
        /*0638*/ 	.word	0x00000000


	//----- nvinfo : EIATTR_MIN_STACK_SIZE
	.align		4
.L_276:
        /*063c*/ 	.byte	0x04, 0x12
        /*063e*/ 	.short	(.L_278 - .L_277)
	.align		4
.L_277:
        /*0640*/ 	.word	index@(_ZN7cutlass13device_kernelIN5flash11enable_sm90INS1_16FlashAttnFwdSm90INS1_25CollectiveMainloopFwdSm90ILi2EN4cute5tupleIJNS5_1CILi1EEES8_S8_EEENS6_IJNS7_ILi192EEENS7_ILi160EEENS7_ILi64EEEEEELi64ENS_12float_e4m3_tEfNS_4arch4Sm90ELb0ELb1ELb0ELb1ELb0ELb0ELb0ELb1ELb1ELb1ELb0ELb0EEENS1_21CollectiveEpilogueFwdINS6_IJSA_SC_SB_EEES9_NS_10bfloat16_tESG_Li384ELb1ELb1ELb0ELb1EEENS1_36VarlenDynamicPersistentTileSchedulerILi192ELi160ELi384ELi128ELb0ELb1ELb1ELb1ELb0ELb1EEEEEEEEEvNT_6ParamsE)
        /*0644*/ 	.word	0x00000000


	//----- nvinfo : EIATTR_MIN_STACK_SIZE
	.align		4
.L_278:
        /*0648*/ 	.byte	0x04, 0x12
        /*064a*/ 	.short	(.L_280 - .L_279)
	.align		4
.L_279:
        /*064c*/ 	.word	index@(_ZN7cutlass13device_kernelIN5flash11enable_sm90INS1_16FlashAttnFwdSm90INS1_25CollectiveMainloopFwdSm90ILi2EN4cute5tupleIJNS5_1CILi1EEES8_S8_EEENS6_IJNS7_ILi192EEENS7_ILi160EEENS7_ILi64EEEEEELi64ENS_12float_e4m3_tEfNS_4arch4Sm90ELb0ELb1ELb0ELb1ELb0ELb1ELb0ELb1ELb1ELb1ELb0ELb0EEENS1_21CollectiveEpilogueFwdINS6_IJSA_SC_SB_EEES9_NS_10bfloat16_tESG_Li384ELb1ELb1ELb0ELb1EEENS1_36VarlenDynamicPersistentTileSchedulerILi192ELi160ELi384ELi128ELb0ELb1ELb1ELb1ELb0ELb1EEEEEEEEEvNT_6ParamsE)
        /*0650*/ 	.word	0x00000000


	//----- nvinfo : EIATTR_MIN_STACK_SIZE
	.align		4
.L_280:
        /*0654*/ 	.byte	0x04, 0x12
        /*0656*/ 	.short	(.L_282 - .L_281)
	.align		4
.L_281:
        /*0658*/ 	.word	index@(_ZN7cutlass13device_kernelIN5flash11enable_sm90INS1_16FlashAttnFwdSm90INS1_25CollectiveMainloopFwdSm90ILi2EN4cute5tupleIJNS5_1CILi1EEES8_S8_EEENS6_IJNS7_ILi192EEENS7_ILi160EEENS7_ILi64EEEEEELi64ENS_12float_e4m3_tEfNS_4arch4Sm90ELb1ELb0ELb0ELb0ELb0ELb0ELb0ELb1ELb1ELb1ELb0ELb0EEENS1_21CollectiveEpilogueFwdINS6_IJSA_SC_SB_EEES9_NS_10bfloat16_tESG_Li384ELb0ELb1ELb0ELb1EEENS1_30DynamicPersistentTileSchedulerILi384ELi128ELb0ELb1ELb1EEEEEEEEEvNT_6ParamsE)
        /*065c*/ 	.word	0x00000000


	//----- nvinfo : EIATTR_MIN_STACK_SIZE
	.align		4
.L_282:
        /*0660*/ 	.byte	0x04, 0x12
        /*0662*/ 	.short	(.L_284 - .L_283)
	.align		4
.L_283:
        /*0664*/ 	.word	index@(_ZN7cutlass13device_kernelIN5flash11enable_sm90INS1_16FlashAttnFwdSm90INS1_25CollectiveMainloopFwdSm90ILi2EN4cute5tupleIJNS5_1CILi1EEES8_S8_EEENS6_IJNS7_ILi192EEENS7_ILi160EEENS7_ILi64EEEEEELi64ENS_12float_e4m3_tEfNS_4arch4Sm90ELb1ELb0ELb0ELb1ELb0ELb0ELb0ELb1ELb1ELb1ELb0ELb0EEENS1_21CollectiveEpilogueFwdINS6_IJSA_SC_SB_EEES9_NS_10bfloat16_tESG_Li384ELb1ELb1ELb0ELb1EEENS1_36VarlenDynamicPersistentTileSchedulerILi192ELi160ELi384ELi128ELb0ELb1ELb1ELb1ELb1ELb1EEEEEEEEEvNT_6ParamsE)
        /*0668*/ 	.word	0x00000000


	//----- nvinfo : EIATTR_MIN_STACK_SIZE
	.align		4
.L_284:
        /*066c*/ 	.byte	0x04, 0x12
        /*066e*/ 	.short	(.L_286 - .L_285)
	.align		4
.L_285:
        /*0670*/ 	.word	index@(_ZN7cutlass13device_kernelIN5flash11enable_sm90INS1_16FlashAttnFwdSm90INS1_25CollectiveMainloopFwdSm90ILi2EN4cute5tupleIJNS5_1CILi1EEES8_S8_EEENS6_IJNS7_ILi192EEENS7_ILi160EEENS7_ILi64EEEEEELi64ENS_12float_e4m3_tEfNS_4arch4Sm90ELb1ELb0ELb0ELb1ELb0ELb1ELb0ELb1ELb1ELb1ELb0ELb0EEENS1_21CollectiveEpilogueFwdINS6_IJSA_SC_SB_EEES9_NS_10bfloat16_tESG_Li384ELb1ELb1ELb0ELb1EEENS1_36VarlenDynamicPersistentTileSchedulerILi192ELi160ELi384ELi128ELb0ELb1ELb1ELb1ELb1ELb1EEEEEEEEEvNT_6ParamsE)
        /*0674*/ 	.word	0x00000000
.L_286:


//--------------------- .nv.compat                --------------------------
	.section	.nv.compat,"",@"SHT_CUDA_COMPAT_INFO"
	.align	4
        /*0000*/ 	.byte	0x02, 0x09, 0x01, 0x00, 0x02, 0x02, 0x01, 0x00, 0x02, 0x05, 0x05, 0x00, 0x03, 0x07, 0x01, 0x01
        /*0010*/ 	.byte	0x02, 0x03, 0x00, 0x00, 0x02, 0x06, 0x01, 0x00, 0x04, 0x0b, 0x08, 0x00, 0x00, 0x00, 0x00, 0x00
        /*0020*/ 	.byte	0x00, 0x00, 0x00, 0x00


//--------------------- .nv.info._ZN7cutlass13device_kernelIN5flash11enable_sm90INS1_16FlashAttnFwdSm90INS1_25CollectiveMainloopFwdSm90ILi2EN4cute5tupleIJNS5_1CILi1EEES8_S8_EEENS6_IJNS7_ILi128EEESA_NS7_ILi256EEEEEELi256ENS_12float_e4m3_tEfNS_4arch4Sm90ELb0ELb0ELb0ELb0ELb0ELb0ELb0ELb1ELb1ELb1ELb0ELb0EEENS1_21CollectiveEpilogueFwdINS6_IJSA_SB_SA_EEES9_NS_10bfloat16_tESF_Li256ELb0ELb1ELb0ELb1EEENS1_29StaticPersistentTileSchedulerILb0EEEEEEEEEvNT_6ParamsE --------------------------
	.section	.nv.info._ZN7cutlass13device_kernelIN5flash11enable_sm90INS1_16FlashAttnFwdSm90INS1_25CollectiveMainloopFwdSm90ILi2EN4cute5tupleIJNS5_1CILi1EEES8_S8_EEENS6_IJNS7_ILi128EEESA_NS7_ILi256EEEEEELi256ENS_12float_e4m3_tEfNS_4arch4Sm90ELb0ELb0ELb0ELb0ELb0ELb0ELb0ELb1ELb1ELb1ELb0ELb0EEENS1_21CollectiveEpilogueFwdINS6_IJSA_SB_SA_EEES9_NS_10bfloat16_tESF_Li256ELb0ELb1ELb0ELb1EEENS1_29StaticPersistentTileSchedulerILb0EEEEEEEEEvNT_6ParamsE,"",@"SHT_CUDA_INFO"
	.sectionflags	@""
	.align	4


	//----- nvinfo : EIATTR_CUDA_API_VERSION
	.align		4
        /*0000*/ 	.byte	0x04, 0x37
        /*0002*/ 	.short	(.L_288 - .L_287)
.L_287:
        /*0004*/ 	.word	0x00000082


	//----- nvinfo : EIATTR_KPARAM_INFO
	.align		4
.L_288:
        /*0008*/ 	.byte	0x04, 0x17
        /*000a*/ 	.short	(.L_290 - .L_289)
.L_289:
        /*000c*/ 	.word	0x00000000
        /*0010*/ 	.short	0x0000
        /*0012*/ 	.short	0x0000
        /*0014*/ 	.byte	0x00, 0xf0, 0x01, 0x28


	//----- nvinfo : EIATTR_SPARSE_MMA_MASK
	.align		4
.L_290:
        /*0018*/ 	.byte	0x03, 0x50
        /*001a*/ 	.short	0x0000


	//----- nvinfo : EIATTR_MAXREG_COUNT
	.align		4
        /*001c*/ 	.byte	0x03, 0x1b
        /*001e*/ 	.short	0x00a8


	//----- nvinfo : EIATTR_MERCURY_ISA_VERSION
	.align		4
        /*0020*/ 	.byte	0x03, 0x5f
        /*0022*/ 	.short	0x0101


	//----- nvinfo : EIATTR_VRC_CTA_INIT_COUNT
	.align		4
        /*0024*/ 	.byte	0x02, 0x4a
	.zero		1
	.zero		1


	//----- nvinfo : EIATTR_EXIT_INSTR_OFFSETS
	.align		4
        /*0028*/ 	.byte	0x04, 0x1c
        /*002a*/ 	.short	(.L_292 - .L_291)


	//   ....[0]....
.L_291:
        /*002c*/ 	.word	0x00000010


	//----- nvinfo : EIATTR_MAX_THREADS
	.align		4
.L_292:
        /*0030*/ 	.byte	0x04, 0x05
        /*0032*/ 	.short	(.L_294 - .L_293)
.L_293:
        /*0034*/ 	.word	0x00000180
        /*0038*/ 	.word	0x00000001
        /*003c*/ 	.word	0x00000001


	//----- nvinfo : EIATTR_CBANK_PARAM_SIZE
	.align		4
.L_294:
        /*0040*/ 	.byte	0x03, 0x19
        /*0042*/ 	.short	0x0a00


	//----- nvinfo : EIATTR_PARAM_CBANK
	.align		4
        /*0044*/ 	.byte	0x04, 0x0a
        /*0046*/ 	.short	(.L_296 - .L_295)
	.align		4
.L_295:
        /*0048*/ 	.word	index@(.nv.constant0._ZN7cutlass13device_kernelIN5flash11enable_sm90INS1_16FlashAttnFwdSm90INS1_25CollectiveMainloopFwdSm90ILi2EN4cute5tupleIJNS5_1CILi1EEES8_S8_EEENS6_IJNS7_ILi128EEESA_NS7_ILi256EEEEEELi256ENS_12float_e4m3_tEfNS_4arch4Sm90ELb0ELb0ELb0ELb0ELb0ELb0ELb0ELb1ELb1ELb1ELb0ELb0EEENS1_21CollectiveEpilogueFwdINS6_IJSA_SB_SA_EEES9_NS_10bfloat16_tESF_Li256ELb0ELb1ELb0ELb1EEENS1_29StaticPersistentTileSchedulerILb0EEEEEEEEEvNT_6ParamsE)
        /*004c*/ 	.short	0x0380
        /*004e*/ 	.short	0x0a00


	//----- nvinfo : EIATTR_SW_WAR
	.align		4
.L_296:
        /*0050*/ 	.byte	0x04, 0x36
        /*0052*/ 	.short	(.L_298 - .L_297)
.L_297:
        /*0054*/ 	.word	0x00000008
.L_298:


//--------------------- .nv.info._ZN7cutlass13device_kernelIN5flash11enable_sm90INS1_16FlashAttnFwdSm90INS1_25CollectiveMainloopFwdSm90ILi2EN4cute5tupleIJNS5_1CILi1EEES8_S8_EEENS6_IJNS7_ILi128EEESA_NS7_ILi256EEEEEELi256ENS_12float_e4m3_tEfNS_4arch4Sm90ELb0ELb0ELb0ELb1ELb0ELb0ELb0ELb1ELb1ELb1ELb0ELb0EEENS1_21CollectiveEpilogueFwdINS6_IJSA_SB_SA_EEES9_NS_10bfloat16_tESF_Li256ELb1ELb1ELb0ELb1EEENS1_36VarlenDynamicPersistentTileSchedulerILi128ELi128ELi256ELi128ELb0ELb1ELb1ELb0ELb1ELb1EEEEEEEEEvNT_6ParamsE --------------------------
	.section	.nv.info._ZN7cutlass13device_kernelIN5flash11enable_sm90INS1_16FlashAttnFwdSm90INS1_25CollectiveMainloopFwdSm90ILi2EN4cute5tupleIJNS5_1CILi1EEES8_S8_EEENS6_IJNS7_ILi128EEESA_NS7_ILi256EEEEEELi256ENS_12float_e4m3_tEfNS_4arch4Sm90ELb0ELb0ELb0ELb1ELb0ELb0ELb0ELb1ELb1ELb1ELb0ELb0EEENS1_21CollectiveEpilogueFwdINS6_IJSA_SB_SA_EEES9_NS_10bfloat16_tESF_Li256ELb1ELb1ELb0ELb1EEENS1_36VarlenDynamicPersistentTileSchedulerILi128ELi128ELi256ELi128ELb0ELb1ELb1ELb0ELb1ELb1EEEEEEEEEvNT_6ParamsE,"",@"SHT_CUDA_INFO"
	.sectionflags	@""
	.align	4


	//----- nvinfo : EIATTR_CUDA_API_VERSION
	.align		4
        /*0000*/ 	.byte	0x04, 0x37
        /*0002*/ 	.short	(.L_300 - .L_299)
.L_299:
        /*0004*/ 	.word	0x00000082


	//----- nvinfo : EIATTR_KPARAM_INFO
	.align		4
.L_300:
        /*0008*/ 	.byte	0x04, 0x17
        /*000a*/ 	.short	(.L_302 - .L_301)
.L_301:
        /*000c*/ 	.word	0x00000000
        /*0010*/ 	.short	0x0000
        /*0012*/ 	.short	0x0000
        /*0014*/ 	.byte	0x00, 0xf0, 0x01, 0x2a


	//----- nvinfo : EIATTR_SPARSE_MMA_MASK
	.align		4
.L_302:
        /*0018*/ 	.byte	0x03, 0x50
        /*001a*/ 	.short	0x0000


	//----- nvinfo : EIATTR_MAXREG_COUNT
	.align		4
        /*001c*/ 	.byte	0x03, 0x1b
        /*001e*/ 	.short	0x00a8


	//----- nvinfo : EIATTR_MERCURY_ISA_VERSION
	.align		4
        /*0020*/ 	.byte	0x03, 0x5f
        /*0022*/ 	.short	0x0101


	//----- nvinfo : EIATTR_VRC_CTA_INIT_COUNT
	.align		4
        /*0024*/ 	.byte	0x02, 0x4a
	.zero		1
	.zero		1


	//----- nvinfo : EIATTR_EXIT_INSTR_OFFSETS
	.align		4
        /*0028*/ 	.byte	0x04, 0x1c
        /*002a*/ 	.short	(.L_304 - .L_303)


	//   ....[0]....
.L_303:
        /*002c*/ 	.word	0x00000010


	//----- nvinfo : EIATTR_MAX_THREADS
	.align		4
.L_304:
        /*0030*/ 	.byte	0x04, 0x05
        /*0032*/ 	.short	(.L_306 - .L_305)
.L_305:
        /*0034*/ 	.word	0x00000180
        /*0038*/ 	.word	0x00000001
        /*003c*/ 	.word	0x00000001


	//----- nvinfo : EIATTR_CBANK_PARAM_SIZE
	.align		4
.L_306:
        /*0040*/ 	.byte	0x03, 0x19
        /*0042*/ 	.short	0x0a80


	//----- nvinfo : EIATTR_PARAM_CBANK
	.align		4
        /*0044*/ 	.byte	0x04, 0x0a
        /*0046*/ 	.short	(.L_308 - .L_307)
	.align		4
.L_307:
        /*0048*/ 	.word	index@(.nv.constant0._ZN7cutlass13device_kernelIN5flash11enable_sm90INS1_16FlashAttnFwdSm90INS1_25CollectiveMainloopFwdSm90ILi2EN4cute5tupleIJNS5_1CILi1EEES8_S8_EEENS6_IJNS7_ILi128EEESA_NS7_ILi256EEEEEELi256ENS_12float_e4m3_tEfNS_4arch4Sm90ELb0ELb0ELb0ELb1ELb0ELb0ELb0ELb1ELb1ELb1ELb0ELb0EEENS1_21CollectiveEpilogueFwdINS6_IJSA_SB_SA_EEES9_NS_10bfloat16_tESF_Li256ELb1ELb1ELb0ELb1EEENS1_36VarlenDynamicPersistentTileSchedulerILi128ELi128ELi256ELi128ELb0ELb1ELb1ELb0ELb1ELb1EEEEEEEEEvNT_6ParamsE)
        /*004c*/ 	.short	0x0380
        /*004e*/ 	.short	0x0a80


	//----- nvinfo : EIATTR_SW_WAR
	.align		4
.L_308:
        /*0050*/ 	.byte	0x04, 0x36
        /*0052*/ 	.short	(.L_310 - .L_309)
.L_309:
        /*0054*/ 	.word	0x00000008
.L_310:


//--------------------- .nv.info._ZN7cutlass13device_kernelIN5flash11enable_sm90INS1_16FlashAttnFwdSm90INS1_25CollectiveMainloopFwdSm90ILi2EN4cute5tupleIJNS5_1CILi1EEES8_S8_EEENS6_IJNS7_ILi128EEESA_NS7_ILi256EEEEEELi256ENS_12float_e4m3_tEfNS_4arch4Sm90ELb0ELb0ELb0ELb1ELb0ELb1ELb0ELb1ELb1ELb1ELb0ELb0EEENS1_21CollectiveEpilogueFwdINS6_IJSA_SB_SA_EEES9_NS_10bfloat16_tESF_Li256ELb1ELb1ELb0ELb1EEENS1_36VarlenDynamicPersistentTileSchedulerILi128ELi128ELi256ELi128ELb0ELb1ELb1ELb0ELb1ELb1EEEEEEEEEvNT_6ParamsE --------------------------
	.section	.nv.info._ZN7cutlass13device_kernelIN5flash11enable_sm90INS1_16FlashAttnFwdSm90INS1_25CollectiveMainloopFwdSm90ILi2EN4cute5tupleIJNS5_1CILi1EEES8_S8_EEENS6_IJNS7_ILi128EEESA_NS7_ILi256EEEEEELi256ENS_12float_e4m3_tEfNS_4arch4Sm90ELb0ELb0ELb0ELb1ELb0ELb1ELb0ELb1ELb1ELb1ELb0ELb0EEENS1_21CollectiveEpilogueFwdINS6_IJSA_SB_SA_EEES9_NS_10bfloat16_tESF_Li256ELb1ELb1ELb0ELb1EEENS1_36VarlenDynamicPersistentTileSchedulerILi128ELi128ELi256ELi128ELb0ELb1ELb1ELb0ELb1ELb1EEEEEEEEEvNT_6ParamsE,"",@"SHT_CUDA_INFO"
	.sectionflags	@""
	.align	4


	//----- nvinfo : EIATTR_CUDA_API_VERSION
	.align		4
        /*0000*/ 	.byte	0x04, 0x37
        /*0002*/ 	.short	(.L_312 - .L_311)
.L_311:
        /*0004*/ 	.word	0x00000082


	//----- nvinfo : EIATTR_KPARAM_INFO
	.align		4
.L_312:
        /*0008*/ 	.byte	0x04, 0x17
        /*000a*/ 	.short	(.L_314 - .L_313)
.L_313:
        /*000c*/ 	.word	0x00000000
        /*0010*/ 	.short	0x0000
        /*0012*/ 	.short	0x0000
        /*0014*/ 	.byte	0x00, 0xf0, 0x01, 0x2a


	//----- nvinfo : EIATTR_SPARSE_MMA_MASK
	.align		4
.L_314:
        /*0018*/ 	.byte	0x03, 0x50
        /*001a*/ 	.short	0x0000


	//----- nvinfo : EIATTR_MAXREG_COUNT
	.align		4
        /*001c*/ 	.byte	0x03, 0x1b
        /*001e*/ 	.short	0x00a8


	//----- nvinfo : EIATTR_MERCURY_ISA_VERSION
	.align		4
        /*0020*/ 	.byte	0x03, 0x5f
        /*0022*/ 	.short	0x0101


	//----- nvinfo : EIATTR_VRC_CTA_INIT_COUNT
	.align		4
        /*0024*/ 	.byte	0x02, 0x4a
	.zero		1
	.zero		1


	//----- nvinfo : EIATTR_EXIT_INSTR_OFFSETS
	.align		4
        /*0028*/ 	.byte	0x04, 0x1c
        /*002a*/ 	.short	(.L_316 - .L_315)


	//   ....[0]....
.L_315:
        /*002c*/ 	.word	0x00000010


	//----- nvinfo : EIATTR_MAX_THREADS
	.align		4
.L_316:
        /*0030*/ 	.byte	0x04, 0x05
        /*0032*/ 	.short	(.L_318 - .L_317)
.L_317:
        /*0034*/ 	.word	0x00000180
        /*0038*/ 	.word	0x00000001
        /*003c*/ 	.word	0x00000001


	//----- nvinfo : EIATTR_CBANK_PARAM_SIZE
	.align		4
.L_318:
        /*0040*/ 	.byte	0x03, 0x19
        /*0042*/ 	.short	0x0a80


	//----- nvinfo : EIATTR_PARAM_CBANK
	.align		4
        /*0044*/ 	.byte	0x04, 0x0a
        /*0046*/ 	.short	(.L_320 - .L_319)
	.align		4
.L_319:
        /*0048*/ 	.word	index@(.nv.constant0._ZN7cutlass13device_kernelIN5flash11enable_sm90INS1_16FlashAttnFwdSm90INS1_25CollectiveMainloopFwdSm90ILi2EN4cute5tupleIJNS5_1CILi1EEES8_S8_EEENS6_IJNS7_ILi128EEESA_NS7_ILi256EEEEEELi256ENS_12float_e4m3_tEfNS_4arch4Sm90ELb0ELb0ELb0ELb1ELb0ELb1ELb0ELb1ELb1ELb1ELb0ELb0EEENS1_21CollectiveEpilogueFwdINS6_IJSA_SB_SA_EEES9_NS_10bfloat16_tESF_Li256ELb1ELb1ELb0ELb1EEENS1_36VarlenDynamicPersistentTileSchedulerILi128ELi128ELi256ELi128ELb0ELb1ELb1ELb0ELb1ELb1EEEEEEEEEvNT_6ParamsE)
        /*004c*/ 	.short	0x0380
        /*004e*/ 	.short	0x0a80


	//----- nvinfo : EIATTR_SW_WAR
	.align		4
.L_320:
        /*0050*/ 	.byte	0x04, 0x36
        /*0052*/ 	.short	(.L_322 - .L_321)
.L_321:
        /*0054*/ 	.word	0x00000008
.L_322:


//--------------------- .nv.info._ZN7cutlass13device_kernelIN5flash11enable_sm90INS1_16FlashAttnFwdSm90INS1_25CollectiveMainloopFwdSm90ILi2EN4cute5tupleIJNS5_1CILi1EEES8_S8_EEENS6_IJNS7_ILi128EEENS7_ILi64EEENS7_ILi256EEEEEELi256ENS_12float_e4m3_tEfNS_4arch4Sm90ELb0ELb1ELb0ELb0ELb0ELb0ELb0ELb1ELb1ELb1ELb0ELb0EEENS1_21CollectiveEpilogueFwdINS6_IJSA_SC_SB_EEES9_NS_10bfloat16_tESG_Li256ELb0ELb1ELb0ELb1EEENS1_30DynamicPersistentTileSchedulerILi256ELi128ELb0ELb1ELb1EEEEEEEEEvNT_6ParamsE --------------------------
	.section	.nv.info._ZN7cutlass13device_kernelIN5flash11enable_sm90INS1_16FlashAttnFwdSm90INS1_25CollectiveMainloopFwdSm90ILi2EN4cute5tupleIJNS5_1CILi1EEES8_S8_EEENS6_IJNS7_ILi128EEENS7_ILi64EEENS7_ILi256EEEEEELi256ENS_12float_e4m3_tEfNS_4arch4Sm90ELb0ELb1ELb0ELb0ELb0ELb0ELb0ELb1ELb1ELb1ELb0ELb0EEENS1_21CollectiveEpilogueFwdINS6_IJSA_SC_SB_EEES9_NS_10bfloat16_tESG_Li256ELb0ELb1ELb0ELb1EEENS1_30DynamicPersistentTileSchedulerILi256ELi128ELb0ELb1ELb1EEEEEEEEEvNT_6ParamsE,"",@"SHT_CUDA_INFO"
	.sectionflags	@""
	.align	4


	//----- nvinfo : EIATTR_CUDA_API_VERSION
	.align		4
        /*0000*/ 	.byte	0x04, 0x37
        /*0002*/ 	.short	(.L_324 - .L_323)
.L_323:
        /*0004*/ 	.word	0x00000082


	//----- nvinfo : EIATTR_KPARAM_INFO
	.align		4
.L_324:
        /*0008*/ 	.byte	0x04, 0x17
        /*000a*/ 	.short	(.L_326 - .L_325)
.L_325:
        /*000c*/ 	.word	0x00000000
        /*0010*/ 	.short	0x0000
        /*0012*/ 	.short	0x0000
        /*0014*/ 	.byte	0x00, 0xf0, 0x01, 0x2a


	//----- nvinfo : EIATTR_SPARSE_MMA_MASK
	.align		4
.L_326:
        /*0018*/ 	.byte	0x03, 0x50
        /*001a*/ 	.short	0x0000


	//----- nvinfo : EIATTR_MAXREG_COUNT
	.align		4
        /*001c*/ 	.byte	0x03, 0x1b
        /*001e*/ 	.short	0x00a8


	//----- nvinfo : EIATTR_MERCURY_ISA_VERSION
	.align		4
        /*0020*/ 	.byte	0x03, 0x5f
        /*0022*/ 	.short	0x0101


	//----- nvinfo : EIATTR_VRC_CTA_INIT_COUNT
	.align		4
        /*0024*/ 	.byte	0x02, 0x4a
	.zero		1
	.zero		1


	//----- nvinfo : EIATTR_EXIT_INSTR_OFFSETS
	.align		4
        /*0028*/ 	.byte	0x04, 0x1c
        /*002a*/ 	.short	(.L_328 - .L_327)


	//   ....[0]....
.L_327:
        /*002c*/ 	.word	0x00000010


	//----- nvinfo : EIATTR_MAX_THREADS
	.align		4
.L_328:
        /*0030*/ 	.byte	0x04, 0x05
        /*0032*/ 	.short	(.L_330 - .L_329)
.L_329:
        /*0034*/ 	.word	0x00000180
        /*0038*/ 	.word	0x00000001
        /*003c*/ 	.word	0x00000001


	//----- nvinfo : EIATTR_CBANK_PARAM_SIZE
	.align		4
.L_330:
        /*0040*/ 	.byte	0x03, 0x19
        /*0042*/ 	.short	0x0a80


	//----- nvinfo : EIATTR_PARAM_CBANK
	.align		4
        /*0044*/ 	.byte	0x04, 0x0a
        /*0046*/ 	.short	(.L_332 - .L_331)
	.align		4
.L_331:
        /*0048*/ 	.word	index@(.nv.constant0._ZN7cutlass13device_kernelIN5flash11enable_sm90INS1_16FlashAttnFwdSm90INS1_25CollectiveMainloopFwdSm90ILi2EN4cute5tupleIJNS5_1CILi1EEES8_S8_EEENS6_IJNS7_ILi128EEENS7_ILi64EEENS7_ILi256EEEEEELi256ENS_12float_e4m3_tEfNS_4arch4Sm90ELb0ELb1ELb0ELb0ELb0ELb0ELb0ELb1ELb1ELb1ELb0ELb0EEENS1_21CollectiveEpilogueFwdINS6_IJSA_SC_SB_EEES9_NS_10bfloat16_tESG_Li256ELb0ELb1ELb0ELb1EEENS1_30DynamicPersistentTileSchedulerILi256ELi128ELb0ELb1ELb1EEEEEEEEEvNT_6ParamsE)
        /*004c*/ 	.short	0x0380
        /*004e*/ 	.short	0x0a80


	//----- nvinfo : EIATTR_SW_WAR
	.align		4
.L_332:
        /*0050*/ 	.byte	0x04, 0x36
        /*0052*/ 	.short	(.L_334 - .L_333)
.L_333:
        /*0054*/ 	.word	0x00000008
.L_334:


//--------------------- .nv.info._ZN7cutlass13device_kernelIN5flash11enable_sm90INS1_16FlashAttnFwdSm90INS1_25CollectiveMainloopFwdSm90ILi2EN4cute5tupleIJNS5_1CILi1EEES8_S8_EEENS6_IJNS7_ILi128EEENS7_ILi64EEENS7_ILi256EEEEEELi256ENS_12float_e4m3_tEfNS_4arch4Sm90ELb0ELb1ELb0ELb1ELb0ELb0ELb0ELb1ELb1ELb1ELb0ELb0EEENS1_21CollectiveEpilogueFwdINS6_IJSA_SC_SB_EEES9_NS_10bfloat16_tESG_Li256ELb1ELb1ELb0ELb1EEENS1_36VarlenDynamicPersistentTileSchedulerILi128ELi64ELi256ELi128ELb0ELb1ELb1ELb1ELb0ELb1EEEEEEEEEvNT_6ParamsE --------------------------
	.section	.nv.info._ZN7cutlass13device_kernelIN5flash11enable_sm90INS1_16FlashAttnFwdSm90INS1_25CollectiveMainloopFwdSm90ILi2EN4cute5tupleIJNS5_1CILi1EEES8_S8_EEENS6_IJNS7_ILi128EEENS7_ILi64EEENS7_ILi256EEEEEELi256ENS_12float_e4m3_tEfNS_4arch4Sm90ELb0ELb1ELb0ELb1ELb0ELb0ELb0ELb1ELb1ELb1ELb0ELb0EEENS1_21CollectiveEpilogueFwdINS6_IJSA_SC_SB_EEES9_NS_10bfloat16_tESG_Li256ELb1ELb1ELb0ELb1EEENS1_36VarlenDynamicPersistentTileSchedulerILi128ELi64ELi256ELi128ELb0ELb1ELb1ELb1ELb0ELb1EEEEEEEEEvNT_6ParamsE,"",@"SHT_CUDA_INFO"
	.sectionflags	@""
	.align	4


	//----- nvinfo : EIATTR_CUDA_API_VERSION
	.align		4
        /*0000*/ 	.byte	0x04, 0x37
        /*0002*/ 	.short	(.L_336 - .L_335)
.L_335:
        /*0004*/ 	.word	0x00000082


	//----- nvinfo : EIATTR_KPARAM_INFO
	.align		4
.L_336:
        /*0008*/ 	.byte	0x04, 0x17
        /*000a*/ 	.short	(.L_338 - .L_337)
.L_337:
        /*000c*/ 	.word	0x00000000
        /*0010*/ 	.short	0x0000
        /*0012*/ 	.short	0x0000
        /*0014*/ 	.byte	0x00, 0xf0, 0x01, 0x2a


	//----- nvinfo : EIATTR_SPARSE_MMA_MASK
	.align		4
.L_338:
        /*0018*/ 	.byte	0x03, 0x50
        /*001a*/ 	.short	0x0000


	//----- nvinfo : EIATTR_MAXREG_COUNT
	.align		4
        /*001c*/ 	.byte	0x03, 0x1b
        /*001e*/ 	.short	0x00a8


	//----- nvinfo : EIATTR_MERCURY_ISA_VERSION
	.align		4
        /*0020*/ 	.byte	0x03, 0x5f
        /*0022*/ 	.short	0x0101


	//----- nvinfo : EIATTR_VRC_CTA_INIT_COUNT
	.align		4
        /*0024*/ 	.byte	0x02, 0x4a
	.zero		1
	.zero		1


	//----- nvinfo : EIATTR_EXIT_INSTR_OFFSETS
	.align		4
        /*0028*/ 	.byte	0x04, 0x1c
        /*002a*/ 	.short	(.L_340 - .L_339)


	//   ....[0]....
.L_339:
        /*002c*/ 	.word	0x00000010


	//----- nvinfo : EIATTR_MAX_THREADS
	.align		4
.L_340:
        /*0030*/ 	.byte	0x04, 0x05
        /*0032*/ 	.short	(.L_342 - .L_341)
.L_341:
        /*0034*/ 	.word	0x00000180
        /*0038*/ 	.word	0x00000001
        /*003c*/ 	.word	0x00000001


	//----- nvinfo : EIATTR_CBANK_PARAM_SIZE
	.align		4
.L_342:
        /*0040*/ 	.byte	0x03, 0x19
        /*0042*/ 	.short	0x0a80


	//----- nvinfo : EIATTR_PARAM_CBANK
	.align		4
        /*0044*/ 	.byte	0x04, 0x0a
        /*0046*/ 	.short	(.L_344 - .L_343)
	.align		4
.L_343:
        /*0048*/ 	.word	index@(.nv.constant0._ZN7cutlass13device_kernelIN5flash11enable_sm90INS1_16FlashAttnFwdSm90INS1_25CollectiveMainloopFwdSm90ILi2EN4cute5tupleIJNS5_1CILi1EEES8_S8_EEENS6_IJNS7_ILi128EEENS7_ILi64EEENS7_ILi256EEEEEELi256ENS_12float_e4m3_tEfNS_4arch4Sm90ELb0ELb1ELb0ELb1ELb0ELb0ELb0ELb1ELb1ELb1ELb0ELb0EEENS1_21CollectiveEpilogueFwdINS6_IJSA_SC_SB_EEES9_NS_10bfloat16_tESG_Li256ELb1ELb1ELb0ELb1EEENS1_36VarlenDynamicPersistentTileSchedulerILi128ELi64ELi256ELi128ELb0ELb1ELb1ELb1ELb0ELb1EEEEEEEEEvNT_6ParamsE)
        /*004c*/ 	.short	0x0380
        /*004e*/ 	.short	0x0a80


	//----- nvinfo : EIATTR_SW_WAR
	.align		4
.L_344:
        /*0050*/ 	.byte	0x04, 0x36
        /*0052*/ 	.short	(.L_346 - .L_345)
.L_345:
        /*0054*/ 	.word	0x00000008
.L_346:


//--------------------- .nv.info._ZN7cutlass13device_kernelIN5flash11enable_sm90INS1_16FlashAttnFwdSm90INS1_25CollectiveMainloopFwdSm90ILi2EN4cute5tupleIJNS5_1CILi1EEES8_S8_EEENS6_IJNS7_ILi128EEENS7_ILi64EEENS7_ILi256EEEEEELi256ENS_12float_e4m3_tEfNS_4arch4Sm90ELb0ELb1ELb0ELb1ELb0ELb1ELb0ELb1ELb1ELb1ELb0ELb0EEENS1_21CollectiveEpilogueFwdINS6_IJSA_SC_SB_EEES9_NS_10bfloat16_tESG_Li256ELb1ELb1ELb0ELb1EEENS1_36VarlenDynamicPersistentTileSchedulerILi128ELi64ELi256ELi128ELb0ELb1ELb1ELb1ELb0ELb1EEEEEEEEEvNT_6ParamsE --------------------------
	.section	.nv.info._ZN7cutlass13device_kernelIN5flash11enable_sm90INS1_16FlashAttnFwdSm90INS1_25CollectiveMainloopFwdSm90ILi2EN4cute5tupleIJNS5_1CILi1EEES8_S8_EEENS6_IJNS7_ILi128EEENS7_ILi64EEENS7_ILi256EEEEEELi256ENS_12float_e4m3_tEfNS_4arch4Sm90ELb0ELb1ELb0ELb1ELb0ELb1ELb0ELb1ELb1ELb1ELb0ELb0EEENS1_21CollectiveEpilogueFwdINS6_IJSA_SC_SB_EEES9_NS_10bfloat16_tESG_Li256ELb1ELb1ELb0ELb1EEENS1_36VarlenDynamicPersistentTileSchedulerILi128ELi64ELi256ELi128ELb0ELb1ELb1ELb1ELb0ELb1EEEEEEEEEvNT_6ParamsE,"",@"SHT_CUDA_INFO"
	.sectionflags	@""
	.align	4


	//----- nvinfo : EIATTR_CUDA_API_VERSION
	.align		4
        /*0000*/ 	.byte	0x04, 0x37
        /*0002*/ 	.short	(.L_348 - .L_347)
.L_347:
        /*0004*/ 	.word	0x00000082


	//----- nvinfo : EIATTR_KPARAM_INFO
	.align		4
.L_348:
        /*0008*/ 	.byte	0x04, 0x17
        /*000a*/ 	.short	(.L_350 - .L_349)
.L_349:
        /*000c*/ 	.word	0x00000000
        /*0010*/ 	.short	0x0000
        /*0012*/ 	.short	0x0000
        /*0014*/ 	.byte	0x00, 0xf0, 0x01, 0x2a


	//----- nvinfo : EIATTR_SPARSE_MMA_MASK
	.align		4
.L_350:
        /*0018*/ 	.byte	0x03, 0x50
        /*001a*/ 	.short	0x0000


	//----- nvinfo : EIATTR_MAXREG_COUNT
	.align		4
        /*001c*/ 	.byte	0x03, 0x1b
        /*001e*/ 	.short	0x00a8


	//----- nvinfo : EIATTR_MERCURY_ISA_VERSION
	.align		4
        /*0020*/ 	.byte	0x03, 0x5f
        /*0022*/ 	.short	0x0101


	//----- nvinfo : EIATTR_VRC_CTA_INIT_COUNT
	.align		4
        /*0024*/ 	.byte	0x02, 0x4a
	.zero		1
	.zero		1


	//----- nvinfo : EIATTR_EXIT_INSTR_OFFSETS
	.align		4
        /*0028*/ 	.byte	0x04, 0x1c
        /*002a*/ 	.short	(.L_352 - .L_351)


	//   ....[0]....
.L_351:
        /*002c*/ 	.word	0x00000010


	//----- nvinfo : EIATTR_MAX_THREADS
	.align		4
.L_352:
        /*0030*/ 	.byte	0x04, 0x05
        /*0032*/ 	.short	(.L_354 - .L_353)
.L_353:
        /*0034*/ 	.word	0x00000180
        /*0038*/ 	.word	0x00000001
        /*003c*/ 	.word	0x00000001


	//----- nvinfo : EIATTR_CBANK_PARAM_SIZE
	.align		4
.L_354:
        /*0040*/ 	.byte	0x03, 0x19
        /*0042*/ 	.short	0x0a80


	//----- nvinfo : EIATTR_PARAM_CBANK
	.align		4
        /*0044*/ 	.byte	0x04, 0x0a
        /*0046*/ 	.short	(.L_356 - .L_355)
	.align		4
.L_355:
        /*0048*/ 	.word	index@(.nv.constant0._ZN7cutlass13device_kernelIN5flash11enable_sm90INS1_16FlashAttnFwdSm90INS1_25CollectiveMainloopFwdSm90ILi2EN4cute5tupleIJNS5_1CILi1EEES8_S8_EEENS6_IJNS7_ILi128EEENS7_ILi64EEENS7_ILi256EEEEEELi256ENS_12float_e4m3_tEfNS_4arch4Sm90ELb0ELb1ELb0ELb1ELb0ELb1ELb0ELb1ELb1ELb1ELb0ELb0EEENS1_21CollectiveEpilogueFwdINS6_IJSA_SC_SB_EEES9_NS_10bfloat16_tESG_Li256ELb1ELb1ELb0ELb1EEENS1_36VarlenDynamicPersistentTileSchedulerILi128ELi64ELi256ELi128ELb0ELb1ELb1ELb1ELb0ELb1EEEEEEEEEvNT_6ParamsE)
        /*004c*/ 	.short	0x0380
        /*004e*/ 	.short	0x0a80


	//----- nvinfo : EIATTR_SW_WAR
	.align		4
.L_356:
        /*0050*/ 	.byte	0x04, 0x36
        /*0052*/ 	.short	(.L_358 - .L_357)
.L_357:
        /*0054*/ 	.word	0x00000008
.L_358:


//--------------------- .nv.info._ZN7cutlass13device_kernelIN5flash11enable_sm90INS1_16FlashAttnFwdSm90INS1_25CollectiveMainloopFwdSm90ILi2EN4cute5tupleIJNS5_1CILi1EEES8_S8_EEENS6_IJNS7_ILi128EEESA_NS7_ILi256EEEEEELi256ENS_12float_e4m3_tEfNS_4arch4Sm90ELb1ELb0ELb0ELb0ELb0ELb0ELb0ELb1ELb1ELb1ELb0ELb0EEENS1_21CollectiveEpilogueFwdINS6_IJSA_SB_SA_EEES9_NS_10bfloat16_tESF_Li256ELb0ELb1ELb0ELb1EEENS1_30DynamicPersistentTileSchedulerILi256ELi128ELb0ELb1ELb1EEEEEEEEEvNT_6ParamsE --------------------------
	.section	.nv.info._ZN7cutlass13device_kernelIN5flash11enable_sm90INS1_16FlashAttnFwdSm90INS1_25CollectiveMainloopFwdSm90ILi2EN4cute5tupleIJNS5_1CILi1EEES8_S8_EEENS6_IJNS7_ILi128EEESA_NS7_ILi256EEEEEELi256ENS_12float_e4m3_tEfNS_4arch4Sm90ELb1ELb0ELb0ELb0ELb0ELb0ELb0ELb1ELb1ELb1ELb0ELb0EEENS1_21CollectiveEpilogueFwdINS6_IJSA_SB_SA_EEES9_NS_10bfloat16_tESF_Li256ELb0ELb1ELb0ELb1EEENS1_30DynamicPersistentTileSchedulerILi256ELi128ELb0ELb1ELb1EEEEEEEEEvNT_6ParamsE,"",@"SHT_CUDA_INFO"
	.sectionflags	@""
	.align	4


	//----- nvinfo : EIATTR_CUDA_API_VERSION
	.align		4
        /*0000*/ 	.byte	0x04, 0x37
        /*0002*/ 	.short	(.L_360 - .L_359)
.L_359:
        /*0004*/ 	.word	0x00000082


	//----- nvinfo : EIATTR_KPARAM_INFO
	.align		4
.L_360:
        /*0008*/ 	.byte	0x04, 0x17
        /*000a*/ 	.short	(.L_362 - .L_361)
.L_361:
        /*000c*/ 	.word	0x00000000
        /*0010*/ 	.short	0x0000
        /*0012*/ 	.short	0x0000
        /*0014*/ 	.byte	0x00, 0xf0, 0x01, 0x2a


	//----- nvinfo : EIATTR_SPARSE_MMA_MASK
	.align		4
.L_362:
        /*0018*/ 	.byte	0x03, 0x50
        /*001a*/ 	.short	0x0000


	//----- nvinfo : EIATTR_MAXREG_COUNT
	.align		4
        /*001c*/ 	.byte	0x03, 0x1b
        /*001e*/ 	.short	0x00a8


	//----- nvinfo : EIATTR_MERCURY_ISA_VERSION
	.align		4
        /*0020*/ 	.byte	0x03, 0x5f
        /*0022*/ 	.short	0x0101


	//----- nvinfo : EIATTR_VRC_CTA_INIT_COUNT
	.align		4
        /*0024*/ 	.byte	0x02, 0x4a
	.zero		1
	.zero		1


	//----- nvinfo : EIATTR_EXIT_INSTR_OFFSETS
	.align		4
        /*0028*/ 	.byte	0x04, 0x1c
        /*002a*/ 	.short	(.L_364 - .L_363)


	//   ....[0]....
.L_363:
        /*002c*/ 	.word	0x00000010


	//----- nvinfo : EIATTR_MAX_THREADS
	.align		4
.L_364:
        /*0030*/ 	.byte	0x04, 0x05
        /*0032*/ 	.short	(.L_366 - .L_365)
.L_365:
        /*0034*/ 	.word	0x00000180
        /*0038*/ 	.word	0x00000001
        /*003c*/ 	.word	0x00000001


	//----- nvinfo : EIATTR_CBANK_PARAM_SIZE
	.align		4
.L_366:
        /*0040*/ 	.byte	0x03, 0x19
        /*0042*/ 	.short	0x0a80


	//----- nvinfo : EIATTR_PARAM_CBANK
	.align		4
        /*0044*/ 	.byte	0x04, 0x0a
        /*0046*/ 	.short	(.L_368 - .L_367)
	.align		4
.L_367:
        /*0048*/ 	.word	index@(.nv.constant0._ZN7cutlass13device_kernelIN5flash11enable_sm90INS1_16FlashAttnFwdSm90INS1_25CollectiveMainloopFwdSm90ILi2EN4cute5tupleIJNS5_1CILi1EEES8_S8_EEENS6_IJNS7_ILi128EEESA_NS7_ILi256EEEEEELi256ENS_12float_e4m3_tEfNS_4arch4Sm90ELb1ELb0ELb0ELb0ELb0ELb0ELb0ELb1ELb1ELb1ELb0ELb0EEENS1_21CollectiveEpilogueFwdINS6_IJSA_SB_SA_EEES9_NS_10bfloat16_tESF_Li256ELb0ELb1ELb0ELb1EEENS1_30DynamicPersistentTileSchedulerILi256ELi128ELb0ELb1ELb1EEEEEEEEEvNT_6ParamsE)
        /*004c*/ 	.short	0x0380
        /*004e*/ 	.short	0x0a80


	//----- nvinfo : EIATTR_SW_WAR
	.align		4
.L_368:
        /*0050*/ 	.byte	0x04, 0x36
        /*0052*/ 	.short	(.L_370 - .L_369)
.L_369:
        /*0054*/ 	.word	0x00000008
.L_370:


//--------------------- .nv.info._ZN7cutlass13device_kernelIN5flash11enable_sm90INS1_16FlashAttnFwdSm90INS1_25CollectiveMainloopFwdSm90ILi2EN4cute5tupleIJNS5_1CILi1EEES8_S8_EEENS6_IJNS7_ILi128EEESA_NS7_ILi256EEEEEELi256ENS_12float_e4m3_tEfNS_4arch4Sm90ELb1ELb0ELb0ELb1ELb0ELb0ELb0ELb1ELb1ELb1ELb0ELb0EEENS1_21CollectiveEpilogueFwdINS6_IJSA_SB_SA_EEES9_NS_10bfloat16_tESF_Li256ELb1ELb1ELb0ELb1EEENS1_36VarlenDynamicPersistentTileSchedulerILi128ELi128ELi256ELi128ELb0ELb1ELb1ELb1ELb1ELb1EEEEEEEEEvNT_6ParamsE --------------------------
	.section	.nv.info._ZN7cutlass13device_kernelIN5flash11enable_sm90INS1_16FlashAttnFwdSm90INS1_25CollectiveMainloopFwdSm90ILi2EN4cute5tupleIJNS5_1CILi1EEES8_S8_EEENS6_IJNS7_ILi128EEESA_NS7_ILi256EEEEEELi256ENS_12float_e4m3_tEfNS_4arch4Sm90ELb1ELb0ELb0ELb1ELb0ELb0ELb0ELb1ELb1ELb1ELb0ELb0EEENS1_21CollectiveEpilogueFwdINS6_IJSA_SB_SA_EEES9_NS_10bfloat16_tESF_Li256ELb1ELb1ELb0ELb1EEENS1_36VarlenDynamicPersistentTileSchedulerILi128ELi128ELi256ELi128ELb0ELb1ELb1ELb1ELb1ELb1EEEEEEEEEvNT_6ParamsE,"",@"SHT_CUDA_INFO"
	.sectionflags	@""
	.align	4


	//----- nvinfo : EIATTR_CUDA_API_VERSION
	.align		4
        /*0000*/ 	.byte	0x04, 0x37
        /*0002*/ 	.short	(.L_372 - .L_371)
.L_371:
        /*0004*/ 	.word	0x00000082


	//----- nvinfo : EIATTR_KPARAM_INFO
	.align		4
.L_372:
        /*0008*/ 	.byte	0x04, 0x17
        /*000a*/ 	.short	(.L_374 - .L_373)
.L_373:
        /*000c*/ 	.word	0x00000000
        /*0010*/ 	.short	0x0000
        /*0012*/ 	.short	0x0000
        /*0014*/ 	.byte	0x00, 0xf0, 0x01, 0x2a


	//----- nvinfo : EIATTR_SPARSE_MMA_MASK
	.align		4
.L_374:
        /*0018*/ 	.byte	0x03, 0x50
        /*001a*/ 	.short	0x0000


	//----- nvinfo : EIATTR_MAXREG_COUNT
	.align		4
        /*001c*/ 	.byte	0x03, 0x1b
        /*001e*/ 	.short	0x00a8


	//----- nvinfo : EIATTR_MERCURY_ISA_VERSION
	.align		4
        /*0020*/ 	.byte	0x03, 0x5f
        /*0022*/ 	.short	0x0101


	//----- nvinfo : EIATTR_VRC_CTA_INIT_COUNT
	.align		4
        /*0024*/ 	.byte	0x02, 0x4a
	.zero		1
	.zero		1


	//----- nvinfo : EIATTR_EXIT_INSTR_OFFSETS
	.align		4
        /*0028*/ 	.byte	0x04, 0x1c
        /*002a*/ 	.short	(.L_376 - .L_375)


	//   ....[0]....
.L_375:
        /*002c*/ 	.word	0x00000010


	//----- nvinfo : EIATTR_MAX_THREADS
	.align		4
.L_376:
        /*0030*/ 	.byte	0x04, 0x05
        /*0032*/ 	.short	(.L_378 - .L_377)
.L_377:
        /*0034*/ 	.word	0x00000180
        /*0038*/ 	.word	0x00000001
        /*003c*/ 	.word	0x00000001


	//----- nvinfo : EIATTR_CBANK_PARAM_SIZE
	.align		4
.L_378:
        /*0040*/ 	.byte	0x03, 0x19
        /*0042*/ 	.short	0x0a80


	//----- nvinfo : EIATTR_PARAM_CBANK
	.align		4
        /*0044*/ 	.byte	0x04, 0x0a
        /*0046*/ 	.short	(.L_380 - .L_379)
	.align		4
.L_379:
        /*0048*/ 	.word	index@(.nv.constant0._ZN7cutlass13device_kernelIN5flash11enable_sm90INS1_16FlashAttnFwdSm90INS1_25CollectiveMainloopFwdSm90ILi2EN4cute5tupleIJNS5_1CILi1EEES8_S8_EEENS6_IJNS7_ILi128EEESA_NS7_ILi256EEEEEELi256ENS_12float_e4m3_tEfNS_4arch4Sm90ELb1ELb0ELb0ELb1ELb0ELb0ELb0ELb1ELb1ELb1ELb0ELb0EEENS1_21CollectiveEpilogueFwdINS6_IJSA_SB_SA_EEES9_NS_10bfloat16_tESF_Li256ELb1ELb1ELb0ELb1EEENS1_36VarlenDynamicPersistentTileSchedulerILi128ELi128ELi256ELi128ELb0ELb1ELb1ELb1ELb1ELb1EEEEEEEEEvNT_6ParamsE)
        /*004c*/ 	.short	0x0380
        /*004e*/ 	.short	0x0a80


	//----- nvinfo : EIATTR_SW_WAR
	.align		4
.L_380:
        /*0050*/ 	.byte	0x04, 0x36
        /*0052*/ 	.short	(.L_382 - .L_381)
.L_381:
        /*0054*/ 	.word	0x00000008
.L_382:


//--------------------- .nv.info._ZN7cutlass13device_kernelIN5flash11enable_sm90INS1_16FlashAttnFwdSm90INS1_25CollectiveMainloopFwdSm90ILi2EN4cute5tupleIJNS5_1CILi1EEES8_S8_EEENS6_IJNS7_ILi128EEESA_NS7_ILi256EEEEEELi256ENS_12float_e4m3_tEfNS_4arch4Sm90ELb1ELb0ELb0ELb1ELb0ELb1ELb0ELb1ELb1ELb1ELb0ELb0EEENS1_21CollectiveEpilogueFwdINS6_IJSA_SB_SA_EEES9_NS_10bfloat16_tESF_Li256ELb1ELb1ELb0ELb1EEENS1_36VarlenDynamicPersistentTileSchedulerILi128ELi128ELi256ELi128ELb0ELb1ELb1ELb1ELb1ELb1EEEEEEEEEvNT_6ParamsE --------------------------
	.section	.nv.info._ZN7cutlass13device_kernelIN5flash11enable_sm90INS1_16FlashAttnFwdSm90INS1_25CollectiveMainloopFwdSm90ILi2EN4cute5tupleIJNS5_1CILi1EEES8_S8_EEENS6_IJNS7_ILi128EEESA_NS7_ILi256EEEEEELi256ENS_12float_e4m3_tEfNS_4arch4Sm90ELb1ELb0ELb0ELb1ELb0ELb1ELb0ELb1ELb1ELb1ELb0ELb0EEENS1_21CollectiveEpilogueFwdINS6_IJSA_SB_SA_EEES9_NS_10bfloat16_tESF_Li256ELb1ELb1ELb0ELb1EEENS1_36VarlenDynamicPersistentTileSchedulerILi128ELi128ELi256ELi128ELb0ELb1ELb1ELb1ELb1ELb1EEEEEEEEEvNT_6ParamsE,"",@"SHT_CUDA_INFO"
	.sectionflags	@""
	.align	4


	//----- nvinfo : EIATTR_CUDA_API_VERSION
	.align		4
        /*0000*/ 	.byte	0x04, 0x37
        /*0002*/ 	.short	(.L_384 - .L_383)
.L_383:
        /*0004*/ 	.word	0x00000082


	//----- nvinfo : EIATTR_KPARAM_INFO
	.align		4
.L_384:
        /*0008*/ 	.byte	0x04, 0x17
        /*000a*/ 	.short	(.L_386 - .L_385)
.L_385:
        /*000c*/ 	.word	0x00000000
        /*0010*/ 	.short	0x0000
        /*0012*/ 	.short	0x0000
        /*0014*/ 	.byte	0x00, 0xf0, 0x01, 0x2a


	//----- nvinfo : EIATTR_SPARSE_MMA_MASK
	.align		4
.L_386:
        /*0018*/ 	.byte	0x03, 0x50
        /*001a*/ 	.short	0x0000


	//----- nvinfo : EIATTR_MAXREG_COUNT
	.align		4
        /*001c*/ 	.byte	0x03, 0x1b
        /*001e*/ 	.short	0x00a8


	//----- nvinfo : EIATTR_MERCURY_ISA_VERSION
	.align		4
        /*0020*/ 	.byte	0x03, 0x5f
        /*0022*/ 	.short	0x0101


	//----- nvinfo : EIATTR_VRC_CTA_INIT_COUNT
	.align		4
        /*0024*/ 	.byte	0x02, 0x4a
	.zero		1
	.zero		1


	//----- nvinfo : EIATTR_EXIT_INSTR_OFFSETS
	.align		4
        /*0028*/ 	.byte	0x04, 0x1c
        /*002a*/ 	.short	(.L_388 - .L_387)


	//   ....[0]....
.L_387:
        /*002c*/ 	.word	0x00000010


	//----- nvinfo : EIATTR_MAX_THREADS
	.align		4
.L_388:
        /*0030*/ 	.byte	0x04, 0x05
        /*0032*/ 	.short	(.L_390 - .L_389)
.L_389:
        /*0034*/ 	.word	0x00000180
        /*0038*/ 	.word	0x00000001
        /*003c*/ 	.word	0x00000001


	//----- nvinfo : EIATTR_CBANK_PARAM_SIZE
	.align		4
.L_390:
        /*0040*/ 	.byte	0x03, 0x19
        /*0042*/ 	.short	0x0a80


	//----- nvinfo : EIATTR_PARAM_CBANK
	.align		4
        /*0044*/ 	.byte	0x04, 0x0a
        /*0046*/ 	.short	(.L_392 - .L_391)
	.align		4
.L_391:
        /*0048*/ 	.word	index@(.nv.constant0._ZN7cutlass13device_kernelIN5flash11enable_sm90INS1_16FlashAttnFwdSm90INS1_25CollectiveMainloopFwdSm90ILi2EN4cute5tupleIJNS5_1CILi1EEES8_S8_EEENS6_IJNS7_ILi128EEESA_NS7_ILi256EEEEEELi256ENS_12float_e4m3_tEfNS_4arch4Sm90ELb1ELb0ELb0ELb1ELb0ELb1ELb0ELb1ELb1ELb1ELb0ELb0EEENS1_21CollectiveEpilogueFwdINS6_IJSA_SB_SA_EEES9_NS_10bfloat16_tESF_Li256ELb1ELb1ELb0ELb1EEENS1_36VarlenDynamicPersistentTileSchedulerILi128ELi128ELi256ELi128ELb0ELb1ELb1ELb1ELb1ELb1EEEEEEEEEvNT_6ParamsE)
        /*004c*/ 	.short	0x0380
        /*004e*/ 	.short	0x0a80


	//----- nvinfo : EIATTR_SW_WAR
	.align		4
.L_392:
        /*0050*/ 	.byte	0x04, 0x36
        /*0052*/ 	.short	(.L_394 - .L_393)
.L_393:
        /*0054*/ 	.word	0x00000008
.L_394:


//--------------------- .nv.info._ZN7cutlass13device_kernelIN5flash11enable_sm90INS1_16FlashAttnFwdSm90INS1_25CollectiveMainloopFwdSm90ILi2EN4cute5tupleIJNS5_1CILi1EEES8_S8_EEENS6_IJNS7_ILi128EEENS7_ILi160EEENS7_ILi192EEEEEELi192ENS_12float_e4m3_tEfNS_4arch4Sm90ELb0ELb0ELb0ELb0ELb0ELb0ELb0ELb1ELb1ELb1ELb0ELb0EEENS1_21CollectiveEpilogueFwdINS6_IJSA_SC_SB_EEES9_NS_10bfloat16_tESG_Li256ELb0ELb1ELb0ELb1EEENS1_29StaticPersistentTileSchedulerILb0EEEEEEEEEvNT_6ParamsE --------------------------
	.section	.nv.info._ZN7cutlass13device_kernelIN5flash11enable_sm90INS1_16FlashAttnFwdSm90INS1_25CollectiveMainloopFwdSm90ILi2EN4cute5tupleIJNS5_1CILi1EEES8_S8_EEENS6_IJNS7_ILi128EEENS7_ILi160EEENS7_ILi192EEEEEELi192ENS_12float_e4m3_tEfNS_4arch4Sm90ELb0ELb0ELb0ELb0ELb0ELb0ELb0ELb1ELb1ELb1ELb0ELb0EEENS1_21CollectiveEpilogueFwdINS6_IJSA_SC_SB_EEES9_NS_10bfloat16_tESG_Li256ELb0ELb1ELb0ELb1EEENS1_29StaticPersistentTileSchedulerILb0EEEEEEEEEvNT_6ParamsE,"",@"SHT_CUDA_INFO"
	.sectionflags	@""
	.align	4


	//----- nvinfo : EIATTR_CUDA_API_VERSION
	.align		4
        /*0000*/ 	.byte	0x04, 0x37
        /*0002*/ 	.short	(.L_396 - .L_395)
.L_395:
        /*0004*/ 	.word	0x00000082


	//----- nvinfo : EIATTR_KPARAM_INFO
	.align		4
.L_396:
        /*0008*/ 	.byte	0x04, 0x17
        /*000a*/ 	.short	(.L_398 - .L_397)
.L_397:
        /*000c*/ 	.word	0x00000000
        /*0010*/ 	.short	0x0000
        /*0012*/ 	.short	0x0000
        /*0014*/ 	.byte	0x00, 0xf0, 0x01, 0x28


	//----- nvinfo : EIATTR_SPARSE_MMA_MASK
	.align		4
.L_398:
        /*0018*/ 	.byte	0x03, 0x50
        /*001a*/ 	.short	0x0000


	//----- nvinfo : EIATTR_MAXREG_COUNT
	.align		4
        /*001c*/ 	.byte	0x03, 0x1b
        /*001e*/ 	.short	0x00a8


	//----- nvinfo : EIATTR_MERCURY_ISA_VERSION
	.align		4
        /*0020*/ 	.byte	0x03, 0x5f
        /*0022*/ 	.short	0x0101


	//----- nvinfo : EIATTR_VRC_CTA_INIT_COUNT
	.align		4
        /*0024*/ 	.byte	0x02, 0x4a
	.zero		1
	.zero		1


	//----- nvinfo : EIATTR_EXIT_INSTR_OFFSETS
	.align		4
        /*0028*/ 	.byte	0x04, 0x1c
        /*002a*/ 	.short	(.L_400 - .L_399)


	//   ....[0]....
.L_399:
        /*002c*/ 	.word	0x00000010


	//----- nvinfo : EIATTR_MAX_THREADS
	.align		4
.L_400:
        /*0030*/ 	.byte	0x04, 0x05
        /*0032*/ 	.short	(.L_402 - .L_401)
.L_401:
        /*0034*/ 	.word	0x00000180
        /*0038*/ 	.word	0x00000001
        /*003c*/ 	.word	0x00000001


	//----- nvinfo : EIATTR_CBANK_PARAM_SIZE
	.align		4
.L_402:
        /*0040*/ 	.byte	0x03, 0x19
        /*0042*/ 	.short	0x0a00


	//----- nvinfo : EIATTR_PARAM_CBANK
	.align		4
        /*0044*/ 	.byte	0x04, 0x0a
        /*0046*/ 	.short	(.L_404 - .L_403)
	.align		4
.L_403:
        /*0048*/ 	.word	index@(.nv.constant0._ZN7cutlass13device_kernelIN5flash11enable_sm90INS1_16FlashAttnFwdSm90INS1_25CollectiveMainloopFwdSm90ILi2EN4cute5tupleIJNS5_1CILi1EEES8_S8_EEENS6_IJNS7_ILi128EEENS7_ILi160EEENS7_ILi192EEEEEELi192ENS_12float_e4m3_tEfNS_4arch4Sm90ELb0ELb0ELb0ELb0ELb0ELb0ELb0ELb1ELb1ELb1ELb0ELb0EEENS1_21CollectiveEpilogueFwdINS6_IJSA_SC_SB_EEES9_NS_10bfloat16_tESG_Li256ELb0ELb1ELb0ELb1EEENS1_29StaticPersistentTileSchedulerILb0EEEEEEEEEvNT_6ParamsE)
        /*004c*/ 	.short	0x0380
        /*004e*/ 	.short	0x0a00


	//----- nvinfo : EIATTR_SW_WAR
	.align		4
.L_404:
        /*0050*/ 	.byte	0x04, 0x36
        /*0052*/ 	.short	(.L_406 - .L_405)
.L_405:
        /*0054*/ 	.word	0x00000008
.L_406:


//--------------------- .nv.info._ZN7cutlass13device_kernelIN5flash11enable_sm90INS1_16FlashAttnFwdSm90INS1_25CollectiveMainloopFwdSm90ILi2EN4cute5tupleIJNS5_1CILi2EEENS7_ILi1EEES9_EEENS6_IJNS7_ILi128EEENS7_ILi160EEENS7_ILi192EEEEEELi192ENS_12float_e4m3_tEfNS_4arch4Sm90ELb0ELb0ELb0ELb0ELb0ELb0ELb0ELb1ELb1ELb1ELb0ELb0EEENS1_21CollectiveEpilogueFwdINS6_IJSB_SD_SC_EEESA_NS_10bfloat16_tESH_Li256ELb0ELb1ELb0ELb1EEENS1_29StaticPersistentTileSchedulerILb0EEEEEEEEEvNT_6ParamsE --------------------------
	.section	.nv.info._ZN7cutlass13device_kernelIN5flash11enable_sm90INS1_16FlashAttnFwdSm90INS1_25CollectiveMainloopFwdSm90ILi2EN4cute5tupleIJNS5_1CILi2EEENS7_ILi1EEES9_EEENS6_IJNS7_ILi128EEENS7_ILi160EEENS7_ILi192EEEEEELi192ENS_12float_e4m3_tEfNS_4arch4Sm90ELb0ELb0ELb0ELb0ELb0ELb0ELb0ELb1ELb1ELb1ELb0ELb0EEENS1_21CollectiveEpilogueFwdINS6_IJSB_SD_SC_EEESA_NS_10bfloat16_tESH_Li256ELb0ELb1ELb0ELb1EEENS1_29StaticPersistentTileSchedulerILb0EEEEEEEEEvNT_6ParamsE,"",@"SHT_CUDA_INFO"
	.sectionflags	@""
	.align	4


	//----- nvinfo : EIATTR_CUDA_API_VERSION
	.align		4
        /*0000*/ 	.byte	0x04, 0x37
        /*0002*/ 	.short	(.L_408 - .L_407)
.L_407:
        /*0004*/ 	.word	0x00000082


	//----- nvinfo : EIATTR_KPARAM_INFO
	.align		4
.L_408:
        /*0008*/ 	.byte	0x04, 0x17
        /*000a*/ 	.short	(.L_410 - .L_409)
.L_409:
        /*000c*/ 	.word	0x00000000
        /*0010*/ 	.short	0x0000
        /*0012*/ 	.short	0x0000
        /*0014*/ 	.byte	0x00, 0xf0, 0x01, 0x28


	//----- nvinfo : EIATTR_SPARSE_MMA_MASK
	.align		4
.L_410:
        /*0018*/ 	.byte	0x03, 0x50
        /*001a*/ 	.short	0x0000


	//----- nvinfo : EIATTR_MAXREG_COUNT
	.align		4
        /*001c*/ 	.byte	0x03, 0x1b
        /*001e*/ 	.short	0x00a8


	//----- nvinfo : EIATTR_MERCURY_ISA_VERSION
	.align		4
        /*0020*/ 	.byte	0x03, 0x5f
        /*0022*/ 	.short	0x0101


	//----- nvinfo : EIATTR_VRC_CTA_INIT_COUNT
	.align		4
        /*0024*/ 	.byte	0x02, 0x4a
	.zero		1
	.zero		1


	//----- nvinfo : EIATTR_EXIT_INSTR_OFFSETS
	.align		4
        /*0028*/ 	.byte	0x04, 0x1c
        /*002a*/ 	.short	(.L_412 - .L_411)


	//   ....[0]....
.L_411:
        /*002c*/ 	.word	0x00000010


	//----- nvinfo : EIATTR_MAX_THREADS
	.align		4
.L_412:
        /*0030*/ 	.byte	0x04, 0x05
        /*0032*/ 	.short	(.L_414 - .L_413)
.L_413:
        /*0034*/ 	.word	0x00000180
        /*0038*/ 	.word	0x00000001
        /*003c*/ 	.word	0x00000001


	//----- nvinfo : EIATTR_CBANK_PARAM_SIZE
	.align		4
.L_414:
        /*0040*/ 	.byte	0x03, 0x19
        /*0042*/ 	.short	0x0a00


	//----- nvinfo : EIATTR_PARAM_CBANK
	.align		4
        /*0044*/ 	.byte	0x04, 0x0a
        /*0046*/ 	.short	(.L_416 - .L_415)
	.align		4
.L_415:
        /*0048*/ 	.word	index@(.nv.constant0._ZN7cutlass13device_kernelIN5flash11enable_sm90INS1_16FlashAttnFwdSm90INS1_25CollectiveMainloopFwdSm90ILi2EN4cute5tupleIJNS5_1CILi2EEENS7_ILi1EEES9_EEENS6_IJNS7_ILi128EEENS7_ILi160EEENS7_ILi192EEEEEELi192ENS_12float_e4m3_tEfNS_4arch4Sm90ELb0ELb0ELb0ELb0ELb0ELb0ELb0ELb1ELb1ELb1ELb0ELb0EEENS1_21CollectiveEpilogueFwdINS6_IJSB_SD_SC_EEESA_NS_10bfloat16_tESH_Li256ELb0ELb1ELb0ELb1EEENS1_29StaticPersistentTileSchedulerILb0EEEEEEEEEvNT_6ParamsE)
        /*004c*/ 	.short	0x0380
        /*004e*/ 	.short	0x0a00


	//----- nvinfo : EIATTR_SW_WAR
	.align		4
.L_416:
        /*0050*/ 	.byte	0x04, 0x36
        /*0052*/ 	.short	(.L_418 - .L_417)
.L_417:
        /*0054*/ 	.word	0x00000008
.L_418:


//--------------------- .nv.info._ZN7cutlass13device_kernelIN5flash11enable_sm90INS1_16FlashAttnFwdSm90INS1_25CollectiveMainloopFwdSm90ILi2EN4cute5tupleIJNS5_1CILi1EEES8_S8_EEENS6_IJNS7_ILi128EEENS7_ILi160EEENS7_ILi192EEEEEELi192ENS_12float_e4m3_tEfNS_4arch4Sm90ELb0ELb0ELb0ELb1ELb0ELb0ELb0ELb1ELb1ELb1ELb0ELb0EEENS1_21CollectiveEpilogueFwdINS6_IJSA_SC_SB_EEES9_NS_10bfloat16_tESG_Li256ELb1ELb1ELb0ELb1EEENS1_36VarlenDynamicPersistentTileSchedulerILi128ELi160ELi256ELi128ELb0ELb1ELb1ELb0ELb1ELb1EEEEEEEEEvNT_6ParamsE --------------------------
	.section	.nv.info._ZN7cutlass13device_kernelIN5flash11enable_sm90INS1_16FlashAttnFwdSm90INS1_25CollectiveMainloopFwdSm90ILi2EN4cute5tupleIJNS5_1CILi1EEES8_S8_EEENS6_IJNS7_ILi128EEENS7_ILi160EEENS7_ILi192EEEEEELi192ENS_12float_e4m3_tEfNS_4arch4Sm90ELb0ELb0ELb0ELb1ELb0ELb0ELb0ELb1ELb1ELb1ELb0ELb0EEENS1_21CollectiveEpilogueFwdINS6_IJSA_SC_SB_EEES9_NS_10bfloat16_tESG_Li256ELb1ELb1ELb0ELb1EEENS1_36VarlenDynamicPersistentTileSchedulerILi128ELi160ELi256ELi128ELb0ELb1ELb1ELb0ELb1ELb1EEEEEEEEEvNT_6ParamsE,"",@"SHT_CUDA_INFO"
	.sectionflags	@""
	.align	4


	//----- nvinfo : EIATTR_CUDA_API_VERSION
	.align		4
        /*0000*/ 	.byte	0x04, 0x37
        /*0002*/ 	.short	(.L_420 - .L_419)
.L_419:
        /*0004*/ 	.word	0x00000082


	//----- nvinfo : EIATTR_KPARAM_INFO
	.align		4
.L_420:
        /*0008*/ 	.byte	0x04, 0x17
        /*000a*/ 	.short	(.L_422 - .L_421)
.L_421:
        /*000c*/ 	.word	0x00000000
        /*0010*/ 	.short	0x0000
        /*0012*/ 	.short	0x0000
        /*0014*/ 	.byte	0x00, 0xf0, 0x01, 0x2a


	//----- nvinfo : EIATTR_SPARSE_MMA_MASK
	.align		4
.L_422:
        /*0018*/ 	.byte	0x03, 0x50
        /*001a*/ 	.short	0x0000


	//----- nvinfo : EIATTR_MAXREG_COUNT
	.align		4
        /*001c*/ 	.byte	0x03, 0x1b
        /*001e*/ 	.short	0x00a8


	//----- nvinfo : EIATTR_MERCURY_ISA_VERSION
	.align		4
        /*0020*/ 	.byte	0x03, 0x5f
        /*0022*/ 	.short	0x0101


	//----- nvinfo : EIATTR_VRC_CTA_INIT_COUNT
	.align		4
        /*0024*/ 	.byte	0x02, 0x4a
	.zero		1
	.zero		1


	//----- nvinfo : EIATTR_EXIT_INSTR_OFFSETS
	.align		4
        /*0028*/ 	.byte	0x04, 0x1c
        /*002a*/ 	.short	(.L_424 - .L_423)


	//   ....[0]....
.L_423:
        /*002c*/ 	.word	0x00000010


	//----- nvinfo : EIATTR_MAX_THREADS
	.align		4
.L_424:
        /*0030*/ 	.byte	0x04, 0x05
        /*0032*/ 	.short	(.L_426 - .L_425)
.L_425:
        /*0034*/ 	.word	0x00000180
        /*0038*/ 	.word	0x00000001
        /*003c*/ 	.word	0x00000001


	//----- nvinfo : EIATTR_CBANK_PARAM_SIZE
	.align		4
.L_426:
        /*0040*/ 	.byte	0x03, 0x19
        /*0042*/ 	.short	0x0a80


	//----- nvinfo : EIATTR_PARAM_CBANK
	.align		4
        /*0044*/ 	.byte	0x04, 0x0a
        /*0046*/ 	.short	(.L_428 - .L_427)
	.align		4
.L_427:
        /*0048*/ 	.word	index@(.nv.constant0._ZN7cutlass13device_kernelIN5flash11enable_sm90INS1_16FlashAttnFwdSm90INS1_25CollectiveMainloopFwdSm90ILi2EN4cute5tupleIJNS5_1CILi1EEES8_S8_EEENS6_IJNS7_ILi128EEENS7_ILi160EEENS7_ILi192EEEEEELi192ENS_12float_e4m3_tEfNS_4arch4Sm90ELb0ELb0ELb0ELb1ELb0ELb0ELb0ELb1ELb1ELb1ELb0ELb0EEENS1_21CollectiveEpilogueFwdINS6_IJSA_SC_SB_EEES9_NS_10bfloat16_tESG_Li256ELb1ELb1ELb0ELb1EEENS1_36VarlenDynamicPersistentTileSchedulerILi128ELi160ELi256ELi128ELb0ELb1ELb1ELb0ELb1ELb1EEEEEEEEEvNT_6ParamsE)
        /*004c*/ 	.short	0x0380
        /*004e*/ 	.short	0x0a80


	//----- nvinfo : EIATTR_SW_WAR
	.align		4
.L_428:
        /*0050*/ 	.byte	0x04, 0x36
        /*0052*/ 	.short	(.L_430 - .L_429)
.L_429:
        /*0054*/ 	.word	0x00000008
.L_430:


//--------------------- .nv.info._ZN7cutlass13device_kernelIN5flash11enable_sm90INS1_16FlashAttnFwdSm90INS1_25CollectiveMainloopFwdSm90ILi2EN4cute5tupleIJNS5_1CILi1EEES8_S8_EEENS6_IJNS7_ILi128EEENS7_ILi160EEENS7_ILi192EEEEEELi192ENS_12float_e4m3_tEfNS_4arch4Sm90ELb0ELb0ELb0ELb1ELb0ELb1ELb0ELb1ELb1ELb1ELb0ELb0EEENS1_21CollectiveEpilogueFwdINS6_IJSA_SC_SB_EEES9_NS_10bfloat16_tESG_Li256ELb1ELb1ELb0ELb1EEENS1_36VarlenDynamicPersistentTileSchedulerILi128ELi160ELi256ELi128ELb0ELb1ELb1ELb0ELb1ELb1EEEEEEEEEvNT_6ParamsE --------------------------
	.section	.nv.info._ZN7cutlass13device_kernelIN5flash11enable_sm90INS1_16FlashAttnFwdSm90INS1_25CollectiveMainloopFwdSm90ILi2EN4cute5tupleIJNS5_1CILi1EEES8_S8_EEENS6_IJNS7_ILi128EEENS7_ILi160EEENS7_ILi192EEEEEELi192ENS_12float_e4m3_tEfNS_4arch4Sm90ELb0ELb0ELb0ELb1ELb0ELb1ELb0ELb1ELb1ELb1ELb0ELb0EEENS1_21CollectiveEpilogueFwdINS6_IJSA_SC_SB_EEES9_NS_10bfloat16_tESG_Li256ELb1ELb1ELb0ELb1EEENS1_36VarlenDynamicPersistentTileSchedulerILi128ELi160ELi256ELi128ELb0ELb1ELb1ELb0ELb1ELb1EEEEEEEEEvNT_6ParamsE,"",@"SHT_CUDA_INFO"
	.sectionflags	@""
	.align	4


	//----- nvinfo : EIATTR_CUDA_API_VERSION
	.align		4
        /*0000*/ 	.byte	0x04, 0x37
        /*0002*/ 	.short	(.L_432 - .L_431)
.L_431:
        /*0004*/ 	.word	0x00000082


	//----- nvinfo : EIATTR_KPARAM_INFO
	.align		4
.L_432:
        /*0008*/ 	.byte	0x04, 0x17
        /*000a*/ 	.short	(.L_434 - .L_433)
.L_433:
        /*000c*/ 	.word	0x00000000
        /*0010*/ 	.short	0x0000
        /*0012*/ 	.short	0x0000
        /*0014*/ 	.byte	0x00, 0xf0, 0x01, 0x2a


	//----- nvinfo : EIATTR_SPARSE_MMA_MASK
	.align		4
.L_434:
        /*0018*/ 	.byte	0x03, 0x50
        /*001a*/ 	.short	0x0000


	//----- nvinfo : EIATTR_MAXREG_COUNT
	.align		4
        /*001c*/ 	.byte	0x03, 0x1b
        /*001e*/ 	.short	0x00a8


	//----- nvinfo : EIATTR_MERCURY_ISA_VERSION
	.align		4
        /*0020*/ 	.byte	0x03, 0x5f
        /*0022*/ 	.short	0x0101


	//----- nvinfo : EIATTR_VRC_CTA_INIT_COUNT
	.align		4
        /*0024*/ 	.byte	0x02, 0x4a
	.zero		1
	.zero		1


	//----- nvinfo : EIATTR_EXIT_INSTR_OFFSETS
	.align		4
        /*0028*/ 	.byte	0x04, 0x1c
        /*002a*/ 	.short	(.L_436 - .L_435)


	//   ....[0]....
.L_435:
        /*002c*/ 	.word	0x00000010


	//----- nvinfo : EIATTR_MAX_THREADS
	.align		4
.L_436:
        /*0030*/ 	.byte	0x04, 0x05
        /*0032*/ 	.short	(.L_438 - .L_437)
.L_437:
        /*0034*/ 	.word	0x00000180
        /*0038*/ 	.word	0x00000001
        /*003c*/ 	.word	0x00000001


	//----- nvinfo : EIATTR_CBANK_PARAM_SIZE
	.align		4
.L_438:
        /*0040*/ 	.byte	0x03, 0x19
        /*0042*/ 	.short	0x0a80


	//----- nvinfo : EIATTR_PARAM_CBANK
	.align		4
        /*0044*/ 	.byte	0x04, 0x0a
        /*0046*/ 	.short	(.L_440 - .L_439)
	.align		4
.L_439:
        /*0048*/ 	.word	index@(.nv.constant0._ZN7cutlass13device_kernelIN5flash11enable_sm90INS1_16FlashAttnFwdSm90INS1_25CollectiveMainloopFwdSm90ILi2EN4cute5tupleIJNS5_1CILi1EEES8_S8_EEENS6_IJNS7_ILi128EEENS7_ILi160EEENS7_ILi192EEEEEELi192ENS_12float_e4m3_tEfNS_4arch4Sm90ELb0ELb0ELb0ELb1ELb0ELb1ELb0ELb1ELb1ELb1ELb0ELb0EEENS1_21CollectiveEpilogueFwdINS6_IJSA_SC_SB_EEES9_NS_10bfloat16_tESG_Li256ELb1ELb1ELb0ELb1EEENS1_36VarlenDynamicPersistentTileSchedulerILi128ELi160ELi256ELi128ELb0ELb1ELb1ELb0ELb1ELb1EEEEEEEEEvNT_6ParamsE)
        /*004c*/ 	.short	0x0380
        /*004e*/ 	.short	0x0a80


	//----- nvinfo : EIATTR_SW_WAR
	.align		4
.L_440:
        /*0050*/ 	.byte	0x04, 0x36
        /*0052*/ 	.short	(.L_442 - .L_441)
.L_441:
        /*0054*/ 	.word	0x00000008
.L_442:


//--------------------- .nv.info._ZN7cutlass13device_kernelIN5flash11enable_sm90INS1_16FlashAttnFwdSm90INS1_25CollectiveMainloopFwdSm90ILi2EN4cute5tupleIJNS5_1CILi1EEES8_S8_EEENS6_IJNS7_ILi128EEENS7_ILi160EEENS7_ILi192EEEEEELi192ENS_12float_e4m3_tEfNS_4arch4Sm90ELb0ELb1ELb0ELb0ELb0ELb0ELb0ELb1ELb1ELb1ELb0ELb0EEENS1_21CollectiveEpilogueFwdINS6_IJSA_SC_SB_EEES9_NS_10bfloat16_tESG_Li256ELb0ELb1ELb0ELb1EEENS1_30DynamicPersistentTileSchedulerILi256ELi128ELb0ELb1ELb1EEEEEEEEEvNT_6ParamsE --------------------------
	.section	.nv.info._ZN7cutlass13device_kernelIN5flash11enable_sm90INS1_16FlashAttnFwdSm90INS1_25CollectiveMainloopFwdSm90ILi2EN4cute5tupleIJNS5_1CILi1EEES8_S8_EEENS6_IJNS7_ILi128EEENS7_ILi160EEENS7_ILi192EEEEEELi192ENS_12float_e4m3_tEfNS_4arch4Sm90ELb0ELb1ELb0ELb0ELb0ELb0ELb0ELb1ELb1ELb1ELb0ELb0EEENS1_21CollectiveEpilogueFwdINS6_IJSA_SC_SB_EEES9_NS_10bfloat16_tESG_Li256ELb0ELb1ELb0ELb1EEENS1_30DynamicPersistentTileSchedulerILi256ELi128ELb0ELb1ELb1EEEEEEEEEvNT_6ParamsE,"",@"SHT_CUDA_INFO"
	.sectionflags	@""
	.align	4


	//----- nvinfo : EIATTR_CUDA_API_VERSION
	.align		4
        /*0000*/ 	.byte	0x04, 0x37
        /*0002*/ 	.short	(.L_444 - .L_443)
.L_443:
        /*0004*/ 	.word	0x00000082


	//----- nvinfo : EIATTR_KPARAM_INFO
	.align		4
.L_444:
        /*0008*/ 	.byte	0x04, 0x17
        /*000a*/ 	.short	(.L_446 - .L_445)
.L_445:
        /*000c*/ 	.word	0x00000000
        /*0010*/ 	.short	0x0000
        /*0012*/ 	.short	0x0000
        /*0014*/ 	.byte	0x00, 0xf0, 0x01, 0x2a


	//----- nvinfo : EIATTR_SPARSE_MMA_MASK
	.align		4
.L_446:
        /*0018*/ 	.byte	0x03, 0x50
        /*001a*/ 	.short	0x0000


	//----- nvinfo : EIATTR_MAXREG_COUNT
	.align		4
        /*001c*/ 	.byte	0x03, 0x1b
        /*001e*/ 	.short	0x00a8


	//----- nvinfo : EIATTR_MERCURY_ISA_VERSION
	.align		4
        /*0020*/ 	.byte	0x03, 0x5f
        /*0022*/ 	.short	0x0101


	//----- nvinfo : EIATTR_VRC_CTA_INIT_COUNT
	.align		4
        /*0024*/ 	.byte	0x02, 0x4a
	.zero		1
	.zero		1


	//----- nvinfo : EIATTR_EXIT_INSTR_OFFSETS
	.align		4
        /*0028*/ 	.byte	0x04, 0x1c
        /*002a*/ 	.short	(.L_448 - .L_447)


	//   ....[0]....
.L_447:
        /*002c*/ 	.word	0x00000010


	//----- nvinfo : EIATTR_MAX_THREADS
	.align		4
.L_448:
        /*0030*/ 	.byte	0x04, 0x05
        /*0032*/ 	.short	(.L_450 - .L_449)
.L_449:
        /*0034*/ 	.word	0x00000180
        /*0038*/ 	.word	0x00000001
        /*003c*/ 	.word	0x00000001


	//----- nvinfo : EIATTR_CBANK_PARAM_SIZE
	.align		4
.L_450:
        /*0040*/ 	.byte	0x03, 0x19
        /*0042*/ 	.short	0x0a80


	//----- nvinfo : EIATTR_PARAM_CBANK
	.align		4
        /*0044*/ 	.byte	0x04, 0x0a
        /*0046*/ 	.short	(.L_452 - .L_451)
	.align		4
.L_451:
        /*0048*/ 	.word	index@(.nv.constant0._ZN7cutlass13device_kernelIN5flash11enable_sm90INS1_16FlashAttnFwdSm90INS1_25CollectiveMainloopFwdSm90ILi2EN4cute5tupleIJNS5_1CILi1EEES8_S8_EEENS6_IJNS7_ILi128EEENS7_ILi160EEENS7_ILi192EEEEEELi192ENS_12float_e4m3_tEfNS_4arch4Sm90ELb0ELb1ELb0ELb0ELb0ELb0ELb0ELb1ELb1ELb1ELb0ELb0EEENS1_21CollectiveEpilogueFwdINS6_IJSA_SC_SB_EEES9_NS_10bfloat16_tESG_Li256ELb0ELb1ELb0ELb1EEENS1_30DynamicPersistentTileSchedulerILi256ELi128ELb0ELb1ELb1EEEEEEEEEvNT_6ParamsE)
        /*004c*/ 	.short	0x0380
        /*004e*/ 	.short	0x0a80


	//----- nvinfo : EIATTR_SW_WAR
	.align		4
.L_452:
        /*0050*/ 	.byte	0x04, 0x36
        /*0052*/ 	.short	(.L_454 - .L_453)
.L_453:
        /*0054*/ 	.word	0x00000008
.L_454:


//--------------------- .nv.info._ZN7cutlass13device_kernelIN5flash11enable_sm90INS1_16FlashAttnFwdSm90INS1_25CollectiveMainloopFwdSm90ILi2EN4cute5tupleIJNS5_1CILi1EEES8_S8_EEENS6_IJNS7_ILi128EEENS7_ILi160EEENS7_ILi192EEEEEELi192ENS_12float_e4m3_tEfNS_4arch4Sm90ELb0ELb1ELb0ELb1ELb0ELb0ELb0ELb1ELb1ELb1ELb0ELb0EEENS1_21CollectiveEpilogueFwdINS6_IJSA_SC_SB_EEES9_NS_10bfloat16_tESG_Li256ELb1ELb1ELb0ELb1EEENS1_36VarlenDynamicPersistentTileSchedulerILi128ELi160ELi256ELi128ELb0ELb1ELb1ELb1ELb0ELb1EEEEEEEEEvNT_6ParamsE --------------------------
	.section	.nv.info._ZN7cutlass13device_kernelIN5flash11enable_sm90INS1_16FlashAttnFwdSm90INS1_25CollectiveMainloopFwdSm90ILi2EN4cute5tupleIJNS5_1CILi1EEES8_S8_EEENS6_IJNS7_ILi128EEENS7_ILi160EEENS7_ILi192EEEEEELi192ENS_12float_e4m3_tEfNS_4arch4Sm90ELb0ELb1ELb0ELb1ELb0ELb0ELb0ELb1ELb1ELb1ELb0ELb0EEENS1_21CollectiveEpilogueFwdINS6_IJSA_SC_SB_EEES9_NS_10bfloat16_tESG_Li256ELb1ELb1ELb0ELb1EEENS1_36VarlenDynamicPersistentTileSchedulerILi128ELi160ELi256ELi128ELb0ELb1ELb1ELb1ELb0ELb1EEEEEEEEEvNT_6ParamsE,"",@"SHT_CUDA_INFO"
	.sectionflags	@""
	.align	4


	//----- nvinfo : EIATTR_CUDA_API_VERSION
	.align		4
        /*0000*/ 	.byte	0x04, 0x37
        /*0002*/ 	.short	(.L_456 - .L_455)
.L_455:
        /*0004*/ 	.word	0x00000082


	//----- nvinfo : EIATTR_KPARAM_INFO
	.align		4
.L_456:
        /*0008*/ 	.byte	0x04, 0x17
        /*000a*/ 	.short	(.L_458 - .L_457)
.L_457:
        /*000c*/ 	.word	0x00000000
        /*0010*/ 	.short	0x0000
        /*0012*/ 	.short	0x0000
        /*0014*/ 	.byte	0x00, 0xf0, 0x01, 0x2a


	//----- nvinfo : EIATTR_SPARSE_MMA_MASK
	.align		4
.L_458:
        /*0018*/ 	.byte	0x03, 0x50
        /*001a*/ 	.short	0x0000


	//----- nvinfo : EIATTR_MAXREG_COUNT
	.align		4
        /*001c*/ 	.byte	0x03, 0x1b
        /*001e*/ 	.short	0x00a8


	//----- nvinfo : EIATTR_MERCURY_ISA_VERSION
	.align		4
        /*0020*/ 	.byte	0x03, 0x5f
        /*0022*/ 	.short	0x0101


	//----- nvinfo : EIATTR_VRC_CTA_INIT_COUNT
	.align		4
        /*0024*/ 	.byte	0x02, 0x4a
	.zero		1
	.zero		1


	//----- nvinfo : EIATTR_EXIT_INSTR_OFFSETS
	.align		4
        /*0028*/ 	.byte	0x04, 0x1c
        /*002a*/ 	.short	(.L_460 - .L_459)


	//   ....[0]....
.L_459:
        /*002c*/ 	.word	0x00000010


	//----- nvinfo : EIATTR_MAX_THREADS
	.align		4
.L_460:
        /*0030*/ 	.byte	0x04, 0x05
        /*0032*/ 	.short	(.L_462 - .L_461)
.L_461:
        /*0034*/ 	.word	0x00000180
        /*0038*/ 	.word	0x00000001
        /*003c*/ 	.word	0x00000001


	//----- nvinfo : EIATTR_CBANK_PARAM_SIZE
	.align		4
.L_462:
        /*0040*/ 	.byte	0x03, 0x19
        /*0042*/ 	.short	0x0a80


	//----- nvinfo : EIATTR_PARAM_CBANK
	.align		4
        /*0044*/ 	.byte	0x04, 0x0a
        /*0046*/ 	.short	(.L_464 - .L_463)
	.align		4
.L_463:
        /*0048*/ 	.word	index@(.nv.constant0._ZN7cutlass13device_kernelIN5flash11enable_sm90INS1_16FlashAttnFwdSm90INS1_25CollectiveMainloopFwdSm90ILi2EN4cute5tupleIJNS5_1CILi1EEES8_S8_EEENS6_IJNS7_ILi128EEENS7_ILi160EEENS7_ILi192EEEEEELi192ENS_12float_e4m3_tEfNS_4arch4Sm90ELb0ELb1ELb0ELb1ELb0ELb0ELb0ELb1ELb1ELb1ELb0ELb0EEENS1_21CollectiveEpilogueFwdINS6_IJSA_SC_SB_EEES9_NS_10bfloat16_tESG_Li256ELb1ELb1ELb0ELb1EEENS1_36VarlenDynamicPersistentTileSchedulerILi128ELi160ELi256ELi128ELb0ELb1ELb1ELb1ELb0ELb1EEEEEEEEEvNT_6ParamsE)
        /*004c*/ 	.short	0x0380
        /*004e*/ 	.short	0x0a80


	//----- nvinfo : EIATTR_SW_WAR
	.align		4
.L_464:
        /*0050*/ 	.byte	0x04, 0x36
        /*0052*/ 	.short	(.L_466 - .L_465)
.L_465:
        /*0054*/ 	.word	0x00000008
.L_466:


//--------------------- .nv.info._ZN7cutlass13device_kernelIN5flash11enable_sm90INS1_16FlashAttnFwdSm90INS1_25CollectiveMainloopFwdSm90ILi2EN4cute5tupleIJNS5_1CILi1EEES8_S8_EEENS6_IJNS7_ILi128EEENS7_ILi160EEENS7_ILi192EEEEEELi192ENS_12float_e4m3_tEfNS_4arch4Sm90ELb0ELb1ELb0ELb1ELb0ELb1ELb0ELb1ELb1ELb1ELb0ELb0EEENS1_21CollectiveEpilogueFwdINS6_IJSA_SC_SB_EEES9_NS_10bfloat16_tESG_Li256ELb1ELb1ELb0ELb1EEENS1_36VarlenDynamicPersistentTileSchedulerILi128ELi160ELi256ELi128ELb0ELb1ELb1ELb1ELb0ELb1EEEEEEEEEvNT_6ParamsE --------------------------
	.section	.nv.info._ZN7cutlass13device_kernelIN5flash11enable_sm90INS1_16FlashAttnFwdSm90INS1_25CollectiveMainloopFwdSm90ILi2EN4cute5tupleIJNS5_1CILi1EEES8_S8_EEENS6_IJNS7_ILi128EEENS7_ILi160EEENS7_ILi192EEEEEELi192ENS_12float_e4m3_tEfNS_4arch4Sm90ELb0ELb1ELb0ELb1ELb0ELb1ELb0ELb1ELb1ELb1ELb0ELb0EEENS1_21CollectiveEpilogueFwdINS6_IJSA_SC_SB_EEES9_NS_10bfloat16_tESG_Li256ELb1ELb1ELb0ELb1EEENS1_36VarlenDynamicPersistentTileSchedulerILi128ELi160ELi256ELi128ELb0ELb1ELb1ELb1ELb0ELb1EEEEEEEEEvNT_6ParamsE,"",@"SHT_CUDA_INFO"
	.sectionflags	@""
	.align	4


	//----- nvinfo : EIATTR_CUDA_API_VERSION
	.align		4
        /*0000*/ 	.byte	0x04, 0x37
        /*0002*/ 	.short	(.L_468 - .L_467)
.L_467:
        /*0004*/ 	.word	0x00000082


	//----- nvinfo : EIATTR_KPARAM_INFO
	.align		4
.L_468:
        /*0008*/ 	.byte	0x04, 0x17
        /*000a*/ 	.short	(.L_470 - .L_469)
.L_469:
        /*000c*/ 	.word	0x00000000
        /*0010*/ 	.short	0x0000
        /*0012*/ 	.short	0x0000
        /*0014*/ 	.byte	0x00, 0xf0, 0x01, 0x2a


	//----- nvinfo : EIATTR_SPARSE_MMA_MASK
	.align		4
.L_470:
        /*0018*/ 	.byte	0x03, 0x50
        /*001a*/ 	.short	0x0000


	//----- nvinfo : EIATTR_MAXREG_COUNT
	.align		4
        /*001c*/ 	.byte	0x03, 0x1b
        /*001e*/ 	.short	0x00a8


	//----- nvinfo : EIATTR_MERCURY_ISA_VERSION
	.align		4
        /*0020*/ 	.byte	0x03, 0x5f
        /*0022*/ 	.short	0x0101


	//----- nvinfo : EIATTR_VRC_CTA_INIT_COUNT
	.align		4
        /*0024*/ 	.byte	0x02, 0x4a
	.zero		1
	.zero		1


	//----- nvinfo : EIATTR_EXIT_INSTR_OFFSETS
	.align		4
        /*0028*/ 	.byte	0x04, 0x1c
        /*002a*/ 	.short	(.L_472 - .L_471)


	//   ....[0]....
.L_471:
        /*002c*/ 	.word	0x00000010


	//----- nvinfo : EIATTR_MAX_THREADS
	.align		4
.L_472:
        /*0030*/ 	.byte	0x04, 0x05
        /*0032*/ 	.short	(.L_474 - .L_473)
.L_473:
        /*0034*/ 	.word	0x00000180
        /*0038*/ 	.word	0x00000001
        /*003c*/ 	.word	0x00000001


	//----- nvinfo : EIATTR_CBANK_PARAM_SIZE
	.align		4
.L_474:
        /*0040*/ 	.byte	0x03, 0x19
        /*0042*/ 	.short	0x0a80


	//----- nvinfo : EIATTR_PARAM_CBANK
	.align		4
        /*0044*/ 	.byte	0x04, 0x0a
        /*0046*/ 	.short	(.L_476 - .L_475)
	.align		4
.L_475:
        /*0048*/ 	.word	index@(.nv.constant0._ZN7cutlass13device_kernelIN5flash11enable_sm90INS1_16FlashAttnFwdSm90INS1_25CollectiveMainloopFwdSm90ILi2EN4cute5tupleIJNS5_1CILi1EEES8_S8_EEENS6_IJNS7_ILi128EEENS7_ILi160EEENS7_ILi192EEEEEELi192ENS_12float_e4m3_tEfNS_4arch4Sm90ELb0ELb1ELb0ELb1ELb0ELb1ELb0ELb1ELb1ELb1ELb0ELb0EEENS1_21CollectiveEpilogueFwdINS6_IJSA_SC_SB_EEES9_NS_10bfloat16_tESG_Li256ELb1ELb1ELb0ELb1EEENS1_36VarlenDynamicPersistentTileSchedulerILi128ELi160ELi256ELi128ELb0ELb1ELb1ELb1ELb0ELb1EEEEEEEEEvNT_6ParamsE)
        /*004c*/ 	.short	0x0380
        /*004e*/ 	.short	0x0a80


	//----- nvinfo : EIATTR_SW_WAR
	.align		4
.L_476:
        /*0050*/ 	.byte	0x04, 0x36
        /*0052*/ 	.short	(.L_478 - .L_477)
.L_477:
        /*0054*/ 	.word	0x00000008
.L_478:


//--------------------- .nv.info._ZN7cutlass13device_kernelIN5flash11enable_sm90INS1_16FlashAttnFwdSm90INS1_25CollectiveMainloopFwdSm90ILi2EN4cute5tupleIJNS5_1CILi1EEES8_S8_EEENS6_IJNS7_ILi128EEENS7_ILi160EEENS7_ILi192EEEEEELi192ENS_12float_e4m3_tEfNS_4arch4Sm90ELb1ELb0ELb0ELb0ELb0ELb0ELb0ELb1ELb1ELb1ELb0ELb0EEENS1_21CollectiveEpilogueFwdINS6_IJSA_SC_SB_EEES9_NS_10bfloat16_tESG_Li256ELb0ELb1ELb0ELb1EEENS1_30DynamicPersistentTileSchedulerILi256ELi128ELb0ELb1ELb1EEEEEEEEEvNT_6ParamsE --------------------------
	.section	.nv.info._ZN7cutlass13device_kernelIN5flash11enable_sm90INS1_16FlashAttnFwdSm90INS1_25CollectiveMainloopFwdSm90ILi2EN4cute5tupleIJNS5_1CILi1EEES8_S8_EEENS6_IJNS7_ILi128EEENS7_ILi160EEENS7_ILi192EEEEEELi192ENS_12float_e4m3_tEfNS_4arch4Sm90ELb1ELb0ELb0ELb0ELb0ELb0ELb0ELb1ELb1ELb1ELb0ELb0EEENS1_21CollectiveEpilogueFwdINS6_IJSA_SC_SB_EEES9_NS_10bfloat16_tESG_Li256ELb0ELb1ELb0ELb1EEENS1_30DynamicPersistentTileSchedulerILi256ELi128ELb0ELb1ELb1EEEEEEEEEvNT_6ParamsE,"",@"SHT_CUDA_INFO"
	.sectionflags	@""
	.align	4


	//----- nvinfo : EIATTR_CUDA_API_VERSION
	.align		4
        /*0000*/ 	.byte	0x04, 0x37
        /*0002*/ 	.short	(.L_480 - .L_479)
.L_479:
        /*0004*/ 	.word	0x00000082


	//----- nvinfo : EIATTR_KPARAM_INFO
	.align		4
.L_480:
        /*0008*/ 	.byte	0x04, 0x17
        /*000a*/ 	.short	(.L_482 - .L_481)
.L_481:
        /*000c*/ 	.word	0x00000000
        /*0010*/ 	.short	0x0000
        /*0012*/ 	.short	0x0000
        /*0014*/ 	.byte	0x00, 0xf0, 0x01, 0x2a


	//----- nvinfo : EIATTR_SPARSE_MMA_MASK
	.align		4
.L_482:
        /*0018*/ 	.byte	0x03, 0x50
        /*001a*/ 	.short	0x0000


	//----- nvinfo : EIATTR_MAXREG_COUNT
	.align		4
        /*001c*/ 	.byte	0x03, 0x1b
        /*001e*/ 	.short	0x00a8


	//----- nvinfo : EIATTR_MERCURY_ISA_VERSION
	.align		4
        /*0020*/ 	.byte	0x03, 0x5f
        /*0022*/ 	.short	0x0101


	//----- nvinfo : EIATTR_VRC_CTA_INIT_COUNT
	.align		4
        /*0024*/ 	.byte	0x02, 0x4a
	.zero		1
	.zero		1


	//----- nvinfo : EIATTR_EXIT_INSTR_OFFSETS
	.align		4
        /*0028*/ 	.byte	0x04, 0x1c
        /*002a*/ 	.short	(.L_484 - .L_483)


	//   ....[0]....
.L_483:
        /*002c*/ 	.word	0x00000010


	//----- nvinfo : EIATTR_MAX_THREADS
	.align		4
.L_484:
        /*0030*/ 	.byte	0x04, 0x05
        /*0032*/ 	.short	(.L_486 - .L_485)
.L_485:
        /*0034*/ 	.word	0x00000180
        /*0038*/ 	.word	0x00000001
        /*003c*/ 	.word	0x00000001


	//----- nvinfo : EIATTR_CBANK_PARAM_SIZE
	.align		4
.L_486:
        /*0040*/ 	.byte	0x03, 0x19
        /*0042*/ 	.short	0x0a80


	//----- nvinfo : EIATTR_PARAM_CBANK
	.align		4
        /*0044*/ 	.byte	0x04, 0x0a
        /*0046*/ 	.short	(.L_488 - .L_487)
	.align		4
.L_487:
        /*0048*/ 	.word	index@(.nv.constant0._ZN7cutlass13device_kernelIN5flash11enable_sm90INS1_16FlashAttnFwdSm90INS1_25CollectiveMainloopFwdSm90ILi2EN4cute5tupleIJNS5_1CILi1EEES8_S8_EEENS6_IJNS7_ILi128EEENS7_ILi160EEENS7_ILi192EEEEEELi192ENS_12float_e4m3_tEfNS_4arch4Sm90ELb1ELb0ELb0ELb0ELb0ELb0ELb0ELb1ELb1ELb1ELb0ELb0EEENS1_21CollectiveEpilogueFwdINS6_IJSA_SC_SB_EEES9_NS_10bfloat16_tESG_Li256ELb0ELb1ELb0ELb1EEENS1_30DynamicPersistentTileSchedulerILi256ELi128ELb0ELb1ELb1EEEEEEEEEvNT_6ParamsE)
        /*004c*/ 	.short	0x0380
        /*004e*/ 	.short	0x0a80


	//----- nvinfo : EIATTR_SW_WAR
	.align		4
.L_488:
        /*0050*/ 	.byte	0x04, 0x36
        /*0052*/ 	.short	(.L_490 - .L_489)
.L_489:
        /*0054*/ 	.word	0x00000008
.L_490:


//--------------------- .nv.info._ZN7cutlass13device_kernelIN5flash11enable_sm90INS1_16FlashAttnFwdSm90INS1_25CollectiveMainloopFwdSm90ILi2EN4cute5tupleIJNS5_1CILi1EEES8_S8_EEENS6_IJNS7_ILi128EEENS7_ILi160EEENS7_ILi192EEEEEELi192ENS_12float_e4m3_tEfNS_4arch4Sm90ELb1ELb0ELb0ELb1ELb0ELb0ELb0ELb1ELb1ELb1ELb0ELb0EEENS1_21CollectiveEpilogueFwdINS6_IJSA_SC_SB_EEES9_NS_10bfloat16_tESG_Li256ELb1ELb1ELb0ELb1EEENS1_36VarlenDynamicPersistentTileSchedulerILi128ELi160ELi256ELi128ELb0ELb1ELb1ELb1ELb1ELb1EEEEEEEEEvNT_6ParamsE --------------------------
	.section	.nv.info._ZN7cutlass13device_kernelIN5flash11enable_sm90INS1_16FlashAttnFwdSm90INS1_25CollectiveMainloopFwdSm90ILi2EN4cute5tupleIJNS5_1CILi1EEES8_S8_EEENS6_IJNS7_ILi128EEENS7_ILi160EEENS7_ILi192EEEEEELi192ENS_12float_e4m3_tEfNS_4arch4Sm90ELb1ELb0ELb0ELb1ELb0ELb0ELb0ELb1ELb1ELb1ELb0ELb0EEENS1_21CollectiveEpilogueFwdINS6_IJSA_SC_SB_EEES9_NS_10bfloat16_tESG_Li256ELb1ELb1ELb0ELb1EEENS1_36VarlenDynamicPersistentTileSchedulerILi128ELi160ELi256ELi128ELb0ELb1ELb1ELb1ELb1ELb1EEEEEEEEEvNT_6ParamsE,"",@"SHT_CUDA_INFO"
	.sectionflags	@""
	.align	4


	//----- nvinfo : EIATTR_CUDA_API_VERSION
	.align		4
        /*0000*/ 	.byte	0x04, 0x37
        /*0002*/ 	.short	(.L_492 - .L_491)
.L_491:
        /*0004*/ 	.word	0x00000082


	//----- nvinfo : EIATTR_KPARAM_INFO
	.align		4
.L_492:
        /*0008*/ 	.byte	0x04, 0x17
        /*000a*/ 	.short	(.L_494 - .L_493)
.L_493:
        /*000c*/ 	.word	0x00000000
        /*0010*/ 	.short	0x0000
        /*0012*/ 	.short	0x0000
        /*0014*/ 	.byte	0x00, 0xf0, 0x01, 0x2a


	//----- nvinfo : EIATTR_SPARSE_MMA_MASK
	.align		4
.L_494:
        /*0018*/ 	.byte	0x03, 0x50
        /*001a*/ 	.short	0x0000


	//----- nvinfo : EIATTR_MAXREG_COUNT
	.align		4
        /*001c*/ 	.byte	0x03, 0x1b
        /*001e*/ 	.short	0x00a8


	//----- nvinfo : EIATTR_MERCURY_ISA_VERSION
	.align		4
        /*0020*/ 	.byte	0x03, 0x5f
        /*0022*/ 	.short	0x0101


	//----- nvinfo : EIATTR_VRC_CTA_INIT_COUNT
	.align		4
        /*0024*/ 	.byte	0x02, 0x4a
	.zero		1
	.zero		1


	//----- nvinfo : EIATTR_EXIT_INSTR_OFFSETS
	.align		4
        /*0028*/ 	.byte	0x04, 0x1c
        /*002a*/ 	.short	(.L_496 - .L_495)


	//   ....[0]....
.L_495:
        /*002c*/ 	.word	0x00000010


	//----- nvinfo : EIATTR_MAX_THREADS
	.align		4
.L_496:
        /*0030*/ 	.byte	0x04, 0x05
        /*0032*/ 	.short	(.L_498 - .L_497)
.L_497:
        /*0034*/ 	.word	0x00000180
        /*0038*/ 	.word	0x00000001
        /*003c*/ 	.word	0x00000001


	//----- nvinfo : EIATTR_CBANK_PARAM_SIZE
	.align		4
.L_498:
        /*0040*/ 	.byte	0x03, 0x19
        /*0042*/ 	.short	0x0a80


	//----- nvinfo : EIATTR_PARAM_CBANK
	.align		4
        /*0044*/ 	.byte	0x04, 0x0a
        /*0046*/ 	.short	(.L_500 - .L_499)
	.align		4
.L_499:
        /*0048*/ 	.word	index@(.nv.constant0._ZN7cutlass13device_kernelIN5flash11enable_sm90INS1_16FlashAttnFwdSm90INS1_25CollectiveMainloopFwdSm90ILi2EN4cute5tupleIJNS5_1CILi1EEES8_S8_EEENS6_IJNS7_ILi128EEENS7_ILi160EEENS7_ILi192EEEEEELi192ENS_12float_e4m3_tEfNS_4arch4Sm90ELb1ELb0ELb0ELb1ELb0ELb0ELb0ELb1ELb1ELb1ELb0ELb0EEENS1_21CollectiveEpilogueFwdINS6_IJSA_SC_SB_EEES9_NS_10bfloat16_tESG_Li256ELb1ELb1ELb0ELb1EEENS1_36VarlenDynamicPersistentTileSchedulerILi128ELi160ELi256ELi128ELb0ELb1ELb1ELb1ELb1ELb1EEEEEEEEEvNT_6ParamsE)
        /*004c*/ 	.short	0x0380
        /*004e*/ 	.short	0x0a80


	//----- nvinfo : EIATTR_SW_WAR
	.align		4
.L_500:
        /*0050*/ 	.byte	0x04, 0x36
        /*0052*/ 	.short	(.L_502 - .L_501)
.L_501:
        /*0054*/ 	.word	0x00000008
.L_502:


//--------------------- .nv.info._ZN7cutlass13device_kernelIN5flash11enable_sm90INS1_16FlashAttnFwdSm90INS1_25CollectiveMainloopFwdSm90ILi2EN4cute5tupleIJNS5_1CILi1EEES8_S8_EEENS6_IJNS7_ILi128EEENS7_ILi160EEENS7_ILi192EEEEEELi192ENS_12float_e4m3_tEfNS_4arch4Sm90ELb1ELb0ELb0ELb1ELb0ELb1ELb0ELb1ELb1ELb1ELb0ELb0EEENS1_21CollectiveEpilogueFwdINS6_IJSA_SC_SB_EEES9_NS_10bfloat16_tESG_Li256ELb1ELb1ELb0ELb1EEENS1_36VarlenDynamicPersistentTileSchedulerILi128ELi160ELi256ELi128ELb0ELb1ELb1ELb1ELb1ELb1EEEEEEEEEvNT_6ParamsE --------------------------
	.section	.nv.info._ZN7cutlass13device_kernelIN5flash11enable_sm90INS1_16FlashAttnFwdSm90INS1_25CollectiveMainloopFwdSm90ILi2EN4cute5tupleIJNS5_1CILi1EEES8_S8_EEENS6_IJNS7_ILi128EEENS7_ILi160EEENS7_ILi192EEEEEELi192ENS_12float_e4m3_tEfNS_4arch4Sm90ELb1ELb0ELb0ELb1ELb0ELb1ELb0ELb1ELb1ELb1ELb0ELb0EEENS1_21CollectiveEpilogueFwdINS6_IJSA_SC_SB_EEES9_NS_10bfloat16_tESG_Li256ELb1ELb1ELb0ELb1EEENS1_36VarlenDynamicPersistentTileSchedulerILi128ELi160ELi256ELi128ELb0ELb1ELb1ELb1ELb1ELb1EEEEEEEEEvNT_6ParamsE,"",@"SHT_CUDA_INFO"
	.sectionflags	@""
	.align	4


	//----- nvinfo : EIATTR_CUDA_API_VERSION
	.align		4
        /*0000*/ 	.byte	0x04, 0x37
        /*0002*/ 	.short	(.L_504 - .L_503)
.L_503:
        /*0004*/ 	.word	0x00000082


	//----- nvinfo : EIATTR_KPARAM_INFO
	.align		4
.L_504:
        /*0008*/ 	.byte	0x04, 0x17
        /*000a*/ 	.short	(.L_506 - .L_505)
.L_505:
        /*000c*/ 	.word	0x00000000
        /*0010*/ 	.short	0x0000
        /*0012*/ 	.short	0x0000
        /*0014*/ 	.byte	0x00, 0xf0, 0x01, 0x2a


	//----- nvinfo : EIATTR_SPARSE_MMA_MASK
	.align		4
.L_506:
        /*0018*/ 	.byte	0x03, 0x50
        /*001a*/ 	.short	0x0000


	//----- nvinfo : EIATTR_MAXREG_COUNT
	.align		4
        /*001c*/ 	.byte	0x03, 0x1b
        /*001e*/ 	.short	0x00a8


	//----- nvinfo : EIATTR_MERCURY_ISA_VERSION
	.align		4
        /*0020*/ 	.byte	0x03, 0x5f
        /*0022*/ 	.short	0x0101


	//----- nvinfo : EIATTR_VRC_CTA_INIT_COUNT
	.align		4
        /*0024*/ 	.byte	0x02, 0x4a
	.zero		1
	.zero		1


	//----- nvinfo : EIATTR_EXIT_INSTR_OFFSETS
	.align		4
        /*0028*/ 	.byte	0x04, 0x1c
        /*002a*/ 	.short	(.L_508 - .L_507)


	//   ....[0]....
.L_507:
        /*002c*/ 	.word	0x00000010


	//----- nvinfo : EIATTR_MAX_THREADS
	.align		4
.L_508:
        /*0030*/ 	.byte	0x04, 0x05
        /*0032*/ 	.short	(.L_510 - .L_509)
.L_509:
        /*0034*/ 	.word	0x00000180
        /*0038*/ 	.word	0x00000001
        /*003c*/ 	.word	0x00000001


	//----- nvinfo : EIATTR_CBANK_PARAM_SIZE
	.align		4
.L_510:
        /*0040*/ 	.byte	0x03, 0x19
        /*0042*/ 	.short	0x0a80


	//----- nvinfo : EIATTR_PARAM_CBANK
	.align		4
        /*0044*/ 	.byte	0x04, 0x0a
        /*0046*/ 	.short	(.L_512 - .L_511)
	.align		4
.L_511:
        /*0048*/ 	.word	index@(.nv.constant0._ZN7cutlass13device_kernelIN5flash11enable_sm90INS1_16FlashAttnFwdSm90INS1_25CollectiveMainloopFwdSm90ILi2EN4cute5tupleIJNS5_1CILi1EEES8_S8_EEENS6_IJNS7_ILi128EEENS7_ILi160EEENS7_ILi192EEEEEELi192ENS_12float_e4m3_tEfNS_4arch4Sm90ELb1ELb0ELb0ELb1ELb0ELb1ELb0ELb1ELb1ELb1ELb0ELb0EEENS1_21CollectiveEpilogueFwdINS6_IJSA_SC_SB_EEES9_NS_10bfloat16_tESG_Li256ELb1ELb1ELb0ELb1EEENS1_36VarlenDynamicPersistentTileSchedulerILi128ELi160ELi256ELi128ELb0ELb1ELb1ELb1ELb1ELb1EEEEEEEEEvNT_6ParamsE)
        /*004c*/ 	.short	0x0380
        /*004e*/ 	.short	0x0a80


	//----- nvinfo : EIATTR_SW_WAR
	.align		4
.L_512:
        /*0050*/ 	.byte	0x04, 0x36
        /*0052*/ 	.short	(.L_514 - .L_513)
.L_513:
        /*0054*/ 	.word	0x00000008
.L_514:


//--------------------- .nv.info._ZN7cutlass13device_kernelIN5flash11enable_sm90INS1_16FlashAttnFwdSm90INS1_25CollectiveMainloopFwdSm90ILi2EN4cute5tupleIJNS5_1CILi1EEES8_S8_EEENS6_IJNS7_ILi128EEENS7_ILi224EEESA_EEELi128ENS_12float_e4m3_tEfNS_4arch4Sm90ELb0ELb0ELb0ELb0ELb0ELb0ELb0ELb1ELb1ELb1ELb0ELb0EEENS1_21CollectiveEpilogueFwdINS6_IJSA_SA_SB_EEES9_NS_10bfloat16_tESF_Li256ELb0ELb1ELb0ELb1EEENS1_29StaticPersistentTileSchedulerILb0EEEEEEEEEvNT_6ParamsE --------------------------
	.section	.nv.info._ZN7cutlass13device_kernelIN5flash11enable_sm90INS1_16FlashAttnFwdSm90INS1_25CollectiveMainloopFwdSm90ILi2EN4cute5tupleIJNS5_1CILi1EEES8_S8_EEENS6_IJNS7_ILi128EEENS7_ILi224EEESA_EEELi128ENS_12float_e4m3_tEfNS_4arch4Sm90ELb0ELb0ELb0ELb0ELb0ELb0ELb0ELb1ELb1ELb1ELb0ELb0EEENS1_21CollectiveEpilogueFwdINS6_IJSA_SA_SB_EEES9_NS_10bfloat16_tESF_Li256ELb0ELb1ELb0ELb1EEENS1_29StaticPersistentTileSchedulerILb0EEEEEEEEEvNT_6ParamsE,"",@"SHT_CUDA_INFO"
	.sectionflags	@""
	.align	4


	//----- nvinfo : EIATTR_CUDA_API_VERSION
	.align		4
        /*0000*/ 	.byte	0x04, 0x37
        /*0002*/ 	.short	(.L_516 - .L_515)
.L_515:
        /*0004*/ 	.word	0x00000082


	//----- nvinfo : EIATTR_KPARAM_INFO
	.align		4
.L_516:
        /*0008*/ 	.byte	0x04, 0x17
        /*000a*/ 	.short	(.L_518 - .L_517)
.L_517:
        /*000c*/ 	.word	0x00000000
        /*0010*/ 	.short	0x0000
        /*0012*/ 	.short	0x0000
        /*0014*/ 	.byte	0x00, 0xf0, 0x01, 0x28


	//----- nvinfo : EIATTR_SPARSE_MMA_MASK
	.align		4
.L_518:
        /*0018*/ 	.byte	0x03, 0x50
        /*001a*/ 	.short	0x0000


	//----- nvinfo : EIATTR_MAXREG_COUNT
	.align		4
        /*001c*/ 	.byte	0x03, 0x1b
        /*001e*/ 	.short	0x00a8


	//----- nvinfo : EIATTR_MERCURY_ISA_VERSION
	.align		4
        /*0020*/ 	.byte	0x03, 0x5f
        /*0022*/ 	.short	0x0101


	//----- nvinfo : EIATTR_VRC_CTA_INIT_COUNT
	.align		4
        /*0024*/ 	.byte	0x02, 0x4a
	.zero		1
	.zero		1


	//----- nvinfo : EIATTR_EXIT_INSTR_OFFSETS
	.align		4
        /*0028*/ 	.byte	0x04, 0x1c
        /*002a*/ 	.short	(.L_520 - .L_519)


	//   ....[0]....
.L_519:
        /*002c*/ 	.word	0x00000010


	//----- nvinfo : EIATTR_MAX_THREADS
	.align		4
.L_520:
        /*0030*/ 	.byte	0x04, 0x05
        /*0032*/ 	.short	(.L_522 - .L_521)
.L_521:
        /*0034*/ 	.word	0x00000180
        /*0038*/ 	.word	0x00000001
        /*003c*/ 	.word	0x00000001


	//----- nvinfo : EIATTR_CBANK_PARAM_SIZE
	.align		4
.L_522:
        /*0040*/ 	.byte	0x03, 0x19
        /*0042*/ 	.short	0x0a00


	//----- nvinfo : EIATTR_PARAM_CBANK
	.align		4
        /*0044*/ 	.byte	0x04, 0x0a
        /*0046*/ 	.short	(.L_524 - .L_523)
	.align		4
.L_523:
        /*0048*/ 	.word	index@(.nv.constant0._ZN7cutlass13device_kernelIN5flash11enable_sm90INS1_16FlashAttnFwdSm90INS1_25CollectiveMainloopFwdSm90ILi2EN4cute5tupleIJNS5_1CILi1EEES8_S8_EEENS6_IJNS7_ILi128EEENS7_ILi224EEESA_EEELi128ENS_12float_e4m3_tEfNS_4arch4Sm90ELb0ELb0ELb0ELb0ELb0ELb0ELb0ELb1ELb1ELb1ELb0ELb0EEENS1_21CollectiveEpilogueFwdINS6_IJSA_SA_SB_EEES9_NS_10bfloat16_tESF_Li256ELb0ELb1ELb0ELb1EEENS1_29StaticPersistentTileSchedulerILb0EEEEEEEEEvNT_6ParamsE)
        /*004c*/ 	.short	0x0380
        /*004e*/ 	.short	0x0a00


	//----- nvinfo : EIATTR_SW_WAR
	.align		4
.L_524:
        /*0050*/ 	.byte	0x04, 0x36
        /*0052*/ 	.short	(.L_526 - .L_525)
.L_525:
        /*0054*/ 	.word	0x00000008
.L_526:


//--------------------- .nv.info._ZN7cutlass13device_kernelIN5flash11enable_sm90INS1_16FlashAttnFwdSm90INS1_25CollectiveMainloopFwdSm90ILi2EN4cute5tupleIJNS5_1CILi1EEES8_S8_EEENS6_IJNS7_ILi128EEENS7_ILi224EEESA_EEELi128ENS_12float_e4m3_tEfNS_4arch4Sm90ELb0ELb0ELb0ELb1ELb0ELb0ELb0ELb1ELb1ELb1ELb0ELb0EEENS1_21CollectiveEpilogueFwdINS6_IJSA_SA_SB_EEES9_NS_10bfloat16_tESF_Li256ELb1ELb1ELb0ELb1EEENS1_36VarlenDynamicPersistentTileSchedulerILi128ELi224ELi256ELi128ELb0ELb1ELb1ELb0ELb1ELb1EEEEEEEEEvNT_6ParamsE --------------------------
	.section	.nv.info._ZN7cutlass13device_kernelIN5flash11enable_sm90INS1_16FlashAttnFwdSm90INS1_25CollectiveMainloopFwdSm90ILi2EN4cute5tupleIJNS5_1CILi1EEES8_S8_EEENS6_IJNS7_ILi128EEENS7_ILi224EEESA_EEELi128ENS_12float_e4m3_tEfNS_4arch4Sm90ELb0ELb0ELb0ELb1ELb0ELb0ELb0ELb1ELb1ELb1ELb0ELb0EEENS1_21CollectiveEpilogueFwdINS6_IJSA_SA_SB_EEES9_NS_10bfloat16_tESF_Li256ELb1ELb1ELb0ELb1EEENS1_36VarlenDynamicPersistentTileSchedulerILi128ELi224ELi256ELi128ELb0ELb1ELb1ELb0ELb1ELb1EEEEEEEEEvNT_6ParamsE,"",@"SHT_CUDA_INFO"
	.sectionflags	@""
	.align	4


	//----- nvinfo : EIATTR_CUDA_API_VERSION
	.align		4
        /*0000*/ 	.byte	0x04, 0x37
        /*0002*/ 	.short	(.L_528 - .L_527)
.L_527:
        /*0004*/ 	.word	0x00000082


	//----- nvinfo : EIATTR_KPARAM_INFO
	.align		4
.L_528:
        /*0008*/ 	.byte	0x04, 0x17
        /*000a*/ 	.short	(.L_530 - .L_529)
.L_529:
        /*000c*/ 	.word	0x00000000
        /*0010*/ 	.short	0x0000
        /*0012*/ 	.short	0x0000
        /*0014*/ 	.byte	0x00, 0xf0, 0x01, 0x2a


	//----- nvinfo : EIATTR_SPARSE_MMA_MASK
	.align		4
.L_530:
        /*0018*/ 	.byte	0x03, 0x50
        /*001a*/ 	.short	0x0000


	//----- nvinfo : EIATTR_MAXREG_COUNT
	.align		4
        /*001c*/ 	.byte	0x03, 0x1b
        /*001e*/ 	.short	0x00a8


	//----- nvinfo : EIATTR_MERCURY_ISA_VERSION
	.align		4
        /*0020*/ 	.byte	0x03, 0x5f
        /*0022*/ 	.short	0x0101


	//----- nvinfo : EIATTR_VRC_CTA_INIT_COUNT
	.align		4
        /*0024*/ 	.byte	0x02, 0x4a
	.zero		1
	.zero		1


	//----- nvinfo : EIATTR_EXIT_INSTR_OFFSETS
	.align		4
        /*0028*/ 	.byte	0x04, 0x1c
        /*002a*/ 	.short	(.L_532 - .L_531)


	//   ....[0]....
.L_531:
        /*002c*/ 	.word	0x00000010


	//----- nvinfo : EIATTR_MAX_THREADS
	.align		4
.L_532:
        /*0030*/ 	.byte	0x04, 0x05
        /*0032*/ 	.short	(.L_534 - .L_533)
.L_533:
        /*0034*/ 	.word	0x00000180
        /*0038*/ 	.word	0x00000001
        /*003c*/ 	.word	0x00000001


	//----- nvinfo : EIATTR_CBANK_PARAM_SIZE
	.align		4
.L_534:
        /*0040*/ 	.byte	0x03, 0x19
        /*0042*/ 	.short	0x0a80


	//----- nvinfo : EIATTR_PARAM_CBANK
	.align		4
        /*0044*/ 	.byte	0x04, 0x0a
        /*0046*/ 	.short	(.L_536 - .L_535)
	.align		4
.L_535:
        /*0048*/ 	.word	index@(.nv.constant0._ZN7cutlass13device_kernelIN5flash11enable_sm90INS1_16FlashAttnFwdSm90INS1_25CollectiveMainloopFwdSm90ILi2EN4cute5tupleIJNS5_1CILi1EEES8_S8_EEENS6_IJNS7_ILi128EEENS7_ILi224EEESA_EEELi128ENS_12float_e4m3_tEfNS_4arch4Sm90ELb0ELb0ELb0ELb1ELb0ELb0ELb0ELb1ELb1ELb1ELb0ELb0EEENS1_21CollectiveEpilogueFwdINS6_IJSA_SA_SB_EEES9_NS_10bfloat16_tESF_Li256ELb1ELb1ELb0ELb1EEENS1_36VarlenDynamicPersistentTileSchedulerILi128ELi224ELi256ELi128ELb0ELb1ELb1ELb0ELb1ELb1EEEEEEEEEvNT_6ParamsE)
        /*004c*/ 	.short	0x0380
        /*004e*/ 	.short	0x0a80


	//----- nvinfo : EIATTR_SW_WAR
	.align		4
.L_536:
        /*0050*/ 	.byte	0x04, 0x36
        /*0052*/ 	.short	(.L_538 - .L_537)
.L_537:
        /*0054*/ 	.word	0x00000008
.L_538:


//--------------------- .nv.info._ZN7cutlass13device_kernelIN5flash11enable_sm90INS1_16FlashAttnFwdSm90INS1_25CollectiveMainloopFwdSm90ILi2EN4cute5tupleIJNS5_1CILi1EEES8_S8_EEENS6_IJNS7_ILi128EEENS7_ILi224EEESA_EEELi128ENS_12float_e4m3_tEfNS_4arch4Sm90ELb0ELb0ELb0ELb1ELb0ELb1ELb0ELb1ELb1ELb1ELb0ELb0EEENS1_21CollectiveEpilogueFwdINS6_IJSA_SA_SB_EEES9_NS_10bfloat16_tESF_Li256ELb1ELb1ELb0ELb1EEENS1_36VarlenDynamicPersistentTileSchedulerILi128ELi224ELi256ELi128ELb0ELb1ELb1ELb0ELb1ELb1EEEEEEEEEvNT_6ParamsE --------------------------
	.section	.nv.info._ZN7cutlass13device_kernelIN5flash11enable_sm90INS1_16FlashAttnFwdSm90INS1_25CollectiveMainloopFwdSm90ILi2EN4cute5tupleIJNS5_1CILi1EEES8_S8_EEENS6_IJNS7_ILi128EEENS7_ILi224EEESA_EEELi128ENS_12float_e4m3_tEfNS_4arch4Sm90ELb0ELb0ELb0ELb1ELb0ELb1ELb0ELb1ELb1ELb1ELb0ELb0EEENS1_21CollectiveEpilogueFwdINS6_IJSA_SA_SB_EEES9_NS_10bfloat16_tESF_Li256ELb1ELb1ELb0ELb1EEENS1_36VarlenDynamicPersistentTileSchedulerILi128ELi224ELi256ELi128ELb0ELb1ELb1ELb0ELb1ELb1EEEEEEEEEvNT_6ParamsE,"",@"SHT_CUDA_INFO"
	.sectionflags	@""
	.align	4


	//----- nvinfo : EIATTR_CUDA_API_VERSION
	.align		4
        /*0000*/ 	.byte	0x04, 0x37
        /*0002*/ 	.short	(.L_540 - .L_539)
.L_539:
        /*0004*/ 	.word	0x00000082


	//----- nvinfo : EIATTR_KPARAM_INFO
	.align		4
.L_540:
        /*0008*/ 	.byte	0x04, 0x17
        /*000a*/ 	.short	(.L_542 - .L_541)
.L_541:
        /*000c*/ 	.word	0x00000000
        /*0010*/ 	.short	0x0000
        /*0012*/ 	.short	0x0000
        /*0014*/ 	.byte	0x00, 0xf0, 0x01, 0x2a


	//----- nvinfo : EIATTR_SPARSE_MMA_MASK
	.align		4
.L_542:
        /*0018*/ 	.byte	0x03, 0x50
        /*001a*/ 	.short	0x0000


	//----- nvinfo : EIATTR_MAXREG_COUNT
	.align		4
        /*001c*/ 	.byte	0x03, 0x1b
        /*001e*/ 	.short	0x00a8


	//----- nvinfo : EIATTR_MERCURY_ISA_VERSION
	.align		4
        /*0020*/ 	.byte	0x03, 0x5f
        /*0022*/ 	.short	0x0101


	//----- nvinfo : EIATTR_VRC_CTA_INIT_COUNT
	.align		4
        /*0024*/ 	.byte	0x02, 0x4a
	.zero		1
	.zero		1


	//----- nvinfo : EIATTR_EXIT_INSTR_OFFSETS
	.align		4
        /*0028*/ 	.byte	0x04, 0x1c
        /*002a*/ 	.short	(.L_544 - .L_543)


	//   ....[0]....
.L_543:
        /*002c*/ 	.word	0x00000010


	//----- nvinfo : EIATTR_MAX_THREADS
	.align		4
.L_544:
        /*0030*/ 	.byte	0x04, 0x05
        /*0032*/ 	.short	(.L_546 - .L_545)
.L_545:
        /*0034*/ 	.word	0x00000180
        /*0038*/ 	.word	0x00000001
        /*003c*/ 	.word	0x00000001


	//----- nvinfo : EIATTR_CBANK_PARAM_SIZE
	.align		4
.L_546:
        /*0040*/ 	.byte	0x03, 0x19
        /*0042*/ 	.short	0x0a80


	//----- nvinfo : EIATTR_PARAM_CBANK
	.align		4
        /*0044*/ 	.byte	0x04, 0x0a
        /*0046*/ 	.short	(.L_548 - .L_547)
	.align		4
.L_547:
        /*0048*/ 	.word	index@(.nv.constant0._ZN7cutlass13device_kernelIN5flash11enable_sm90INS1_16FlashAttnFwdSm90INS1_25CollectiveMainloopFwdSm90ILi2EN4cute5tupleIJNS5_1CILi1EEES8_S8_EEENS6_IJNS7_ILi128EEENS7_ILi224EEESA_EEELi128ENS_12float_e4m3_tEfNS_4arch4Sm90ELb0ELb0ELb0ELb1ELb0ELb1ELb0ELb1ELb1ELb1ELb0ELb0EEENS1_21CollectiveEpilogueFwdINS6_IJSA_SA_SB_EEES9_NS_10bfloat16_tESF_Li256ELb1ELb1ELb0ELb1EEENS1_36VarlenDynamicPersistentTileSchedulerILi128ELi224ELi256ELi128ELb0ELb1ELb1ELb0ELb1ELb1EEEEEEEEEvNT_6ParamsE)
        /*004c*/ 	.short	0x0380
        /*004e*/ 	.short	0x0a80


	//----- nvinfo : EIATTR_SW_WAR
	.align		4
.L_548:
        /*0050*/ 	.byte	0x04, 0x36
        /*0052*/ 	.short	(.L_550 - .L_549)
.L_549:
        /*0054*/ 	.word	0x00000008
.L_550:


//--------------------- .nv.info._ZN7cutlass13device_kernelIN5flash11enable_sm90INS1_16FlashAttnFwdSm90INS1_25CollectiveMainloopFwdSm90ILi2EN4cute5tupleIJNS5_1CILi1EEES8_S8_EEENS6_IJNS7_ILi128EEENS7_ILi224EEESA_EEELi128ENS_12float_e4m3_tEfNS_4arch4Sm90ELb0ELb1ELb0ELb0ELb0ELb0ELb0ELb1ELb1ELb1ELb0ELb0EEENS1_21CollectiveEpilogueFwdINS6_IJSA_SA_SB_EEES9_NS_10bfloat16_tESF_Li256ELb0ELb1ELb0ELb1EEENS1_30DynamicPersistentTileSchedulerILi256ELi128ELb0ELb1ELb1EEEEEEEEEvNT_6ParamsE --------------------------
	.section	.nv.info._ZN7cutlass13device_kernelIN5flash11enable_sm90INS1_16FlashAttnFwdSm90INS1_25CollectiveMainloopFwdSm90ILi2EN4cute5tupleIJNS5_1CILi1EEES8_S8_EEENS6_IJNS7_ILi128EEENS7_ILi224EEESA_EEELi128ENS_12float_e4m3_tEfNS_4arch4Sm90ELb0ELb1ELb0ELb0ELb0ELb0ELb0ELb1ELb1ELb1ELb0ELb0EEENS1_21CollectiveEpilogueFwdINS6_IJSA_SA_SB_EEES9_NS_10bfloat16_tESF_Li256ELb0ELb1ELb0ELb1EEENS1_30DynamicPersistentTileSchedulerILi256ELi128ELb0ELb1ELb1EEEEEEEEEvNT_6ParamsE,"",@"SHT_CUDA_INFO"
	.sectionflags	@""
	.align	4


	//----- nvinfo : EIATTR_CUDA_API_VERSION
	.align		4
        /*0000*/ 	.byte	0x04, 0x37
        /*0002*/ 	.short	(.L_552 - .L_551)
.L_551:
        /*0004*/ 	.word	0x00000082


	//----- nvinfo : EIATTR_KPARAM_INFO
	.align		4
.L_552:
        /*0008*/ 	.byte	0x04, 0x17
        /*000a*/ 	.short	(.L_554 - .L_553)
.L_553:
        /*000c*/ 	.word	0x00000000
        /*0010*/ 	.short	0x0000
        /*0012*/ 	.short	0x0000
        /*0014*/ 	.byte	0x00, 0xf0, 0x01, 0x2a


	//----- nvinfo : EIATTR_SPARSE_MMA_MASK
	.align		4
.L_554:
        /*0018*/ 	.byte	0x03, 0x50
        /*001a*/ 	.short	0x0000


	//----- nvinfo : EIATTR_MAXREG_COUNT
	.align		4
        /*001c*/ 	.byte	0x03, 0x1b
        /*001e*/ 	.short	0x00a8


	//----- nvinfo : EIATTR_MERCURY_ISA_VERSION
	.align		4
        /*0020*/ 	.byte	0x03, 0x5f
        /*0022*/ 	.short	0x0101


	//----- nvinfo : EIATTR_VRC_CTA_INIT_COUNT
	.align		4
        /*0024*/ 	.byte	0x02, 0x4a
	.zero		1
	.zero		1


	//----- nvinfo : EIATTR_EXIT_INSTR_OFFSETS
	.align		4
        /*0028*/ 	.byte	0x04, 0x1c
        /*002a*/ 	.short	(.L_556 - .L_555)


	//   ....[0]....
.L_555:
        /*002c*/ 	.word	0x00000010


	//----- nvinfo : EIATTR_MAX_THREADS
	.align		4
.L_556:
        /*0030*/ 	.byte	0x04, 0x05
        /*0032*/ 	.short	(.L_558 - .L_557)
.L_557:
        /*0034*/ 	.word	0x00000180
        /*0038*/ 	.word	0x00000001
        /*003c*/ 	.word	0x00000001


	//----- nvinfo : EIATTR_CBANK_PARAM_SIZE
	.align		4
.L_558:
        /*0040*/ 	.byte	0x03, 0x19
        /*0042*/ 	.short	0x0a80


	//----- nvinfo : EIATTR_PARAM_CBANK
	.align		4
        /*0044*/ 	.byte	0x04, 0x0a
        /*0046*/ 	.short	(.L_560 - .L_559)
	.align		4
.L_559:
        /*0048*/ 	.word	index@(.nv.constant0._ZN7cutlass13device_kernelIN5flash11enable_sm90INS1_16FlashAttnFwdSm90INS1_25CollectiveMainloopFwdSm90ILi2EN4cute5tupleIJNS5_1CILi1EEES8_S8_EEENS6_IJNS7_ILi128EEENS7_ILi224EEESA_EEELi128ENS_12float_e4m3_tEfNS_4arch4Sm90ELb0ELb1ELb0ELb0ELb0ELb0ELb0ELb1ELb1ELb1ELb0ELb0EEENS1_21CollectiveEpilogueFwdINS6_IJSA_SA_SB_EEES9_NS_10bfloat16_tESF_Li256ELb0ELb1ELb0ELb1EEENS1_30DynamicPersistentTileSchedulerILi256ELi128ELb0ELb1ELb1EEEEEEEEEvNT_6ParamsE)
        /*004c*/ 	.short	0x0380
        /*004e*/ 	.short	0x0a80


	//----- nvinfo : EIATTR_SW_WAR
	.align		4
.L_560:
        /*0050*/ 	.byte	0x04, 0x36
        /*0052*/ 	.short	(.L_562 - .L_561)
.L_561:
        /*0054*/ 	.word	0x00000008
.L_562:


//--------------------- .nv.info._ZN7cutlass13device_kernelIN5flash11enable_sm90INS1_16FlashAttnFwdSm90INS1_25CollectiveMainloopFwdSm90ILi2EN4cute5tupleIJNS5_1CILi1EEES8_S8_EEENS6_IJNS7_ILi128EEENS7_ILi224EEESA_EEELi128ENS_12float_e4m3_tEfNS_4arch4Sm90ELb0ELb1ELb0ELb1ELb0ELb0ELb0ELb1ELb1ELb1ELb0ELb0EEENS1_21CollectiveEpilogueFwdINS6_IJSA_SA_SB_EEES9_NS_10bfloat16_tESF_Li256ELb1ELb1ELb0ELb1EEENS1_36VarlenDynamicPersistentTileSchedulerILi128ELi224ELi256ELi128ELb0ELb1ELb1ELb1ELb0ELb1EEEEEEEEEvNT_6ParamsE --------------------------
	.section	.nv.info._ZN7cutlass13device_kernelIN5flash11enable_sm90INS1_16FlashAttnFwdSm90INS1_25CollectiveMainloopFwdSm90ILi2EN4cute5tupleIJNS5_1CILi1EEES8_S8_EEENS6_IJNS7_ILi128EEENS7_ILi224EEESA_EEELi128ENS_12float_e4m3_tEfNS_4arch4Sm90ELb0ELb1ELb0ELb1ELb0ELb0ELb0ELb1ELb1ELb1ELb0ELb0EEENS1_21CollectiveEpilogueFwdINS6_IJSA_SA_SB_EEES9_NS_10bfloat16_tESF_Li256ELb1ELb1ELb0ELb1EEENS1_36VarlenDynamicPersistentTileSchedulerILi128ELi224ELi256ELi128ELb0ELb1ELb1ELb1ELb0ELb1EEEEEEEEEvNT_6ParamsE,"",@"SHT_CUDA_INFO"
	.sectionflags	@""
	.align	4


	//----- nvinfo : EIATTR_CUDA_API_VERSION
	.align		4
        /*0000*/ 	.byte	0x04, 0x37
        /*0002*/ 	.short	(.L_564 - .L_563)
.L_563:
        /*0004*/ 	.word	0x00000082


	//----- nvinfo : EIATTR_KPARAM_INFO
	.align		4
.L_564:
        /*0008*/ 	.byte	0x04, 0x17
        /*000a*/ 	.short	(.L_566 - .L_565)
.L_565:
        /*000c*/ 	.word	0x00000000
        /*0010*/ 	.short	0x0000
        /*0012*/ 	.short	0x0000
        /*0014*/ 	.byte	0x00, 0xf0, 0x01, 0x2a


	//----- nvinfo : EIATTR_SPARSE_MMA_MASK
	.align		4
.L_566:
        /*0018*/ 	.byte	0x03, 0x50
        /*001a*/ 	.short	0x0000


	//----- nvinfo : EIATTR_MAXREG_COUNT
	.align		4
        /*001c*/ 	.byte	0x03, 0x1b
        /*001e*/ 	.short	0x00a8


	//----- nvinfo : EIATTR_MERCURY_ISA_VERSION
	.align		4
        /*0020*/ 	.byte	0x03, 0x5f
        /*0022*/ 	.short	0x0101


	//----- nvinfo : EIATTR_VRC_CTA_INIT_COUNT
	.align		4
        /*0024*/ 	.byte	0x02, 0x4a
	.zero		1
	.zero		1


	//----- nvinfo : EIATTR_EXIT_INSTR_OFFSETS
	.align		4
        /*0028*/ 	.byte	0x04, 0x1c
        /*002a*/ 	.short	(.L_568 - .L_567)


	//   ....[0]....
.L_567:
        /*002c*/ 	.word	0x00000010


	//----- nvinfo : EIATTR_MAX_THREADS
	.align		4
.L_568:
        /*0030*/ 	.byte	0x04, 0x05
        /*0032*/ 	.short	(.L_570 - .L_569)
.L_569:
        /*0034*/ 	.word	0x00000180
        /*0038*/ 	.word	0x00000001
        /*003c*/ 	.word	0x00000001


	//----- nvinfo : EIATTR_CBANK_PARAM_SIZE
	.align		4
.L_570:
        /*0040*/ 	.byte	0x03, 0x19
        /*0042*/ 	.short	0x0a80


	//----- nvinfo : EIATTR_PARAM_CBANK
	.align		4
        /*0044*/ 	.byte	0x04, 0x0a
        /*0046*/ 	.short	(.L_572 - .L_571)
	.align		4
.L_571:
        /*0048*/ 	.word	index@(.nv.constant0._ZN7cutlass13device_kernelIN5flash11enable_sm90INS1_16FlashAttnFwdSm90INS1_25CollectiveMainloopFwdSm90ILi2EN4cute5tupleIJNS5_1CILi1EEES8_S8_EEENS6_IJNS7_ILi128EEENS7_ILi224EEESA_EEELi128ENS_12float_e4m3_tEfNS_4arch4Sm90ELb0ELb1ELb0ELb1ELb0ELb0ELb0ELb1ELb1ELb1ELb0ELb0EEENS1_21CollectiveEpilogueFwdINS6_IJSA_SA_SB_EEES9_NS_10bfloat16_tESF_Li256ELb1ELb1ELb0ELb1EEENS1_36VarlenDynamicPersistentTileSchedulerILi128ELi224ELi256ELi128ELb0ELb1ELb1ELb1ELb0ELb1EEEEEEEEEvNT_6ParamsE)
        /*004c*/ 	.short	0x0380
        /*004e*/ 	.short	0x0a80


	//----- nvinfo : EIATTR_SW_WAR
	.align		4
.L_572:
        /*0050*/ 	.byte	0x04, 0x36
        /*0052*/ 	.short	(.L_574 - .L_573)
.L_573:
        /*0054*/ 	.word	0x00000008
.L_574:


//--------------------- .nv.info._ZN7cutlass13device_kernelIN5flash11enable_sm90INS1_16FlashAttnFwdSm90INS1_25CollectiveMainloopFwdSm90ILi2EN4cute5tupleIJNS5_1CILi1EEES8_S8_EEENS6_IJNS7_ILi128EEENS7_ILi224EEESA_EEELi128ENS_12float_e4m3_tEfNS_4arch4Sm90ELb0ELb1ELb0ELb1ELb0ELb1ELb0ELb1ELb1ELb1ELb0ELb0EEENS1_21CollectiveEpilogueFwdINS6_IJSA_SA_SB_EEES9_NS_10bfloat16_tESF_Li256ELb1ELb1ELb0ELb1EEENS1_36VarlenDynamicPersistentTileSchedulerILi128ELi224ELi256ELi128ELb0ELb1ELb1ELb1ELb0ELb1EEEEEEEEEvNT_6ParamsE --------------------------
	.section	.nv.info._ZN7cutlass13device_kernelIN5flash11enable_sm90INS1_16FlashAttnFwdSm90INS1_25CollectiveMainloopFwdSm90ILi2EN4cute5tupleIJNS5_1CILi1EEES8_S8_EEENS6_IJNS7_ILi128EEENS7_ILi224EEESA_EEELi128ENS_12float_e4m3_tEfNS_4arch4Sm90ELb0ELb1ELb0ELb1ELb0ELb1ELb0ELb1ELb1ELb1ELb0ELb0EEENS1_21CollectiveEpilogueFwdINS6_IJSA_SA_SB_EEES9_NS_10bfloat16_tESF_Li256ELb1ELb1ELb0ELb1EEENS1_36VarlenDynamicPersistentTileSchedulerILi128ELi224ELi256ELi128ELb0ELb1ELb1ELb1ELb0ELb1EEEEEEEEEvNT_6ParamsE,"",@"SHT_CUDA_INFO"
	.sectionflags	@""
	.align	4


	//----- nvinfo : EIATTR_CUDA_API_VERSION
	.align		4
        /*0000*/ 	.byte	0x04, 0x37
        /*0002*/ 	.short	(.L_576 - .L_575)
.L_575:
        /*0004*/ 	.word	0x00000082


	//----- nvinfo : EIATTR_KPARAM_INFO
	.align		4
.L_576:
        /*0008*/ 	.byte	0x04, 0x17
        /*000a*/ 	.short	(.L_578 - .L_577)
.L_577:
        /*000c*/ 	.word	0x00000000
        /*0010*/ 	.short	0x0000
        /*0012*/ 	.short	0x0000
        /*0014*/ 	.byte	0x00, 0xf0, 0x01, 0x2a


	//----- nvinfo : EIATTR_SPARSE_MMA_MASK
	.align		4
.L_578:
        /*0018*/ 	.byte	0x03, 0x50
        /*001a*/ 	.short	0x0000


	//----- nvinfo : EIATTR_MAXREG_COUNT
	.align		4
        /*001c*/ 	.byte	0x03, 0x1b
        /*001e*/ 	.short	0x00a8


	//----- nvinfo : EIATTR_MERCURY_ISA_VERSION
	.align		4
        /*0020*/ 	.byte	0x03, 0x5f
        /*0022*/ 	.short	0x0101


	//----- nvinfo : EIATTR_VRC_CTA_INIT_COUNT
	.align		4
        /*0024*/ 	.byte	0x02, 0x4a
	.zero		1
	.zero		1


	//----- nvinfo : EIATTR_EXIT_INSTR_OFFSETS
	.align		4
        /*0028*/ 	.byte	0x04, 0x1c
        /*002a*/ 	.short	(.L_580 - .L_579)


	//   ....[0]....
.L_579:
        /*002c*/ 	.word	0x00000010


	//----- nvinfo : EIATTR_MAX_THREADS
	.align		4
.L_580:
        /*0030*/ 	.byte	0x04, 0x05
        /*0032*/ 	.short	(.L_582 - .L_581)
.L_581:
        /*0034*/ 	.word	0x00000180
        /*0038*/ 	.word	0x00000001
        /*003c*/ 	.word	0x00000001


	//----- nvinfo : EIATTR_CBANK_PARAM_SIZE
	.align		4
.L_582:
        /*0040*/ 	.byte	0x03, 0x19
        /*0042*/ 	.short	0x0a80


	//----- nvinfo : EIATTR_PARAM_CBANK
	.align		4
        /*0044*/ 	.byte	0x04, 0x0a
        /*0046*/ 	.short	(.L_584 - .L_583)
	.align		4
.L_583:
        /*0048*/ 	.word	index@(.nv.constant0._ZN7cutlass13device_kernelIN5flash11enable_sm90INS1_16FlashAttnFwdSm90INS1_25CollectiveMainloopFwdSm90ILi2EN4cute5tupleIJNS5_1CILi1EEES8_S8_EEENS6_IJNS7_ILi128EEENS7_ILi224EEESA_EEELi128ENS_12float_e4m3_tEfNS_4arch4Sm90ELb0ELb1ELb0ELb1ELb0ELb1ELb0ELb1ELb1ELb1ELb0ELb0EEENS1_21CollectiveEpilogueFwdINS6_IJSA_SA_SB_EEES9_NS_10bfloat16_tESF_Li256ELb1ELb1ELb0ELb1EEENS1_36VarlenDynamicPersistentTileSchedulerILi128ELi224ELi256ELi128ELb0ELb1ELb1ELb1ELb0ELb1EEEEEEEEEvNT_6ParamsE)
        /*004c*/ 	.short	0x0380
        /*004e*/ 	.short	0x0a80


	//----- nvinfo : EIATTR_SW_WAR
	.align		4
.L_584:
        /*0050*/ 	.byte	0x04, 0x36
        /*0052*/ 	.short	(.L_586 - .L_585)
.L_585:
        /*0054*/ 	.word	0x00000008
.L_586:


//--------------------- .nv.info._ZN7cutlass13device_kernelIN5flash11enable_sm90INS1_16FlashAttnFwdSm90INS1_25CollectiveMainloopFwdSm90ILi2EN4cute5tupleIJNS5_1CILi1EEES8_S8_EEENS6_IJNS7_ILi128EEENS7_ILi224EEESA_EEELi128ENS_12float_e4m3_tEfNS_4arch4Sm90ELb1ELb0ELb0ELb0ELb0ELb0ELb0ELb1ELb1ELb1ELb0ELb0EEENS1_21CollectiveEpilogueFwdINS6_IJSA_SA_SB_EEES9_NS_10bfloat16_tESF_Li256ELb0ELb1ELb0ELb1EEENS1_30DynamicPersistentTileSchedulerILi256ELi128ELb0ELb1ELb1EEEEEEEEEvNT_6ParamsE --------------------------
	.section	.nv.info._ZN7cutlass13device_kernelIN5flash11enable_sm90INS1_16FlashAttnFwdSm90INS1_25CollectiveMainloopFwdSm90ILi2EN4cute5tupleIJNS5_1CILi1EEES8_S8_EEENS6_IJNS7_ILi128EEENS7_ILi224EEESA_EEELi128ENS_12float_e4m3_tEfNS_4arch4Sm90ELb1ELb0ELb0ELb0ELb0ELb0ELb0ELb1ELb1ELb1ELb0ELb0EEENS1_21CollectiveEpilogueFwdINS6_IJSA_SA_SB_EEES9_NS_10bfloat16_tESF_Li256ELb0ELb1ELb0ELb1EEENS1_30DynamicPersistentTileSchedulerILi256ELi128ELb0ELb1ELb1EEEEEEEEEvNT_6ParamsE,"",@"SHT_CUDA_INFO"
	.sectionflags	@""
	.align	4


	//----- nvinfo : EIATTR_CUDA_API_VERSION
	.align		4
        /*0000*/ 	.byte	0x04, 0x37
        /*0002*/ 	.short	(.L_588 - .L_587)
.L_587:
        /*0004*/ 	.word	0x00000082


	//----- nvinfo : EIATTR_KPARAM_INFO
	.align		4
.L_588:
        /*0008*/ 	.byte	0x04, 0x17
        /*000a*/ 	.short	(.L_590 - .L_589)
.L_589:
        /*000c*/ 	.word	0x00000000
        /*0010*/ 	.short	0x0000
        /*0012*/ 	.short	0x0000
        /*0014*/ 	.byte	0x00, 0xf0, 0x01, 0x2a


	//----- nvinfo : EIATTR_SPARSE_MMA_MASK
	.align		4
.L_590:
        /*0018*/ 	.byte	0x03, 0x50
        /*001a*/ 	.short	0x0000


	//----- nvinfo : EIATTR_MAXREG_COUNT
	.align		4
        /*001c*/ 	.byte	0x03, 0x1b
        /*001e*/ 	.short	0x00a8


	//----- nvinfo : EIATTR_MERCURY_ISA_VERSION
	.align		4
        /*0020*/ 	.byte	0x03, 0x5f
        /*0022*/ 	.short	0x0101


	//----- nvinfo : EIATTR_VRC_CTA_INIT_COUNT
	.align		4
        /*0024*/ 	.byte	0x02, 0x4a
	.zero		1
	.zero		1


	//----- nvinfo : EIATTR_EXIT_INSTR_OFFSETS
	.align		4
        /*0028*/ 	.byte	0x04, 0x1c
        /*002a*/ 	.short	(.L_592 - .L_591)


	//   ....[0]....
.L_591:
        /*002c*/ 	.word	0x00000010


	//----- nvinfo : EIATTR_MAX_THREADS
	.align		4
.L_592:
        /*0030*/ 	.byte	0x04, 0x05
        /*0032*/ 	.short	(.L_594 - .L_593)
.L_593:
        /*0034*/ 	.word	0x00000180
        /*0038*/ 	.word	0x00000001
        /*003c*/ 	.word	0x00000001


	//----- nvinfo : EIATTR_CBANK_PARAM_SIZE
	.align		4
.L_594:
        /*0040*/ 	.byte	0x03, 0x19
        /*0042*/ 	.short	0x0a80


	//----- nvinfo : EIATTR_PARAM_CBANK
	.align		4
        /*0044*/ 	.byte	0x04, 0x0a
        /*0046*/ 	.short	(.L_596 - .L_595)
	.align		4
.L_595:
        /*0048*/ 	.word	index@(.nv.constant0._ZN7cutlass13device_kernelIN5flash11enable_sm90INS1_16FlashAttnFwdSm90INS1_25CollectiveMainloopFwdSm90ILi2EN4cute5tupleIJNS5_1CILi1EEES8_S8_EEENS6_IJNS7_ILi128EEENS7_ILi224EEESA_EEELi128ENS_12float_e4m3_tEfNS_4arch4Sm90ELb1ELb0ELb0ELb0ELb0ELb0ELb0ELb1ELb1ELb1ELb0ELb0EEENS1_21CollectiveEpilogueFwdINS6_IJSA_SA_SB_EEES9_NS_10bfloat16_tESF_Li256ELb0ELb1ELb0ELb1EEENS1_30DynamicPersistentTileSchedulerILi256ELi128ELb0ELb1ELb1EEEEEEEEEvNT_6ParamsE)
        /*004c*/ 	.short	0x0380
        /*004e*/ 	.short	0x0a80


	//----- nvinfo : EIATTR_SW_WAR
	.align		4
.L_596:
        /*0050*/ 	.byte	0x04, 0x36
        /*0052*/ 	.short	(.L_598 - .L_597)
.L_597:
        /*0054*/ 	.word	0x00000008
.L_598:


//--------------------- .nv.info._ZN7cutlass13device_kernelIN5flash11enable_sm90INS1_16FlashAttnFwdSm90INS1_25CollectiveMainloopFwdSm90ILi2EN4cute5tupleIJNS5_1CILi1EEES8_S8_EEENS6_IJNS7_ILi128EEENS7_ILi224EEESA_EEELi128ENS_12float_e4m3_tEfNS_4arch4Sm90ELb1ELb0ELb0ELb1ELb0ELb0ELb0ELb1ELb1ELb1ELb0ELb0EEENS1_21CollectiveEpilogueFwdINS6_IJSA_SA_SB_EEES9_NS_10bfloat16_tESF_Li256ELb1ELb1ELb0ELb1EEENS1_36VarlenDynamicPersistentTileSchedulerILi128ELi224ELi256ELi128ELb0ELb1ELb1ELb1ELb1ELb1EEEEEEEEEvNT_6ParamsE --------------------------
	.section	.nv.info._ZN7cutlass13device_kernelIN5flash11enable_sm90INS1_16FlashAttnFwdSm90INS1_25CollectiveMainloopFwdSm90ILi2EN4cute5tupleIJNS5_1CILi1EEES8_S8_EEENS6_IJNS7_ILi128EEENS7_ILi224EEESA_EEELi128ENS_12float_e4m3_tEfNS_4arch4Sm90ELb1ELb0ELb0ELb1ELb0ELb0ELb0ELb1ELb1ELb1ELb0ELb0EEENS1_21CollectiveEpilogueFwdINS6_IJSA_SA_SB_EEES9_NS_10bfloat16_tESF_Li256ELb1ELb1ELb0ELb1EEENS1_36VarlenDynamicPersistentTileSchedulerILi128ELi224ELi256ELi128ELb0ELb1ELb1ELb1ELb1ELb1EEEEEEEEEvNT_6ParamsE,"",@"SHT_CUDA_INFO"
	.sectionflags	@""
	.align	4


	//----- nvinfo : EIATTR_CUDA_API_VERSION
	.align		4
        /*0000*/ 	.byte	0x04, 0x37
        /*0002*/ 	.short	(.L_600 - .L_599)
.L_599:
        /*0004*/ 	.word	0x00000082


	//----- nvinfo : EIATTR_KPARAM_INFO
	.align		4
.L_600:
        /*0008*/ 	.byte	0x04, 0x17
        /*000a*/ 	.short	(.L_602 - .L_601)
.L_601:
        /*000c*/ 	.word	0x00000000
        /*0010*/ 	.short	0x0000
        /*0012*/ 	.short	0x0000
        /*0014*/ 	.byte	0x00, 0xf0, 0x01, 0x2a


	//----- nvinfo : EIATTR_SPARSE_MMA_MASK
	.align		4
.L_602:
        /*0018*/ 	.byte	0x03, 0x50
        /*001a*/ 	.short	0x0000


	//----- nvinfo : EIATTR_MAXREG_COUNT
	.align		4
        /*001c*/ 	.byte	0x03, 0x1b
        /*001e*/ 	.short	0x00a8


	//----- nvinfo : EIATTR_MERCURY_ISA_VERSION
	.align		4
        /*0020*/ 	.byte	0x03, 0x5f
        /*0022*/ 	.short	0x0101


	//----- nvinfo : EIATTR_VRC_CTA_INIT_COUNT
	.align		4
        /*0024*/ 	.byte	0x02, 0x4a
	.zero		1
	.zero		1


	//----- nvinfo : EIATTR_EXIT_INSTR_OFFSETS
	.align		4
        /*0028*/ 	.byte	0x04, 0x1c
        /*002a*/ 	.short	(.L_604 - .L_603)


	//   ....[0]....
.L_603:
        /*002c*/ 	.word	0x00000010


	//----- nvinfo : EIATTR_MAX_THREADS
	.align		4
.L_604:
        /*0030*/ 	.byte	0x04, 0x05
        /*0032*/ 	.short	(.L_606 - .L_605)
.L_605:
        /*0034*/ 	.word	0x00000180
        /*0038*/ 	.word	0x00000001
        /*003c*/ 	.word	0x00000001


	//----- nvinfo : EIATTR_CBANK_PARAM_SIZE
	.align		4
.L_606:
        /*0040*/ 	.byte	0x03, 0x19
        /*0042*/ 	.short	0x0a80


	//----- nvinfo : EIATTR_PARAM_CBANK
	.align		4
        /*0044*/ 	.byte	0x04, 0x0a
        /*0046*/ 	.short	(.L_608 - .L_607)
	.align		4
.L_607:
        /*0048*/ 	.word	index@(.nv.constant0._ZN7cutlass13device_kernelIN5flash11enable_sm90INS1_16FlashAttnFwdSm90INS1_25CollectiveMainloopFwdSm90ILi2EN4cute5tupleIJNS5_1CILi1EEES8_S8_EEENS6_IJNS7_ILi128EEENS7_ILi224EEESA_EEELi128ENS_12float_e4m3_tEfNS_4arch4Sm90ELb1ELb0ELb0ELb1ELb0ELb0ELb0ELb1ELb1ELb1ELb0ELb0EEENS1_21CollectiveEpilogueFwdINS6_IJSA_SA_SB_EEES9_NS_10bfloat16_tESF_Li256ELb1ELb1ELb0ELb1EEENS1_36VarlenDynamicPersistentTileSchedulerILi128ELi224ELi256ELi128ELb0ELb1ELb1ELb1ELb1ELb1EEEEEEEEEvNT_6ParamsE)
        /*004c*/ 	.short	0x0380
        /*004e*/ 	.short	0x0a80


	//----- nvinfo : EIATTR_SW_WAR
	.align		4
.L_608:
        /*0050*/ 	.byte	0x04, 0x36
        /*0052*/ 	.short	(.L_610 - .L_609)
.L_609:
        /*0054*/ 	.word	0x00000008
.L_610:


//--------------------- .nv.info._ZN7cutlass13device_kernelIN5flash11enable_sm90INS1_16FlashAttnFwdSm90INS1_25CollectiveMainloopFwdSm90ILi2EN4cute5tupleIJNS5_1CILi1EEES8_S8_EEENS6_IJNS7_ILi128EEENS7_ILi224EEESA_EEELi128ENS_12float_e4m3_tEfNS_4arch4Sm90ELb1ELb0ELb0ELb1ELb0ELb1ELb0ELb1ELb1ELb1ELb0ELb0EEENS1_21CollectiveEpilogueFwdINS6_IJSA_SA_SB_EEES9_NS_10bfloat16_tESF_Li256ELb1ELb1ELb0ELb1EEENS1_36VarlenDynamicPersistentTileSchedulerILi128ELi224ELi256ELi128ELb0ELb1ELb1ELb1ELb1ELb1EEEEEEEEEvNT_6ParamsE --------------------------
	.section	.nv.info._ZN7cutlass13device_kernelIN5flash11enable_sm90INS1_16FlashAttnFwdSm90INS1_25CollectiveMainloopFwdSm90ILi2EN4cute5tupleIJNS5_1CILi1EEES8_S8_EEENS6_IJNS7_ILi128EEENS7_ILi224EEESA_EEELi128ENS_12float_e4m3_tEfNS_4arch4Sm90ELb1ELb0ELb0ELb1ELb0ELb1ELb0ELb1ELb1ELb1ELb0ELb0EEENS1_21CollectiveEpilogueFwdINS6_IJSA_SA_SB_EEES9_NS_10bfloat16_tESF_Li256ELb1ELb1ELb0ELb1EEENS1_36VarlenDynamicPersistentTileSchedulerILi128ELi224ELi256ELi128ELb0ELb1ELb1ELb1ELb1ELb1EEEEEEEEEvNT_6ParamsE,"",@"SHT_CUDA_INFO"
	.sectionflags	@""
	.align	4


	//----- nvinfo : EIATTR_CUDA_API_VERSION
	.align		4
        /*0000*/ 	.byte	0x04, 0x37
        /*0002*/ 	.short	(.L_612 - .L_611)
.L_611:
        /*0004*/ 	.word	0x00000082


	//----- nvinfo : EIATTR_KPARAM_INFO
	.align		4
.L_612:
        /*0008*/ 	.byte	0x04, 0x17
        /*000a*/ 	.short	(.L_614 - .L_613)
.L_613:
        /*000c*/ 	.word	0x00000000
        /*0010*/ 	.short	0x0000
        /*0012*/ 	.short	0x0000
        /*0014*/ 	.byte	0x00, 0xf0, 0x01, 0x2a


	//----- nvinfo : EIATTR_SPARSE_MMA_MASK
	.align		4
.L_614:
        /*0018*/ 	.byte	0x03, 0x50
        /*001a*/ 	.short	0x0000


	//----- nvinfo : EIATTR_MAXREG_COUNT
	.align		4
        /*001c*/ 	.byte	0x03, 0x1b
        /*001e*/ 	.short	0x00a8


	//----- nvinfo : EIATTR_MERCURY_ISA_VERSION
	.align		4
        /*0020*/ 	.byte	0x03, 0x5f
        /*0022*/ 	.short	0x0101


	//----- nvinfo : EIATTR_VRC_CTA_INIT_COUNT
	.align		4
        /*0024*/ 	.byte	0x02, 0x4a
	.zero		1
	.zero		1


	//----- nvinfo : EIATTR_EXIT_INSTR_OFFSETS
	.align		4
        /*0028*/ 	.byte	0x04, 0x1c
        /*002a*/ 	.short	(.L_616 - .L_615)


	//   ....[0]....
.L_615:
        /*002c*/ 	.word	0x00000010


	//----- nvinfo : EIATTR_MAX_THREADS
	.align		4
.L_616:
        /*0030*/ 	.byte	0x04, 0x05
        /*0032*/ 	.short	(.L_618 - .L_617)
.L_617:
        /*0034*/ 	.word	0x00000180
        /*0038*/ 	.word	0x00000001
        /*003c*/ 	.word	0x00000001


	//----- nvinfo : EIATTR_CBANK_PARAM_SIZE
	.align		4
.L_618:
        /*0040*/ 	.byte	0x03, 0x19
        /*0042*/ 	.short	0x0a80


	//----- nvinfo : EIATTR_PARAM_CBANK
	.align		4
        /*0044*/ 	.byte	0x04, 0x0a
        /*0046*/ 	.short	(.L_620 - .L_619)
	.align		4
.L_619:
        /*0048*/ 	.word	index@(.nv.constant0._ZN7cutlass13device_kernelIN5flash11enable_sm90INS1_16FlashAttnFwdSm90INS1_25CollectiveMainloopFwdSm90ILi2EN4cute5tupleIJNS5_1CILi1EEES8_S8_EEENS6_IJNS7_ILi128EEENS7_ILi224EEESA_EEELi128ENS_12float_e4m3_tEfNS_4arch4Sm90ELb1ELb0ELb0ELb1ELb0ELb1ELb0ELb1ELb1ELb1ELb0ELb0EEENS1_21CollectiveEpilogueFwdINS6_IJSA_SA_SB_EEES9_NS_10bfloat16_tESF_Li256ELb1ELb1ELb0ELb1EEENS1_36VarlenDynamicPersistentTileSchedulerILi128ELi224ELi256ELi128ELb0ELb1ELb1ELb1ELb1ELb1EEEEEEEEEvNT_6ParamsE)
        /*004c*/ 	.short	0x0380
        /*004e*/ 	.short	0x0a80


	//----- nvinfo : EIATTR_SW_WAR
	.align		4
.L_620:
        /*0050*/ 	.byte	0x04, 0x36
        /*0052*/ 	.short	(.L_622 - .L_621)
.L_621:
        /*0054*/ 	.word	0x00000008
.L_622:


//--------------------- .nv.info._ZN7cutlass13device_kernelIN5flash11enable_sm90INS1_16FlashAttnFwdSm90INS1_25CollectiveMainloopFwdSm90ILi2EN4cute5tupleIJNS5_1CILi1EEES8_S8_EEENS6_IJNS7_ILi192EEENS7_ILi128EEENS7_ILi96EEEEEELi96ENS_12float_e4m3_tEfNS_4arch4Sm90ELb0ELb0ELb0ELb0ELb0ELb0ELb0ELb1ELb1ELb1ELb0ELb0EEENS1_21CollectiveEpilogueFwdINS6_IJSA_SC_SB_EEES9_NS_10bfloat16_tESG_Li384ELb0ELb1ELb0ELb1EEENS1_29StaticPersistentTileSchedulerILb0EEEEEEEEEvNT_6ParamsE --------------------------
	.section	.nv.info._ZN7cutlass13device_kernelIN5flash11enable_sm90INS1_16FlashAttnFwdSm90INS1_25CollectiveMainloopFwdSm90ILi2EN4cute5tupleIJNS5_1CILi1EEES8_S8_EEENS6_IJNS7_ILi192EEENS7_ILi128EEENS7_ILi96EEEEEELi96ENS_12float_e4m3_tEfNS_4arch4Sm90ELb0ELb0ELb0ELb0ELb0ELb0ELb0ELb1ELb1ELb1ELb0ELb0EEENS1_21CollectiveEpilogueFwdINS6_IJSA_SC_SB_EEES9_NS_10bfloat16_tESG_Li384ELb0ELb1ELb0ELb1EEENS1_29StaticPersistentTileSchedulerILb0EEEEEEEEEvNT_6ParamsE,"",@"SHT_CUDA_INFO"
	.sectionflags	@""
	.align	4


	//----- nvinfo : EIATTR_CUDA_API_VERSION
	.align		4
        /*0000*/ 	.byte	0x04, 0x37
        /*0002*/ 	.short	(.L_624 - .L_623)
.L_623:
        /*0004*/ 	.word	0x00000082


	//----- nvinfo : EIATTR_KPARAM_INFO
	.align		4
.L_624:
        /*0008*/ 	.byte	0x04, 0x17
        /*000a*/ 	.short	(.L_626 - .L_625)
.L_625:
        /*000c*/ 	.word	0x00000000
        /*0010*/ 	.short	0x0000
        /*0012*/ 	.short	0x0000
        /*0014*/ 	.byte	0x00, 0xf0, 0x01, 0x28


	//----- nvinfo : EIATTR_SPARSE_MMA_MASK
	.align		4
.L_626:
        /*0018*/ 	.byte	0x03, 0x50
        /*001a*/ 	.short	0x0000


	//----- nvinfo : EIATTR_MAXREG_COUNT
	.align		4
        /*001c*/ 	.byte	0x03, 0x1b
        /*001e*/ 	.short	0x0080


	//----- nvinfo : EIATTR_MERCURY_ISA_VERSION
	.align		4
        /*0020*/ 	.byte	0x03, 0x5f
        /*0022*/ 	.short	0x0101


	//----- nvinfo : EIATTR_VRC_CTA_INIT_COUNT
	.align		4
        /*0024*/ 	.byte	0x02, 0x4a
	.zero		1
	.zero		1


	//----- nvinfo : EIATTR_EXIT_INSTR_OFFSETS
	.align		4
        /*0028*/ 	.byte	0x04, 0x1c
        /*002a*/ 	.short	(.L_628 - .L_627)


	//   ....[0]....
.L_627:
        /*002c*/ 	.word	0x00000010


	//----- nvinfo : EIATTR_MAX_THREADS
	.align		4
.L_628:
        /*0030*/ 	.byte	0x04, 0x05
        /*0032*/ 	.short	(.L_630 - .L_629)
.L_629:
        /*0034*/ 	.word	0x00000200
        /*0038*/ 	.word	0x00000001
        /*003c*/ 	.word	0x00000001


	//----- nvinfo : EIATTR_CBANK_PARAM_SIZE
	.align		4
.L_630:
        /*0040*/ 	.byte	0x03, 0x19
        /*0042*/ 	.short	0x0a00


	//----- nvinfo : EIATTR_PARAM_CBANK
	.align		4
        /*0044*/ 	.byte	0x04, 0x0a
        /*0046*/ 	.short	(.L_632 - .L_631)
	.align		4
.L_631:
        /*0048*/ 	.word	index@(.nv.constant0._ZN7cutlass13device_kernelIN5flash11enable_sm90INS1_16FlashAttnFwdSm90INS1_25CollectiveMainloopFwdSm90ILi2EN4cute5tupleIJNS5_1CILi1EEES8_S8_EEENS6_IJNS7_ILi192EEENS7_ILi128EEENS7_ILi96EEEEEELi96ENS_12float_e4m3_tEfNS_4arch4Sm90ELb0ELb0ELb0ELb0ELb0ELb0ELb0ELb1ELb1ELb1ELb0ELb0EEENS1_21CollectiveEpilogueFwdINS6_IJSA_SC_SB_EEES9_NS_10bfloat16_tESG_Li384ELb0ELb1ELb0ELb1EEENS1_29StaticPersistentTileSchedulerILb0EEEEEEEEEvNT_6ParamsE)
        /*004c*/ 	.short	0x0380
        /*004e*/ 	.short	0x0a00


	//----- nvinfo : EIATTR_SW_WAR
	.align		4
.L_632:
        /*0050*/ 	.byte	0x04, 0x36
        /*0052*/ 	.short	(.L_634 - .L_633)
.L_633:
        /*0054*/ 	.word	0x00000008
.L_634:


//--------------------- .nv.info._ZN7cutlass13device_kernelIN5flash11enable_sm90INS1_16FlashAttnFwdSm90INS1_25CollectiveMainloopFwdSm90ILi2EN4cute5tupleIJNS5_1CILi1EEES8_S8_EEENS6_IJNS7_ILi192EEENS7_ILi128EEENS7_ILi96EEEEEELi96ENS_12float_e4m3_tEfNS_4arch4Sm90ELb0ELb0ELb0ELb1ELb0ELb0ELb0ELb1ELb1ELb1ELb0ELb0EEENS1_21CollectiveEpilogueFwdINS6_IJSA_SC_SB_EEES9_NS_10bfloat16_tESG_Li384ELb1ELb1ELb0ELb1EEENS1_36VarlenDynamicPersistentTileSchedulerILi192ELi128ELi384ELi128ELb0ELb1ELb1ELb0ELb1ELb1EEEEEEEEEvNT_6ParamsE --------------------------
	.section	.nv.info._ZN7cutlass13device_kernelIN5flash11enable_sm90INS1_16FlashAttnFwdSm90INS1_25CollectiveMainloopFwdSm90ILi2EN4cute5tupleIJNS5_1CILi1EEES8_S8_EEENS6_IJNS7_ILi192EEENS7_ILi128EEENS7_ILi96EEEEEELi96ENS_12float_e4m3_tEfNS_4arch4Sm90ELb0ELb0ELb0ELb1ELb0ELb0ELb0ELb1ELb1ELb1ELb0ELb0EEENS1_21CollectiveEpilogueFwdINS6_IJSA_SC_SB_EEES9_NS_10bfloat16_tESG_Li384ELb1ELb1ELb0ELb1EEENS1_36VarlenDynamicPersistentTileSchedulerILi192ELi128ELi384ELi128ELb0ELb1ELb1ELb0ELb1ELb1EEEEEEEEEvNT_6ParamsE,"",@"SHT_CUDA_INFO"
	.sectionflags	@""
	.align	4


	//----- nvinfo : EIATTR_CUDA_API_VERSION
	.align		4
        /*0000*/ 	.byte	0x04, 0x37
        /*0002*/ 	.short	(.L_636 - .L_635)
.L_635:
        /*0004*/ 	.word	0x00000082


	//----- nvinfo : EIATTR_KPARAM_INFO
	.align		4
.L_636:
        /*0008*/ 	.byte	0x04, 0x17
        /*000a*/ 	.short	(.L_638 - .L_637)
.L_637:
        /*000c*/ 	.word	0x00000000
        /*0010*/ 	.short	0x0000
        /*0012*/ 	.short	0x0000
        /*0014*/ 	.byte	0x00, 0xf0, 0x01, 0x2a


	//----- nvinfo : EIATTR_SPARSE_MMA_MASK
	.align		4
.L_638:
        /*0018*/ 	.byte	0x03, 0x50
        /*001a*/ 	.short	0x0000


	//----- nvinfo : EIATTR_MAXREG_COUNT
	.align		4
        /*001c*/ 	.byte	0x03, 0x1b
        /*001e*/ 	.short	0x0080


	//----- nvinfo : EIATTR_MERCURY_ISA_VERSION
	.align		4
        /*0020*/ 	.byte	0x03, 0x5f
        /*0022*/ 	.short	0x0101


	//----- nvinfo : EIATTR_VRC_CTA_INIT_COUNT
	.align		4
        /*0024*/ 	.byte	0x02, 0x4a
	.zero		1
	.zero		1


	//----- nvinfo : EIATTR_EXIT_INSTR_OFFSETS
	.align		4
        /*0028*/ 	.byte	0x04, 0x1c
        /*002a*/ 	.short	(.L_640 - .L_639)


	//   ....[0]....
.L_639:
        /*002c*/ 	.word	0x00000010


	//----- nvinfo : EIATTR_MAX_THREADS
	.align		4
.L_640:
        /*0030*/ 	.byte	0x04, 0x05
        /*0032*/ 	.short	(.L_642 - .L_641)
.L_641:
        /*0034*/ 	.word	0x00000200
        /*0038*/ 	.word	0x00000001
        /*003c*/ 	.word	0x00000001


	//----- nvinfo : EIATTR_CBANK_PARAM_SIZE
	.align		4
.L_642:
        /*0040*/ 	.byte	0x03, 0x19
        /*0042*/ 	.short	0x0a80


	//----- nvinfo : EIATTR_PARAM_CBANK
	.align		4
        /*0044*/ 	.byte	0x04, 0x0a
        /*0046*/ 	.short	(.L_644 - .L_643)
	.align		4
.L_643:
        /*0048*/ 	.word	index@(.nv.constant0._ZN7cutlass13device_kernelIN5flash11enable_sm90INS1_16FlashAttnFwdSm90INS1_25CollectiveMainloopFwdSm90ILi2EN4cute5tupleIJNS5_1CILi1EEES8_S8_EEENS6_IJNS7_ILi192EEENS7_ILi128EEENS7_ILi96EEEEEELi96ENS_12float_e4m3_tEfNS_4arch4Sm90ELb0ELb0ELb0ELb1ELb0ELb0ELb0ELb1ELb1ELb1ELb0ELb0EEENS1_21CollectiveEpilogueFwdINS6_IJSA_SC_SB_EEES9_NS_10bfloat16_tESG_Li384ELb1ELb1ELb0ELb1EEENS1_36VarlenDynamicPersistentTileSchedulerILi192ELi128ELi384ELi128ELb0ELb1ELb1ELb0ELb1ELb1EEEEEEEEEvNT_6ParamsE)
        /*004c*/ 	.short	0x0380
        /*004e*/ 	.short	0x0a80


	//----- nvinfo : EIATTR_SW_WAR
	.align		4
.L_644:
        /*0050*/ 	.byte	0x04, 0x36
        /*0052*/ 	.short	(.L_646 - .L_645)
.L_645:
        /*0054*/ 	.word	0x00000008
.L_646:


//--------------------- .nv.info._ZN7cutlass13device_kernelIN5flash11enable_sm90INS1_16FlashAttnFwdSm90INS1_25CollectiveMainloopFwdSm90ILi2EN4cute5tupleIJNS5_1CILi1EEES8_S8_EEENS6_IJNS7_ILi192EEENS7_ILi128EEENS7_ILi96EEEEEELi96ENS_12float_e4m3_tEfNS_4arch4Sm90ELb0ELb0ELb0ELb1ELb0ELb1ELb0ELb1ELb1ELb1ELb0ELb0EEENS1_21CollectiveEpilogueFwdINS6_IJSA_SC_SB_EEES9_NS_10bfloat16_tESG_Li384ELb1ELb1ELb0ELb1EEENS1_36VarlenDynamicPersistentTileSchedulerILi192ELi128ELi384ELi128ELb0ELb1ELb1ELb0ELb1ELb1EEEEEEEEEvNT_6ParamsE --------------------------
	.section	.nv.info._ZN7cutlass13device_kernelIN5flash11enable_sm90INS1_16FlashAttnFwdSm90INS1_25CollectiveMainloopFwdSm90ILi2EN4cute5tupleIJNS5_1CILi1EEES8_S8_EEENS6_IJNS7_ILi192EEENS7_ILi128EEENS7_ILi96EEEEEELi96ENS_12float_e4m3_tEfNS_4arch4Sm90ELb0ELb0ELb0ELb1ELb0ELb1ELb0ELb1ELb1ELb1ELb0ELb0EEENS1_21CollectiveEpilogueFwdINS6_IJSA_SC_SB_EEES9_NS_10bfloat16_tESG_Li384ELb1ELb1ELb0ELb1EEENS1_36VarlenDynamicPersistentTileSchedulerILi192ELi128ELi384ELi128ELb0ELb1ELb1ELb0ELb1ELb1EEEEEEEEEvNT_6ParamsE,"",@"SHT_CUDA_INFO"
	.sectionflags	@""
	.align	4


	//----- nvinfo : EIATTR_CUDA_API_VERSION
	.align		4
        /*0000*/ 	.byte	0x04, 0x37
        /*0002*/ 	.short	(.L_648 - .L_647)
.L_647:
        /*0004*/ 	.word	0x00000082


	//----- nvinfo : EIATTR_KPARAM_INFO
	.align		4
.L_648:
        /*0008*/ 	.byte	0x04, 0x17
        /*000a*/ 	.short	(.L_650 - .L_649)
.L_649:
        /*000c*/ 	.word	0x00000000
        /*0010*/ 	.short	0x0000
        /*0012*/ 	.short	0x0000
        /*0014*/ 	.byte	0x00, 0xf0, 0x01, 0x2a


	//----- nvinfo : EIATTR_SPARSE_MMA_MASK
	.align		4
.L_650:
        /*0018*/ 	.byte	0x03, 0x50
        /*001a*/ 	.short	0x0000


	//----- nvinfo : EIATTR_MAXREG_COUNT
	.align		4
        /*001c*/ 	.byte	0x03, 0x1b
        /*001e*/ 	.short	0x0080


	//----- nvinfo : EIATTR_MERCURY_ISA_VERSION
	.align		4
        /*0020*/ 	.byte	0x03, 0x5f
        /*0022*/ 	.short	0x0101


	//----- nvinfo : EIATTR_VRC_CTA_INIT_COUNT
	.align		4
        /*0024*/ 	.byte	0x02, 0x4a
	.zero		1
	.zero		1


	//----- nvinfo : EIATTR_EXIT_INSTR_OFFSETS
	.align		4
        /*0028*/ 	.byte	0x04, 0x1c
        /*002a*/ 	.short	(.L_652 - .L_651)


	//   ....[0]....
.L_651:
        /*002c*/ 	.word	0x00000010


	//----- nvinfo : EIATTR_MAX_THREADS
	.align		4
.L_652:
        /*0030*/ 	.byte	0x04, 0x05
        /*0032*/ 	.short	(.L_654 - .L_653)
.L_653:
        /*0034*/ 	.word	0x00000200
        /*0038*/ 	.word	0x00000001
        /*003c*/ 	.word	0x00000001


	//----- nvinfo : EIATTR_CBANK_PARAM_SIZE
	.align		4
.L_654:
        /*0040*/ 	.byte	0x03, 0x19
        /*0042*/ 	.short	0x0a80


	//----- nvinfo : EIATTR_PARAM_CBANK
	.align		4
        /*0044*/ 	.byte	0x04, 0x0a
        /*0046*/ 	.short	(.L_656 - .L_655)
	.align		4
.L_655:
        /*0048*/ 	.word	index@(.nv.constant0._ZN7cutlass13device_kernelIN5flash11enable_sm90INS1_16FlashAttnFwdSm90INS1_25CollectiveMainloopFwdSm90ILi2EN4cute5tupleIJNS5_1CILi1EEES8_S8_EEENS6_IJNS7_ILi192EEENS7_ILi128EEENS7_ILi96EEEEEELi96ENS_12float_e4m3_tEfNS_4arch4Sm90ELb0ELb0ELb0ELb1ELb0ELb1ELb0ELb1ELb1ELb1ELb0ELb0EEENS1_21CollectiveEpilogueFwdINS6_IJSA_SC_SB_EEES9_NS_10bfloat16_tESG_Li384ELb1ELb1ELb0ELb1EEENS1_36VarlenDynamicPersistentTileSchedulerILi192ELi128ELi384ELi128ELb0ELb1ELb1ELb0ELb1ELb1EEEEEEEEEvNT_6ParamsE)
        /*004c*/ 	.short	0x0380
        /*004e*/ 	.short	0x0a80


	//----- nvinfo : EIATTR_SW_WAR
	.align		4
.L_656:
        /*0050*/ 	.byte	0x04, 0x36
        /*0052*/ 	.short	(.L_658 - .L_657)
.L_657:
        /*0054*/ 	.word	0x00000008
.L_658:


//--------------------- .nv.info._ZN7cutlass13device_kernelIN5flash11enable_sm90INS1_16FlashAttnFwdSm90INS1_25CollectiveMainloopFwdSm90ILi2EN4cute5tupleIJNS5_1CILi1EEES8_S8_EEENS6_IJNS7_ILi192EEENS7_ILi128EEENS7_ILi96EEEEEELi96ENS_12float_e4m3_tEfNS_4arch4Sm90ELb0ELb1ELb0ELb0ELb0ELb0ELb0ELb1ELb1ELb1ELb0ELb0EEENS1_21CollectiveEpilogueFwdINS6_IJSA_SC_SB_EEES9_NS_10bfloat16_tESG_Li384ELb0ELb1ELb0ELb1EEENS1_30DynamicPersistentTileSchedulerILi384ELi128ELb0ELb1ELb1EEEEEEEEEvNT_6ParamsE --------------------------
	.section	.nv.info._ZN7cutlass13device_kernelIN5flash11enable_sm90INS1_16FlashAttnFwdSm90INS1_25CollectiveMainloopFwdSm90ILi2EN4cute5tupleIJNS5_1CILi1EEES8_S8_EEENS6_IJNS7_ILi192EEENS7_ILi128EEENS7_ILi96EEEEEELi96ENS_12float_e4m3_tEfNS_4arch4Sm90ELb0ELb1ELb0ELb0ELb0ELb0ELb0ELb1ELb1ELb1ELb0ELb0EEENS1_21CollectiveEpilogueFwdINS6_IJSA_SC_SB_EEES9_NS_10bfloat16_tESG_Li384ELb0ELb1ELb0ELb1EEENS1_30DynamicPersistentTileSchedulerILi384ELi128ELb0ELb1ELb1EEEEEEEEEvNT_6ParamsE,"",@"SHT_CUDA_INFO"
	.sectionflags	@""
	.align	4


	//----- nvinfo : EIATTR_CUDA_API_VERSION
	.align		4
        /*0000*/ 	.byte	0x04, 0x37
        /*0002*/ 	.short	(.L_660 - .L_659)
.L_659:
        /*0004*/ 	.word	0x00000082


	//----- nvinfo : EIATTR_KPARAM_INFO
	.align		4
.L_660:
        /*0008*/ 	.byte	0x04, 0x17
        /*000a*/ 	.short	(.L_662 - .L_661)
.L_661:
        /*000c*/ 	.word	0x00000000
        /*0010*/ 	.short	0x0000
        /*0012*/ 	.short	0x0000
        /*0014*/ 	.byte	0x00, 0xf0, 0x01, 0x2a


	//----- nvinfo : EIATTR_SPARSE_MMA_MASK
	.align		4
.L_662:
        /*0018*/ 	.byte	0x03, 0x50
        /*001a*/ 	.short	0x0000


	//----- nvinfo : EIATTR_MAXREG_COUNT
	.align		4
        /*001c*/ 	.byte	0x03, 0x1b
        /*001e*/ 	.short	0x0080


	//----- nvinfo : EIATTR_MERCURY_ISA_VERSION
	.align		4
        /*0020*/ 	.byte	0x03, 0x5f
        /*0022*/ 	.short	0x0101


	//----- nvinfo : EIATTR_VRC_CTA_INIT_COUNT
	.align		4
        /*0024*/ 	.byte	0x02, 0x4a
	.zero		1
	.zero		1


	//----- nvinfo : EIATTR_EXIT_INSTR_OFFSETS
	.align		4
        /*0028*/ 	.byte	0x04, 0x1c
        /*002a*/ 	.short	(.L_664 - .L_663)


	//   ....[0]....
.L_663:
        /*002c*/ 	.word	0x00000010


	//----- nvinfo : EIATTR_MAX_THREADS
	.align		4
.L_664:
        /*0030*/ 	.byte	0x04, 0x05
        /*0032*/ 	.short	(.L_666 - .L_665)
.L_665:
        /*0034*/ 	.word	0x00000200
        /*0038*/ 	.word	0x00000001
        /*003c*/ 	.word	0x00000001


	//----- nvinfo : EIATTR_CBANK_PARAM_SIZE
	.align		4
.L_666:
        /*0040*/ 	.byte	0x03, 0x19
        /*0042*/ 	.short	0x0a80


	//----- nvinfo : EIATTR_PARAM_CBANK
	.align		4
        /*0044*/ 	.byte	0x04, 0x0a
        /*0046*/ 	.short	(.L_668 - .L_667)
	.align		4
.L_667:
        /*0048*/ 	.word	index@(.nv.constant0._ZN7cutlass13device_kernelIN5flash11enable_sm90INS1_16FlashAttnFwdSm90INS1_25CollectiveMainloopFwdSm90ILi2EN4cute5tupleIJNS5_1CILi1EEES8_S8_EEENS6_IJNS7_ILi192EEENS7_ILi128EEENS7_ILi96EEEEEELi96ENS_12float_e4m3_tEfNS_4arch4Sm90ELb0ELb1ELb0ELb0ELb0ELb0ELb0ELb1ELb1ELb1ELb0ELb0EEENS1_21CollectiveEpilogueFwdINS6_IJSA_SC_SB_EEES9_NS_10bfloat16_tESG_Li384ELb0ELb1ELb0ELb1EEENS1_30DynamicPersistentTileSchedulerILi384ELi128ELb0ELb1ELb1EEEEEEEEEvNT_6ParamsE)
        /*004c*/ 	.short	0x0380
        /*004e*/ 	.short	0x0a80


	//----- nvinfo : EIATTR_SW_WAR
	.align		4
.L_668:
        /*0050*/ 	.byte	0x04, 0x36
        /*0052*/ 	.short	(.L_670 - .L_669)
.L_669:
        /*0054*/ 	.word	0x00000008
.L_670:


//--------------------- .nv.info._ZN7cutlass13device_kernelIN5flash11enable_sm90INS1_16FlashAttnFwdSm90INS1_25CollectiveMainloopFwdSm90ILi2EN4cute5tupleIJNS5_1CILi1EEES8_S8_EEENS6_IJNS7_ILi192EEENS7_ILi128EEENS7_ILi96EEEEEELi96ENS_12float_e4m3_tEfNS_4arch4Sm90ELb0ELb1ELb0ELb1ELb0ELb0ELb0ELb1ELb1ELb1ELb0ELb0EEENS1_21CollectiveEpilogueFwdINS6_IJSA_SC_SB_EEES9_NS_10bfloat16_tESG_Li384ELb1ELb1ELb0ELb1EEENS1_36VarlenDynamicPersistentTileSchedulerILi192ELi128ELi384ELi128ELb0ELb1ELb1ELb1ELb0ELb1EEEEEEEEEvNT_6ParamsE --------------------------
	.section	.nv.info._ZN7cutlass13device_kernelIN5flash11enable_sm90INS1_16FlashAttnFwdSm90INS1_25CollectiveMainloopFwdSm90ILi2EN4cute5tupleIJNS5_1CILi1EEES8_S8_EEENS6_IJNS7_ILi192EEENS7_ILi128EEENS7_ILi96EEEEEELi96ENS_12float_e4m3_tEfNS_4arch4Sm90ELb0ELb1ELb0ELb1ELb0ELb0ELb0ELb1ELb1ELb1ELb0ELb0EEENS1_21CollectiveEpilogueFwdINS6_IJSA_SC_SB_EEES9_NS_10bfloat16_tESG_Li384ELb1ELb1ELb0ELb1EEENS1_36VarlenDynamicPersistentTileSchedulerILi192ELi128ELi384ELi128ELb0ELb1ELb1ELb1ELb0ELb1EEEEEEEEEvNT_6ParamsE,"",@"SHT_CUDA_INFO"
	.sectionflags	@""
	.align	4


	//----- nvinfo : EIATTR_CUDA_API_VERSION
	.align		4
        /*0000*/ 	.byte	0x04, 0x37
        /*0002*/ 	.short	(.L_672 - .L_671)
.L_671:
        /*0004*/ 	.word	0x00000082


	//----- nvinfo : EIATTR_KPARAM_INFO
	.align		4
.L_672:
        /*0008*/ 	.byte	0x04, 0x17
        /*000a*/ 	.short	(.L_674 - .L_673)
.L_673:
        /*000c*/ 	.word	0x00000000
        /*0010*/ 	.short	0x0000
        /*0012*/ 	.short	0x0000
        /*0014*/ 	.byte	0x00, 0xf0, 0x01, 0x2a


	//----- nvinfo : EIATTR_SPARSE_MMA_MASK
	.align		4
.L_674:
        /*0018*/ 	.byte	0x03, 0x50
        /*001a*/ 	.short	0x0000


	//----- nvinfo : EIATTR_MAXREG_COUNT
	.align		4
        /*001c*/ 	.byte	0x03, 0x1b
        /*001e*/ 	.short	0x0080


	//----- nvinfo : EIATTR_MERCURY_ISA_VERSION
	.align		4
        /*0020*/ 	.byte	0x03, 0x5f
        /*0022*/ 	.short	0x0101


	//----- nvinfo : EIATTR_VRC_CTA_INIT_COUNT
	.align		4
        /*0024*/ 	.byte	0x02, 0x4a
	.zero		1
	.zero		1


	//----- nvinfo : EIATTR_EXIT_INSTR_OFFSETS
	.align		4
        /*0028*/ 	.byte	0x04, 0x1c
        /*002a*/ 	.short	(.L_676 - .L_675)


	//   ....[0]....
.L_675:
        /*002c*/ 	.word	0x00000010


	//----- nvinfo : EIATTR_MAX_THREADS
	.align		4
.L_676:
        /*0030*/ 	.byte	0x04, 0x05
        /*0032*/ 	.short	(.L_678 - .L_677)
.L_677:
        /*0034*/ 	.word	0x00000200
        /*0038*/ 	.word	0x00000001
        /*003c*/ 	.word	0x00000001


	//----- nvinfo : EIATTR_CBANK_PARAM_SIZE
	.align		4
.L_678:
        /*0040*/ 	.byte	0x03, 0x19
        /*0042*/ 	.short	0x0a80


	//----- nvinfo : EIATTR_PARAM_CBANK
	.align		4
        /*0044*/ 	.byte	0x04, 0x0a
        /*0046*/ 	.short	(.L_680 - .L_679)
	.align		4
.L_679:
        /*0048*/ 	.word	index@(.nv.constant0._ZN7cutlass13device_kernelIN5flash11enable_sm90INS1_16FlashAttnFwdSm90INS1_25CollectiveMainloopFwdSm90ILi2EN4cute5tupleIJNS5_1CILi1EEES8_S8_EEENS6_IJNS7_ILi192EEENS7_ILi128EEENS7_ILi96EEEEEELi96ENS_12float_e4m3_tEfNS_4arch4Sm90ELb0ELb1ELb0ELb1ELb0ELb0ELb0ELb1ELb1ELb1ELb0ELb0EEENS1_21CollectiveEpilogueFwdINS6_IJSA_SC_SB_EEES9_NS_10bfloat16_tESG_Li384ELb1ELb1ELb0ELb1EEENS1_36VarlenDynamicPersistentTileSchedulerILi192ELi128ELi384ELi128ELb0ELb1ELb1ELb1ELb0ELb1EEEEEEEEEvNT_6ParamsE)
        /*004c*/ 	.short	0x0380
        /*004e*/ 	.short	0x0a80


	//----- nvinfo : EIATTR_SW_WAR
	.align		4
.L_680:
        /*0050*/ 	.byte	0x04, 0x36
        /*0052*/ 	.short	(.L_682 - .L_681)
.L_681:
        /*0054*/ 	.word	0x00000008
.L_682:


//--------------------- .nv.info._ZN7cutlass13device_kernelIN5flash11enable_sm90INS1_16FlashAttnFwdSm90INS1_25CollectiveMainloopFwdSm90ILi2EN4cute5tupleIJNS5_1CILi1EEES8_S8_EEENS6_IJNS7_ILi192EEENS7_ILi128EEENS7_ILi96EEEEEELi96ENS_12float_e4m3_tEfNS_4arch4Sm90ELb0ELb1ELb0ELb1ELb0ELb1ELb0ELb1ELb1ELb1ELb0ELb0EEENS1_21CollectiveEpilogueFwdINS6_IJSA_SC_SB_EEES9_NS_10bfloat16_tESG_Li384ELb1ELb1ELb0ELb1EEENS1_36VarlenDynamicPersistentTileSchedulerILi192ELi128ELi384ELi128ELb0ELb1ELb1ELb1ELb0ELb1EEEEEEEEEvNT_6ParamsE --------------------------
	.section	.nv.info._ZN7cutlass13device_kernelIN5flash11enable_sm90INS1_16FlashAttnFwdSm90INS1_25CollectiveMainloopFwdSm90ILi2EN4cute5tupleIJNS5_1CILi1EEES8_S8_EEENS6_IJNS7_ILi192EEENS7_ILi128EEENS7_ILi96EEEEEELi96ENS_12float_e4m3_tEfNS_4arch4Sm90ELb0ELb1ELb0ELb1ELb0ELb1ELb0ELb1ELb1ELb1ELb0ELb0EEENS1_21CollectiveEpilogueFwdINS6_IJSA_SC_SB_EEES9_NS_10bfloat16_tESG_Li384ELb1ELb1ELb0ELb1EEENS1_36VarlenDynamicPersistentTileSchedulerILi192ELi128ELi384ELi128ELb0ELb1ELb1ELb1ELb0ELb1EEEEEEEEEvNT_6ParamsE,"",@"SHT_CUDA_INFO"
	.sectionflags	@""
	.align	4


	//----- nvinfo : EIATTR_CUDA_API_VERSION
	.align		4
        /*0000*/ 	.byte	0x04, 0x37
        /*0002*/ 	.short	(.L_684 - .L_683)
.L_683:
        /*0004*/ 	.word	0x00000082


	//----- nvinfo : EIATTR_KPARAM_INFO
	.align		4
.L_684:
        /*0008*/ 	.byte	0x04, 0x17
        /*000a*/ 	.short	(.L_686 - .L_685)
.L_685:
        /*000c*/ 	.word	0x00000000
        /*0010*/ 	.short	0x0000
        /*0012*/ 	.short	0x0000
        /*0014*/ 	.byte	0x00, 0xf0, 0x01, 0x2a


	//----- nvinfo : EIATTR_SPARSE_MMA_MASK
	.align		4
.L_686:
        /*0018*/ 	.byte	0x03, 0x50
        /*001a*/ 	.short	0x0000


	//----- nvinfo : EIATTR_MAXREG_COUNT
	.align		4
        /*001c*/ 	.byte	0x03, 0x1b
        /*001e*/ 	.short	0x0080


	//----- nvinfo : EIATTR_MERCURY_ISA_VERSION
	.align		4
        /*0020*/ 	.byte	0x03, 0x5f
        /*0022*/ 	.short	0x0101


	//----- nvinfo : EIATTR_VRC_CTA_INIT_COUNT
	.align		4
        /*0024*/ 	.byte	0x02, 0x4a
	.zero		1
	.zero		1


	//----- nvinfo : EIATTR_EXIT_INSTR_OFFSETS
	.align		4
        /*0028*/ 	.byte	0x04, 0x1c
        /*002a*/ 	.short	(.L_688 - .L_687)


	//   ....[0]....
.L_687:
        /*002c*/ 	.word	0x00000010


	//----- nvinfo : EIATTR_MAX_THREADS
	.align		4
.L_688:
        /*0030*/ 	.byte	0x04, 0x05
        /*0032*/ 	.short	(.L_690 - .L_689)
.L_689:
        /*0034*/ 	.word	0x00000200
        /*0038*/ 	.word	0x00000001
        /*003c*/ 	.word	0x00000001


	//----- nvinfo : EIATTR_CBANK_PARAM_SIZE
	.align		4
.L_690:
        /*0040*/ 	.byte	0x03, 0x19
        /*0042*/ 	.short	0x0a80


	//----- nvinfo : EIATTR_PARAM_CBANK
	.align		4
        /*0044*/ 	.byte	0x04, 0x0a
        /*0046*/ 	.short	(.L_692 - .L_691)
	.align		4
.L_691:
        /*0048*/ 	.word	index@(.nv.constant0._ZN7cutlass13device_kernelIN5flash11enable_sm90INS1_16FlashAttnFwdSm90INS1_25CollectiveMainloopFwdSm90ILi2EN4cute5tupleIJNS5_1CILi1EEES8_S8_EEENS6_IJNS7_ILi192EEENS7_ILi128EEENS7_ILi96EEEEEELi96ENS_12float_e4m3_tEfNS_4arch4Sm90ELb0ELb1ELb0ELb1ELb0ELb1ELb0ELb1ELb1ELb1ELb0ELb0EEENS1_21CollectiveEpilogueFwdINS6_IJSA_SC_SB_EEES9_NS_10bfloat16_tESG_Li384ELb1ELb1ELb0ELb1EEENS1_36VarlenDynamicPersistentTileSchedulerILi192ELi128ELi384ELi128ELb0ELb1ELb1ELb1ELb0ELb1EEEEEEEEEvNT_6ParamsE)
        /*004c*/ 	.short	0x0380
        /*004e*/ 	.short	0x0a80


	//----- nvinfo : EIATTR_SW_WAR
	.align		4
.L_692:
        /*0050*/ 	.byte	0x04, 0x36
        /*0052*/ 	.short	(.L_694 - .L_693)
.L_693:
        /*0054*/ 	.word	0x00000008
.L_694:


//--------------------- .nv.info._ZN7cutlass13device_kernelIN5flash11enable_sm90INS1_16FlashAttnFwdSm90INS1_25CollectiveMainloopFwdSm90ILi2EN4cute5tupleIJNS5_1CILi1EEES8_S8_EEENS6_IJNS7_ILi192EEENS7_ILi128EEENS7_ILi96EEEEEELi96ENS_12float_e4m3_tEfNS_4arch4Sm90ELb1ELb0ELb0ELb0ELb0ELb0ELb0ELb1ELb1ELb1ELb0ELb0EEENS1_21CollectiveEpilogueFwdINS6_IJSA_SC_SB_EEES9_NS_10bfloat16_tESG_Li384ELb0ELb1ELb0ELb1EEENS1_30DynamicPersistentTileSchedulerILi384ELi128ELb0ELb1ELb1EEEEEEEEEvNT_6ParamsE --------------------------
	.section	.nv.info._ZN7cutlass13device_kernelIN5flash11enable_sm90INS1_16FlashAttnFwdSm90INS1_25CollectiveMainloopFwdSm90ILi2EN4cute5tupleIJNS5_1CILi1EEES8_S8_EEENS6_IJNS7_ILi192EEENS7_ILi128EEENS7_ILi96EEEEEELi96ENS_12float_e4m3_tEfNS_4arch4Sm90ELb1ELb0ELb0ELb0ELb0ELb0ELb0ELb1ELb1ELb1ELb0ELb0EEENS1_21CollectiveEpilogueFwdINS6_IJSA_SC_SB_EEES9_NS_10bfloat16_tESG_Li384ELb0ELb1ELb0ELb1EEENS1_30DynamicPersistentTileSchedulerILi384ELi128ELb0ELb1ELb1EEEEEEEEEvNT_6ParamsE,"",@"SHT_CUDA_INFO"
	.sectionflags	@""
	.align	4


	//----- nvinfo : EIATTR_CUDA_API_VERSION
	.align		4
        /*0000*/ 	.byte	0x04, 0x37
        /*0002*/ 	.short	(.L_696 - .L_695)
.L_695:
        /*0004*/ 	.word	0x00000082


	//----- nvinfo : EIATTR_KPARAM_INFO
	.align		4
.L_696:
        /*0008*/ 	.byte	0x04, 0x17
        /*000a*/ 	.short	(.L_698 - .L_697)
.L_697:
        /*000c*/ 	.word	0x00000000
        /*0010*/ 	.short	0x0000
        /*0012*/ 	.short	0x0000
        /*0014*/ 	.byte	0x00, 0xf0, 0x01, 0x2a


	//----- nvinfo : EIATTR_SPARSE_MMA_MASK
	.align		4
.L_698:
        /*0018*/ 	.byte	0x03, 0x50
        /*001a*/ 	.short	0x0000


	//----- nvinfo : EIATTR_MAXREG_COUNT
	.align		4
        /*001c*/ 	.byte	0x03, 0x1b
        /*001e*/ 	.short	0x0080


	//----- nvinfo : EIATTR_MERCURY_ISA_VERSION
	.align		4
        /*0020*/ 	.byte	0x03, 0x5f
        /*0022*/ 	.short	0x0101


	//----- nvinfo : EIATTR_VRC_CTA_INIT_COUNT
	.align		4
        /*0024*/ 	.byte	0x02, 0x4a
	.zero		1
	.zero		1


	//----- nvinfo : EIATTR_EXIT_INSTR_OFFSETS
	.align		4
        /*0028*/ 	.byte	0x04, 0x1c
        /*002a*/ 	.short	(.L_700 - .L_699)


	//   ....[0]....
.L_699:
        /*002c*/ 	.word	0x00000010


	//----- nvinfo : EIATTR_MAX_THREADS
	.align		4
.L_700:
        /*0030*/ 	.byte	0x04, 0x05
        /*0032*/ 	.short	(.L_702 - .L_701)
.L_701:
        /*0034*/ 	.word	0x00000200
        /*0038*/ 	.word	0x00000001
        /*003c*/ 	.word	0x00000001


	//----- nvinfo : EIATTR_CBANK_PARAM_SIZE
	.align		4
.L_702:
        /*0040*/ 	.byte	0x03, 0x19
        /*0042*/ 	.short	0x0a80


	//----- nvinfo : EIATTR_PARAM_CBANK
	.align		4
        /*0044*/ 	.byte	0x04, 0x0a
        /*0046*/ 	.short	(.L_704 - .L_703)
	.align		4
.L_703:
        /*0048*/ 	.word	index@(.nv.constant0._ZN7cutlass13device_kernelIN5flash11enable_sm90INS1_16FlashAttnFwdSm90INS1_25CollectiveMainloopFwdSm90ILi2EN4cute5tupleIJNS5_1CILi1EEES8_S8_EEENS6_IJNS7_ILi192EEENS7_ILi128EEENS7_ILi96EEEEEELi96ENS_12float_e4m3_tEfNS_4arch4Sm90ELb1ELb0ELb0ELb0ELb0ELb0ELb0ELb1ELb1ELb1ELb0ELb0EEENS1_21CollectiveEpilogueFwdINS6_IJSA_SC_SB_EEES9_NS_10bfloat16_tESG_Li384ELb0ELb1ELb0ELb1EEENS1_30DynamicPersistentTileSchedulerILi384ELi128ELb0ELb1ELb1EEEEEEEEEvNT_6ParamsE)
        /*004c*/ 	.short	0x0380
        /*004e*/ 	.short	0x0a80


	//----- nvinfo : EIATTR_SW_WAR
	.align		4
.L_704:
        /*0050*/ 	.byte	0x04, 0x36
        /*0052*/ 	.short	(.L_706 - .L_705)
.L_705:
        /*0054*/ 	.word	0x00000008
.L_706:


//--------------------- .nv.info._ZN7cutlass13device_kernelIN5flash11enable_sm90INS1_16FlashAttnFwdSm90INS1_25CollectiveMainloopFwdSm90ILi2EN4cute5tupleIJNS5_1CILi1EEES8_S8_EEENS6_IJNS7_ILi192EEENS7_ILi128EEENS7_ILi96EEEEEELi96ENS_12float_e4m3_tEfNS_4arch4Sm90ELb1ELb0ELb0ELb1ELb0ELb0ELb0ELb1ELb1ELb1ELb0ELb0EEENS1_21CollectiveEpilogueFwdINS6_IJSA_SC_SB_EEES9_NS_10bfloat16_tESG_Li384ELb1ELb1ELb0ELb1EEENS1_36VarlenDynamicPersistentTileSchedulerILi192ELi128ELi384ELi128ELb0ELb1ELb1ELb1ELb1ELb1EEEEEEEEEvNT_6ParamsE --------------------------
	.section	.nv.info._ZN7cutlass13device_kernelIN5flash11enable_sm90INS1_16FlashAttnFwdSm90INS1_25CollectiveMainloopFwdSm90ILi2EN4cute5tupleIJNS5_1CILi1EEES8_S8_EEENS6_IJNS7_ILi192EEENS7_ILi128EEENS7_ILi96EEEEEELi96ENS_12float_e4m3_tEfNS_4arch4Sm90ELb1ELb0ELb0ELb1ELb0ELb0ELb0ELb1ELb1ELb1ELb0ELb0EEENS1_21CollectiveEpilogueFwdINS6_IJSA_SC_SB_EEES9_NS_10bfloat16_tESG_Li384ELb1ELb1ELb0ELb1EEENS1_36VarlenDynamicPersistentTileSchedulerILi192ELi128ELi384ELi128ELb0ELb1ELb1ELb1ELb1ELb1EEEEEEEEEvNT_6ParamsE,"",@"SHT_CUDA_INFO"
	.sectionflags	@""
	.align	4


	//----- nvinfo : EIATTR_CUDA_API_VERSION
	.align		4
        /*0000*/ 	.byte	0x04, 0x37
        /*0002*/ 	.short	(.L_708 - .L_707)
.L_707:
        /*0004*/ 	.word	0x00000082


	//----- nvinfo : EIATTR_KPARAM_INFO
	.align		4
.L_708:
        /*0008*/ 	.byte	0x04, 0x17
        /*000a*/ 	.short	(.L_710 - .L_709)
.L_709:
        /*000c*/ 	.word	0x00000000
        /*0010*/ 	.short	0x0000
        /*0012*/ 	.short	0x0000
        /*0014*/ 	.byte	0x00, 0xf0, 0x01, 0x2a


	//----- nvinfo : EIATTR_SPARSE_MMA_MASK
	.align		4
.L_710:
        /*0018*/ 	.byte	0x03, 0x50
        /*001a*/ 	.short	0x0000


	//----- nvinfo : EIATTR_MAXREG_COUNT
	.align		4
        /*001c*/ 	.byte	0x03, 0x1b
        /*001e*/ 	.short	0x0080


	//----- nvinfo : EIATTR_MERCURY_ISA_VERSION
	.align		4
        /*0020*/ 	.byte	0x03, 0x5f
        /*0022*/ 	.short	0x0101


	//----- nvinfo : EIATTR_VRC_CTA_INIT_COUNT
	.align		4
        /*0024*/ 	.byte	0x02, 0x4a
	.zero		1
	.zero		1


	//----- nvinfo : EIATTR_EXIT_INSTR_OFFSETS
	.align		4
        /*0028*/ 	.byte	0x04, 0x1c
        /*002a*/ 	.short	(.L_712 - .L_711)


	//   ....[0]....
.L_711:
        /*002c*/ 	.word	0x00000010


	//----- nvinfo : EIATTR_MAX_THREADS
	.align		4
.L_712:
        /*0030*/ 	.byte	0x04, 0x05
        /*0032*/ 	.short	(.L_714 - .L_713)
.L_713:
        /*0034*/ 	.word	0x00000200
        /*0038*/ 	.word	0x00000001
        /*003c*/ 	.word	0x00000001


	//----- nvinfo : EIATTR_CBANK_PARAM_SIZE
	.align		4
.L_714:
        /*0040*/ 	.byte	0x03, 0x19
        /*0042*/ 	.short	0x0a80


	//----- nvinfo : EIATTR_PARAM_CBANK
	.align		4
        /*0044*/ 	.byte	0x04, 0x0a
        /*0046*/ 	.short	(.L_716 - .L_715)
	.align		4
.L_715:
        /*0048*/ 	.word	index@(.nv.constant0._ZN7cutlass13device_kernelIN5flash11enable_sm90INS1_16FlashAttnFwdSm90INS1_25CollectiveMainloopFwdSm90ILi2EN4cute5tupleIJNS5_1CILi1EEES8_S8_EEENS6_IJNS7_ILi192EEENS7_ILi128EEENS7_ILi96EEEEEELi96ENS_12float_e4m3_tEfNS_4arch4Sm90ELb1ELb0ELb0ELb1ELb0ELb0ELb0ELb1ELb1ELb1ELb0ELb0EEENS1_21CollectiveEpilogueFwdINS6_IJSA_SC_SB_EEES9_NS_10bfloat16_tESG_Li384ELb1ELb1ELb0ELb1EEENS1_36VarlenDynamicPersistentTileSchedulerILi192ELi128ELi384ELi128ELb0ELb1ELb1ELb1ELb1ELb1EEEEEEEEEvNT_6ParamsE)
        /*004c*/ 	.short	0x0380
        /*004e*/ 	.short	0x0a80


	//----- nvinfo : EIATTR_SW_WAR
	.align		4
.L_716:
        /*0050*/ 	.byte	0x04, 0x36
        /*0052*/ 	.short	(.L_718 - .L_717)
.L_717:
        /*0054*/ 	.word	0x00000008
.L_718:


//--------------------- .nv.info._ZN7cutlass13device_kernelIN5flash11enable_sm90INS1_16FlashAttnFwdSm90INS1_25CollectiveMainloopFwdSm90ILi2EN4cute5tupleIJNS5_1CILi1EEES8_S8_EEENS6_IJNS7_ILi192EEENS7_ILi128EEENS7_ILi96EEEEEELi96ENS_12float_e4m3_tEfNS_4arch4Sm90ELb1ELb0ELb0ELb1ELb0ELb1ELb0ELb1ELb1ELb1ELb0ELb0EEENS1_21CollectiveEpilogueFwdINS6_IJSA_SC_SB_EEES9_NS_10bfloat16_tESG_Li384ELb1ELb1ELb0ELb1EEENS1_36VarlenDynamicPersistentTileSchedulerILi192ELi128ELi384ELi128ELb0ELb1ELb1ELb1ELb1ELb1EEEEEEEEEvNT_6ParamsE --------------------------
	.section	.nv.info._ZN7cutlass13device_kernelIN5flash11enable_sm90INS1_16FlashAttnFwdSm90INS1_25CollectiveMainloopFwdSm90ILi2EN4cute5tupleIJNS5_1CILi1EEES8_S8_EEENS6_IJNS7_ILi192EEENS7_ILi128EEENS7_ILi96EEEEEELi96ENS_12float_e4m3_tEfNS_4arch4Sm90ELb1ELb0ELb0ELb1ELb0ELb1ELb0ELb1ELb1ELb1ELb0ELb0EEENS1_21CollectiveEpilogueFwdINS6_IJSA_SC_SB_EEES9_NS_10bfloat16_tESG_Li384ELb1ELb1ELb0ELb1EEENS1_36VarlenDynamicPersistentTileSchedulerILi192ELi128ELi384ELi128ELb0ELb1ELb1ELb1ELb1ELb1EEEEEEEEEvNT_6ParamsE,"",@"SHT_CUDA_INFO"
	.sectionflags	@""
	.align	4


	//----- nvinfo : EIATTR_CUDA_API_VERSION
	.align		4
        /*0000*/ 	.byte	0x04, 0x37
        /*0002*/ 	.short	(.L_720 - .L_719)
.L_719:
        /*0004*/ 	.word	0x00000082


	//----- nvinfo : EIATTR_KPARAM_INFO
	.align		4
.L_720:
        /*0008*/ 	.byte	0x04, 0x17
        /*000a*/ 	.short	(.L_722 - .L_721)
.L_721:
        /*000c*/ 	.word	0x00000000
        /*0010*/ 	.short	0x0000
        /*0012*/ 	.short	0x0000
        /*0014*/ 	.byte	0x00, 0xf0, 0x01, 0x2a


	//----- nvinfo : EIATTR_SPARSE_MMA_MASK
	.align		4
.L_722:
        /*0018*/ 	.byte	0x03, 0x50
        /*001a*/ 	.short	0x0000


	//----- nvinfo : EIATTR_MAXREG_COUNT
	.align		4
        /*001c*/ 	.byte	0x03, 0x1b
        /*001e*/ 	.short	0x0080


	//----- nvinfo : EIATTR_MERCURY_ISA_VERSION
	.align		4
        /*0020*/ 	.byte	0x03, 0x5f
        /*0022*/ 	.short	0x0101


	//----- nvinfo : EIATTR_VRC_CTA_INIT_COUNT
	.align		4
        /*0024*/ 	.byte	0x02, 0x4a
	.zero		1
	.zero		1


	//----- nvinfo : EIATTR_EXIT_INSTR_OFFSETS
	.align		4
        /*0028*/ 	.byte	0x04, 0x1c
        /*002a*/ 	.short	(.L_724 - .L_723)


	//   ....[0]....
.L_723:
        /*002c*/ 	.word	0x00000010


	//----- nvinfo : EIATTR_MAX_THREADS
	.align		4
.L_724:
        /*0030*/ 	.byte	0x04, 0x05
        /*0032*/ 	.short	(.L_726 - .L_725)
.L_725:
        /*0034*/ 	.word	0x00000200
        /*0038*/ 	.word	0x00000001
        /*003c*/ 	.word	0x00000001


	//----- nvinfo : EIATTR_CBANK_PARAM_SIZE
	.align		4
.L_726:
        /*0040*/ 	.byte	0x03, 0x19
        /*0042*/ 	.short	0x0a80


	//----- nvinfo : EIATTR_PARAM_CBANK
	.align		4
        /*0044*/ 	.byte	0x04, 0x0a
        /*0046*/ 	.short	(.L_728 - .L_727)
	.align		4
.L_727:
        /*0048*/ 	.word	index@(.nv.constant0._ZN7cutlass13device_kernelIN5flash11enable_sm90INS1_16FlashAttnFwdSm90INS1_25CollectiveMainloopFwdSm90ILi2EN4cute5tupleIJNS5_1CILi1EEES8_S8_EEENS6_IJNS7_ILi192EEENS7_ILi128EEENS7_ILi96EEEEEELi96ENS_12float_e4m3_tEfNS_4arch4Sm90ELb1ELb0ELb0ELb1ELb0ELb1ELb0ELb1ELb1ELb1ELb0ELb0EEENS1_21CollectiveEpilogueFwdINS6_IJSA_SC_SB_EEES9_NS_10bfloat16_tESG_Li384ELb1ELb1ELb0ELb1EEENS1_36VarlenDynamicPersistentTileSchedulerILi192ELi128ELi384ELi128ELb0ELb1ELb1ELb1ELb1ELb1EEEEEEEEEvNT_6ParamsE)
        /*004c*/ 	.short	0x0380
        /*004e*/ 	.short	0x0a80


	//----- nvinfo : EIATTR_SW_WAR
	.align		4
.L_728:
        /*0050*/ 	.byte	0x04, 0x36
        /*0052*/ 	.short	(.L_730 - .L_729)
.L_729:
        /*0054*/ 	.word	0x00000008
.L_730:


//--------------------- .nv.info._ZN7cutlass13device_kernelIN5flash11enable_sm90INS1_16FlashAttnFwdSm90INS1_25CollectiveMainloopFwdSm90ILi2EN4cute5tupleIJNS5_1CILi1EEES8_S8_EEENS6_IJNS7_ILi192EEENS7_ILi160EEENS7_ILi64EEEEEELi64ENS_12float_e4m3_tEfNS_4arch4Sm90ELb0ELb0ELb0ELb0ELb0ELb0ELb0ELb1ELb1ELb1ELb0ELb0EEENS1_21CollectiveEpilogueFwdINS6_IJSA_SC_SB_EEES9_NS_10bfloat16_tESG_Li384ELb0ELb1ELb0ELb1EEENS1_29StaticPersistentTileSchedulerILb0EEEEEEEEEvNT_6ParamsE --------------------------
	.section	.nv.info._ZN7cutlass13device_kernelIN5flash11enable_sm90INS1_16FlashAttnFwdSm90INS1_25CollectiveMainloopFwdSm90ILi2EN4cute5tupleIJNS5_1CILi1EEES8_S8_EEENS6_IJNS7_ILi192EEENS7_ILi160EEENS7_ILi64EEEEEELi64ENS_12float_e4m3_tEfNS_4arch4Sm90ELb0ELb0ELb0ELb0ELb0ELb0ELb0ELb1ELb1ELb1ELb0ELb0EEENS1_21CollectiveEpilogueFwdINS6_IJSA_SC_SB_EEES9_NS_10bfloat16_tESG_Li384ELb0ELb1ELb0ELb1EEENS1_29StaticPersistentTileSchedulerILb0EEEEEEEEEvNT_6ParamsE,"",@"SHT_CUDA_INFO"
	.sectionflags	@""
	.align	4


	//----- nvinfo : EIATTR_CUDA_API_VERSION
	.align		4
        /*0000*/ 	.byte	0x04, 0x37
        /*0002*/ 	.short	(.L_732 - .L_731)
.L_731:
        /*0004*/ 	.word	0x00000082


	//----- nvinfo : EIATTR_KPARAM_INFO
	.align		4
.L_732:
        /*0008*/ 	.byte	0x04, 0x17
        /*000a*/ 	.short	(.L_734 - .L_733)
.L_733:
        /*000c*/ 	.word	0x00000000
        /*0010*/ 	.short	0x0000
        /*0012*/ 	.short	0x0000
        /*0014*/ 	.byte	0x00, 0xf0, 0x01, 0x28


	//----- nvinfo : EIATTR_SPARSE_MMA_MASK
	.align		4
.L_734:
        /*0018*/ 	.byte	0x03, 0x50
        /*001a*/ 	.short	0x0000


	//----- nvinfo : EIATTR_MAXREG_COUNT
	.align		4
        /*001c*/ 	.byte	0x03, 0x1b
        /*001e*/ 	.short	0x0080


	//----- nvinfo : EIATTR_MERCURY_ISA_VERSION
	.align		4
        /*0020*/ 	.byte	0x03, 0x5f
        /*0022*/ 	.short	0x0101


	//----- nvinfo : EIATTR_VRC_CTA_INIT_COUNT
	.align		4
        /*0024*/ 	.byte	0x02, 0x4a
	.zero		1
	.zero		1


	//----- nvinfo : EIATTR_EXIT_INSTR_OFFSETS
	.align		4
        /*0028*/ 	.byte	0x04, 0x1c
        /*002a*/ 	.short	(.L_736 - .L_735)


	//   ....[0]....
.L_735:
        /*002c*/ 	.word	0x00000010


	//----- nvinfo : EIATTR_MAX_THREADS
	.align		4
.L_736:
        /*0030*/ 	.byte	0x04, 0x05
        /*0032*/ 	.short	(.L_738 - .L_737)
.L_737:
        /*0034*/ 	.word	0x00000200
        /*0038*/ 	.word	0x00000001
        /*003c*/ 	.word	0x00000001


	//----- nvinfo : EIATTR_CBANK_PARAM_SIZE
	.align		4
.L_738:
        /*0040*/ 	.byte	0x03, 0x19
        /*0042*/ 	.short	0x0a00


	//----- nvinfo : EIATTR_PARAM_CBANK
	.align		4
        /*0044*/ 	.byte	0x04, 0x0a
        /*0046*/ 	.short	(.L_740 - .L_739)
	.align		4
.L_739:
        /*0048*/ 	.word	index@(.nv.constant0._ZN7cutlass13device_kernelIN5flash11enable_sm90INS1_16FlashAttnFwdSm90INS1_25CollectiveMainloopFwdSm90ILi2EN4cute5tupleIJNS5_1CILi1EEES8_S8_EEENS6_IJNS7_ILi192EEENS7_ILi160EEENS7_ILi64EEEEEELi64ENS_12float_e4m3_tEfNS_4arch4Sm90ELb0ELb0ELb0ELb0ELb0ELb0ELb0ELb1ELb1ELb1ELb0ELb0EEENS1_21CollectiveEpilogueFwdINS6_IJSA_SC_SB_EEES9_NS_10bfloat16_tESG_Li384ELb0ELb1ELb0ELb1EEENS1_29StaticPersistentTileSchedulerILb0EEEEEEEEEvNT_6ParamsE)
        /*004c*/ 	.short	0x0380
        /*004e*/ 	.short	0x0a00


	//----- nvinfo : EIATTR_SW_WAR
	.align		4
.L_740:
        /*0050*/ 	.byte	0x04, 0x36
        /*0052*/ 	.short	(.L_742 - .L_741)
.L_741:
        /*0054*/ 	.word	0x00000008
.L_742:


//--------------------- .nv.info._ZN7cutlass13device_kernelIN5flash11enable_sm90INS1_16FlashAttnFwdSm90INS1_25CollectiveMainloopFwdSm90ILi2EN4cute5tupleIJNS5_1CILi1EEES8_S8_EEENS6_IJNS7_ILi192EEENS7_ILi160EEENS7_ILi64EEEEEELi64ENS_12float_e4m3_tEfNS_4arch4Sm90ELb0ELb0ELb0ELb1ELb0ELb0ELb0ELb1ELb1ELb1ELb0ELb0EEENS1_21CollectiveEpilogueFwdINS6_IJSA_SC_SB_EEES9_NS_10bfloat16_tESG_Li384ELb1ELb1ELb0ELb1EEENS1_36VarlenDynamicPersistentTileSchedulerILi192ELi160ELi384ELi128ELb0ELb1ELb1ELb0ELb1ELb1EEEEEEEEEvNT_6ParamsE --------------------------
	.section	.nv.info._ZN7cutlass13device_kernelIN5flash11enable_sm90INS1_16FlashAttnFwdSm90INS1_25CollectiveMainloopFwdSm90ILi2EN4cute5tupleIJNS5_1CILi1EEES8_S8_EEENS6_IJNS7_ILi192EEENS7_ILi160EEENS7_ILi64EEEEEELi64ENS_12float_e4m3_tEfNS_4arch4Sm90ELb0ELb0ELb0ELb1ELb0ELb0ELb0ELb1ELb1ELb1ELb0ELb0EEENS1_21CollectiveEpilogueFwdINS6_IJSA_SC_SB_EEES9_NS_10bfloat16_tESG_Li384ELb1ELb1ELb0ELb1EEENS1_36VarlenDynamicPersistentTileSchedulerILi192ELi160ELi384ELi128ELb0ELb1ELb1ELb0ELb1ELb1EEEEEEEEEvNT_6ParamsE,"",@"SHT_CUDA_INFO"
	.sectionflags	@""
	.align	4


	//----- nvinfo : EIATTR_CUDA_API_VERSION
	.align		4
        /*0000*/ 	.byte	0x04, 0x37
        /*0002*/ 	.short	(.L_744 - .L_743)
.L_743:
        /*0004*/ 	.word	0x00000082


	//----- nvinfo : EIATTR_KPARAM_INFO
	.align		4
.L_744:
        /*0008*/ 	.byte	0x04, 0x17
        /*000a*/ 	.short	(.L_746 - .L_745)
.L_745:
        /*000c*/ 	.word	0x00000000
        /*0010*/ 	.short	0x0000
        /*0012*/ 	.short	0x0000
        /*0014*/ 	.byte	0x00, 0xf0, 0x01, 0x2a


	//----- nvinfo : EIATTR_SPARSE_MMA_MASK
	.align		4
.L_746:
        /*0018*/ 	.byte	0x03, 0x50
        /*001a*/ 	.short	0x0000


	//----- nvinfo : EIATTR_MAXREG_COUNT
	.align		4
        /*001c*/ 	.byte	0x03, 0x1b
        /*001e*/ 	.short	0x0080


	//----- nvinfo : EIATTR_MERCURY_ISA_VERSION
	.align		4
        /*0020*/ 	.byte	0x03, 0x5f
        /*0022*/ 	.short	0x0101


	//----- nvinfo : EIATTR_VRC_CTA_INIT_COUNT
	.align		4
        /*0024*/ 	.byte	0x02, 0x4a
	.zero		1
	.zero		1


	//----- nvinfo : EIATTR_EXIT_INSTR_OFFSETS
	.align		4
        /*0028*/ 	.byte	0x04, 0x1c
        /*002a*/ 	.short	(.L_748 - .L_747)


	//   ....[0]....
.L_747:
        /*002c*/ 	.word	0x00000010


	//----- nvinfo : EIATTR_MAX_THREADS
	.align		4
.L_748:
        /*0030*/ 	.byte	0x04, 0x05
        /*0032*/ 	.short	(.L_750 - .L_749)
.L_749:
        /*0034*/ 	.word	0x00000200
        /*0038*/ 	.word	0x00000001
        /*003c*/ 	.word	0x00000001


	//----- nvinfo : EIATTR_CBANK_PARAM_SIZE
	.align		4
.L_750:
        /*0040*/ 	.byte	0x03, 0x19
        /*0042*/ 	.short	0x0a80


	//----- nvinfo : EIATTR_PARAM_CBANK
	.align		4
        /*0044*/ 	.byte	0x04, 0x0a
        /*0046*/ 	.short	(.L_752 - .L_751)
	.align		4
.L_751:
        /*0048*/ 	.word	index@(.nv.constant0._ZN7cutlass13device_kernelIN5flash11enable_sm90INS1_16FlashAttnFwdSm90INS1_25CollectiveMainloopFwdSm90ILi2EN4cute5tupleIJNS5_1CILi1EEES8_S8_EEENS6_IJNS7_ILi192EEENS7_ILi160EEENS7_ILi64EEEEEELi64ENS_12float_e4m3_tEfNS_4arch4Sm90ELb0ELb0ELb0ELb1ELb0ELb0ELb0ELb1ELb1ELb1ELb0ELb0EEENS1_21CollectiveEpilogueFwdINS6_IJSA_SC_SB_EEES9_NS_10bfloat16_tESG_Li384ELb1ELb1ELb0ELb1EEENS1_36VarlenDynamicPersistentTileSchedulerILi192ELi160ELi384ELi128ELb0ELb1ELb1ELb0ELb1ELb1EEEEEEEEEvNT_6ParamsE)
        /*004c*/ 	.short	0x0380
        /*004e*/ 	.short	0x0a80


	//----- nvinfo : EIATTR_SW_WAR
	.align		4
.L_752:
        /*0050*/ 	.byte	0x04, 0x36
        /*0052*/ 	.short	(.L_754 - .L_753)
.L_753:
        /*0054*/ 	.word	0x00000008
.L_754:


//--------------------- .nv.info._ZN7cutlass13device_kernelIN5flash11enable_sm90INS1_16FlashAttnFwdSm90INS1_25CollectiveMainloopFwdSm90ILi2EN4cute5tupleIJNS5_1CILi1EEES8_S8_EEENS6_IJNS7_ILi192EEENS7_ILi160EEENS7_ILi64EEEEEELi64ENS_12float_e4m3_tEfNS_4arch4Sm90ELb0ELb0ELb0ELb1ELb0ELb1ELb0ELb1ELb1ELb1ELb0ELb0EEENS1_21CollectiveEpilogueFwdINS6_IJSA_SC_SB_EEES9_NS_10bfloat16_tESG_Li384ELb1ELb1ELb0ELb1EEENS1_36VarlenDynamicPersistentTileSchedulerILi192ELi160ELi384ELi128ELb0ELb1ELb1ELb0ELb1ELb1EEEEEEEEEvNT_6ParamsE --------------------------
	.section	.nv.info._ZN7cutlass13device_kernelIN5flash11enable_sm90INS1_16FlashAttnFwdSm90INS1_25CollectiveMainloopFwdSm90ILi2EN4cute5tupleIJNS5_1CILi1EEES8_S8_EEENS6_IJNS7_ILi192EEENS7_ILi160EEENS7_ILi64EEEEEELi64ENS_12float_e4m3_tEfNS_4arch4Sm90ELb0ELb0ELb0ELb1ELb0ELb1ELb0ELb1ELb1ELb1ELb0ELb0EEENS1_21CollectiveEpilogueFwdINS6_IJSA_SC_SB_EEES9_NS_10bfloat16_tESG_Li384ELb1ELb1ELb0ELb1EEENS1_36VarlenDynamicPersistentTileSchedulerILi192ELi160ELi384ELi128ELb0ELb1ELb1ELb0ELb1ELb1EEEEEEEEEvNT_6ParamsE,"",@"SHT_CUDA_INFO"
	.sectionflags	@""
	.align	4


	//----- nvinfo : EIATTR_CUDA_API_VERSION
	.align		4
        /*0000*/ 	.byte	0x04, 0x37
        /*0002*/ 	.short	(.L_756 - .L_755)
.L_755:
        /*0004*/ 	.word	0x00000082


	//----- nvinfo : EIATTR_KPARAM_INFO
	.align		4
.L_756:
        /*0008*/ 	.byte	0x04, 0x17
        /*000a*/ 	.short	(.L_758 - .L_757)
.L_757:
        /*000c*/ 	.word	0x00000000
        /*0010*/ 	.short	0x0000
        /*0012*/ 	.short	0x0000
        /*0014*/ 	.byte	0x00, 0xf0, 0x01, 0x2a


	//----- nvinfo : EIATTR_SPARSE_MMA_MASK
	.align		4
.L_758:
        /*0018*/ 	.byte	0x03, 0x50
        /*001a*/ 	.short	0x0000


	//----- nvinfo : EIATTR_MAXREG_COUNT
	.align		4
        /*001c*/ 	.byte	0x03, 0x1b
        /*001e*/ 	.short	0x0080


	//----- nvinfo : EIATTR_MERCURY_ISA_VERSION
	.align		4
        /*0020*/ 	.byte	0x03, 0x5f
        /*0022*/ 	.short	0x0101


	//----- nvinfo : EIATTR_VRC_CTA_INIT_COUNT
	.align		4
        /*0024*/ 	.byte	0x02, 0x4a
	.zero		1
	.zero		1


	//----- nvinfo : EIATTR_EXIT_INSTR_OFFSETS
	.align		4
        /*0028*/ 	.byte	0x04, 0x1c
        /*002a*/ 	.short	(.L_760 - .L_759)


	//   ....[0]....
.L_759:
        /*002c*/ 	.word	0x00000010


	//----- nvinfo : EIATTR_MAX_THREADS
	.align		4
.L_760:
        /*0030*/ 	.byte	0x04, 0x05
        /*0032*/ 	.short	(.L_762 - .L_761)
.L_761:
        /*0034*/ 	.word	0x00000200
        /*0038*/ 	.word	0x00000001
        /*003c*/ 	.word	0x00000001


	//----- nvinfo : EIATTR_CBANK_PARAM_SIZE
	.align		4
.L_762:
        /*0040*/ 	.byte	0x03, 0x19
        /*0042*/ 	.short	0x0a80


	//----- nvinfo : EIATTR_PARAM_CBANK
	.align		4
        /*0044*/ 	.byte	0x04, 0x0a
        /*0046*/ 	.short	(.L_764 - .L_763)
	.align		4
.L_763:
        /*0048*/ 	.word	index@(.nv.constant0._ZN7cutlass13device_kernelIN5flash11enable_sm90INS1_16FlashAttnFwdSm90INS1_25CollectiveMainloopFwdSm90ILi2EN4cute5tupleIJNS5_1CILi1EEES8_S8_EEENS6_IJNS7_ILi192EEENS7_ILi160EEENS7_ILi64EEEEEELi64ENS_12float_e4m3_tEfNS_4arch4Sm90ELb0ELb0ELb0ELb1ELb0ELb1ELb0ELb1ELb1ELb1ELb0ELb0EEENS1_21CollectiveEpilogueFwdINS6_IJSA_SC_SB_EEES9_NS_10bfloat16_tESG_Li384ELb1ELb1ELb0ELb1EEENS1_36VarlenDynamicPersistentTileSchedulerILi192ELi160ELi384ELi128ELb0ELb1ELb1ELb0ELb1ELb1EEEEEEEEEvNT_6ParamsE)
        /*004c*/ 	.short	0x0380
        /*004e*/ 	.short	0x0a80


	//----- nvinfo : EIATTR_SW_WAR
	.align		4
.L_764:
        /*0050*/ 	.byte	0x04, 0x36
        /*0052*/ 	.short	(.L_766 - .L_765)
.L_765:
        /*0054*/ 	.word	0x00000008
.L_766:


//--------------------- .nv.info._ZN7cutlass13device_kernelIN5flash11enable_sm90INS1_16FlashAttnFwdSm90INS1_25CollectiveMainloopFwdSm90ILi2EN4cute5tupleIJNS5_1CILi1EEES8_S8_EEENS6_IJNS7_ILi192EEENS7_ILi160EEENS7_ILi64EEEEEELi64ENS_12float_e4m3_tEfNS_4arch4Sm90ELb0ELb1ELb0ELb0ELb0ELb0ELb0ELb1ELb1ELb1ELb0ELb0EEENS1_21CollectiveEpilogueFwdINS6_IJSA_SC_SB_EEES9_NS_10bfloat16_tESG_Li384ELb0ELb1ELb0ELb1EEENS1_30DynamicPersistentTileSchedulerILi384ELi128ELb0ELb1ELb1EEEEEEEEEvNT_6ParamsE --------------------------
	.section	.nv.info._ZN7cutlass13device_kernelIN5flash11enable_sm90INS1_16FlashAttnFwdSm90INS1_25CollectiveMainloopFwdSm90ILi2EN4cute5tupleIJNS5_1CILi1EEES8_S8_EEENS6_IJNS7_ILi192EEENS7_ILi160EEENS7_ILi64EEEEEELi64ENS_12float_e4m3_tEfNS_4arch4Sm90ELb0ELb1ELb0ELb0ELb0ELb0ELb0ELb1ELb1ELb1ELb0ELb0EEENS1_21CollectiveEpilogueFwdINS6_IJSA_SC_SB_EEES9_NS_10bfloat16_tESG_Li384ELb0ELb1ELb0ELb1EEENS1_30DynamicPersistentTileSchedulerILi384ELi128ELb0ELb1ELb1EEEEEEEEEvNT_6ParamsE,"",@"SHT_CUDA_INFO"
	.sectionflags	@""
	.align	4


	//----- nvinfo : EIATTR_CUDA_API_VERSION
	.align		4
        /*0000*/ 	.byte	0x04, 0x37
        /*0002*/ 	.short	(.L_768 - .L_767)
.L_767:
        /*0004*/ 	.word	0x00000082


	//----- nvinfo : EIATTR_KPARAM_INFO
	.align		4
.L_768:
        /*0008*/ 	.byte	0x04, 0x17
        /*000a*/ 	.short	(.L_770 - .L_769)
.L_769:
        /*000c*/ 	.word	0x00000000
        /*0010*/ 	.short	0x0000
        /*0012*/ 	.short	0x0000
        /*0014*/ 	.byte	0x00, 0xf0, 0x01, 0x2a


	//----- nvinfo : EIATTR_SPARSE_MMA_MASK
	.align		4
.L_770:
        /*0018*/ 	.byte	0x03, 0x50
        /*001a*/ 	.short	0x0000


	//----- nvinfo : EIATTR_MAXREG_COUNT
	.align		4
        /*001c*/ 	.byte	0x03, 0x1b
        /*001e*/ 	.short	0x0080


	//----- nvinfo : EIATTR_MERCURY_ISA_VERSION
	.align		4
        /*0020*/ 	.byte	0x03, 0x5f
        /*0022*/ 	.short	0x0101


	//----- nvinfo : EIATTR_VRC_CTA_INIT_COUNT
	.align		4
        /*0024*/ 	.byte	0x02, 0x4a
	.zero		1
	.zero		1


	//----- nvinfo : EIATTR_EXIT_INSTR_OFFSETS
	.align		4
        /*0028*/ 	.byte	0x04, 0x1c
        /*002a*/ 	.short	(.L_772 - .L_771)


	//   ....[0]....
.L_771:
        /*002c*/ 	.word	0x00000010


	//----- nvinfo : EIATTR_MAX_THREADS
	.align		4
.L_772:
        /*0030*/ 	.byte	0x04, 0x05
        /*0032*/ 	.short	(.L_774 - .L_773)
.L_773:
        /*0034*/ 	.word	0x00000200
        /*0038*/ 	.word	0x00000001
        /*003c*/ 	.word	0x00000001


	//----- nvinfo : EIATTR_CBANK_PARAM_SIZE
	.align		4
.L_774:
        /*0040*/ 	.byte	0x03, 0x19
        /*0042*/ 	.short	0x0a80


	//----- nvinfo : EIATTR_PARAM_CBANK
	.align		4
        /*0044*/ 	.byte	0x04, 0x0a
        /*0046*/ 	.short	(.L_776 - .L_775)
	.align		4
.L_775:
        /*0048*/ 	.word	index@(.nv.constant0._ZN7cutlass13device_kernelIN5flash11enable_sm90INS1_16FlashAttnFwdSm90INS1_25CollectiveMainloopFwdSm90ILi2EN4cute5tupleIJNS5_1CILi1EEES8_S8_EEENS6_IJNS7_ILi192EEENS7_ILi160EEENS7_ILi64EEEEEELi64ENS_12float_e4m3_tEfNS_4arch4Sm90ELb0ELb1ELb0ELb0ELb0ELb0ELb0ELb1ELb1ELb1ELb0ELb0EEENS1_21CollectiveEpilogueFwdINS6_IJSA_SC_SB_EEES9_NS_10bfloat16_tESG_Li384ELb0ELb1ELb0ELb1EEENS1_30DynamicPersistentTileSchedulerILi384ELi128ELb0ELb1ELb1EEEEEEEEEvNT_6ParamsE)
        /*004c*/ 	.short	0x0380
        /*004e*/ 	.short	0x0a80


	//----- nvinfo : EIATTR_SW_WAR
	.align		4
.L_776:
        /*0050*/ 	.byte	0x04, 0x36
        /*0052*/ 	.short	(.L_778 - .L_777)
.L_777:
        /*0054*/ 	.word	0x00000008
.L_778:


//--------------------- .nv.info._ZN7cutlass13device_kernelIN5flash11enable_sm90INS1_16FlashAttnFwdSm90INS1_25CollectiveMainloopFwdSm90ILi2EN4cute5tupleIJNS5_1CILi1EEES8_S8_EEENS6_IJNS7_ILi192EEENS7_ILi160EEENS7_ILi64EEEEEELi64ENS_12float_e4m3_tEfNS_4arch4Sm90ELb0ELb1ELb0ELb1ELb0ELb0ELb0ELb1ELb1ELb1ELb0ELb0EEENS1_21CollectiveEpilogueFwdINS6_IJSA_SC_SB_EEES9_NS_10bfloat16_tESG_Li384ELb1ELb1ELb0ELb1EEENS1_36VarlenDynamicPersistentTileSchedulerILi192ELi160ELi384ELi128ELb0ELb1ELb1ELb1ELb0ELb1EEEEEEEEEvNT_6ParamsE --------------------------
	.section	.nv.info._ZN7cutlass13device_kernelIN5flash11enable_sm90INS1_16FlashAttnFwdSm90INS1_25CollectiveMainloopFwdSm90ILi2EN4cute5tupleIJNS5_1CILi1EEES8_S8_EEENS6_IJNS7_ILi192EEENS7_ILi160EEENS7_ILi64EEEEEELi64ENS_12float_e4m3_tEfNS_4arch4Sm90ELb0ELb1ELb0ELb1ELb0ELb0ELb0ELb1ELb1ELb1ELb0ELb0EEENS1_21CollectiveEpilogueFwdINS6_IJSA_SC_SB_EEES9_NS_10bfloat16_tESG_Li384ELb1ELb1ELb0ELb1EEENS1_36VarlenDynamicPersistentTileSchedulerILi192ELi160ELi384ELi128ELb0ELb1ELb1ELb1ELb0ELb1EEEEEEEEEvNT_6ParamsE,"",@"SHT_CUDA_INFO"
	.sectionflags	@""
	.align	4


	//----- nvinfo : EIATTR_CUDA_API_VERSION
	.align		4
        /*0000*/ 	.byte	0x04, 0x37
        /*0002*/ 	.short	(.L_780 - .L_779)
.L_779:
        /*0004*/ 	.word	0x00000082


	//----- nvinfo : EIATTR_KPARAM_INFO
	.align		4
.L_780:
        /*0008*/ 	.byte	0x04, 0x17
        /*000a*/ 	.short	(.L_782 - .L_781)
.L_781:
        /*000c*/ 	.word	0x00000000
        /*0010*/ 	.short	0x0000
        /*0012*/ 	.short	0x0000
        /*0014*/ 	.byte	0x00, 0xf0, 0x01, 0x2a


	//----- nvinfo : EIATTR_SPARSE_MMA_MASK
	.align		4
.L_782:
        /*0018*/ 	.byte	0x03, 0x50
        /*001a*/ 	.short	0x0000


	//----- nvinfo : EIATTR_MAXREG_COUNT
	.align		4
        /*001c*/ 	.byte	0x03, 0x1b
        /*001e*/ 	.short	0x0080


	//----- nvinfo : EIATTR_MERCURY_ISA_VERSION
	.align		4
        /*0020*/ 	.byte	0x03, 0x5f
        /*0022*/ 	.short	0x0101


	//----- nvinfo : EIATTR_VRC_CTA_INIT_COUNT
	.align		4
        /*0024*/ 	.byte	0x02, 0x4a
	.zero		1
	.zero		1


	//----- nvinfo : EIATTR_EXIT_INSTR_OFFSETS
	.align		4
        /*0028*/ 	.byte	0x04, 0x1c
        /*002a*/ 	.short	(.L_784 - .L_783)


	//   ....[0]....
.L_783:
        /*002c*/ 	.word	0x00000010


	//----- nvinfo : EIATTR_MAX_THREADS
	.align		4
.L_784:
        /*0030*/ 	.byte	0x04, 0x05
        /*0032*/ 	.short	(.L_786 - .L_785)
.L_785:
        /*0034*/ 	.word	0x00000200
        /*0038*/ 	.word	0x00000001
        /*003c*/ 	.word	0x00000001


	//----- nvinfo : EIATTR_CBANK_PARAM_SIZE
	.align		4
.L_786:
        /*0040*/ 	.byte	0x03, 0x19
        /*0042*/ 	.short	0x0a80


	//----- nvinfo : EIATTR_PARAM_CBANK
	.align		4
        /*0044*/ 	.byte	0x04, 0x0a
        /*0046*/ 	.short	(.L_788 - .L_787)
	.align		4
.L_787:
        /*0048*/ 	.word	index@(.nv.constant0._ZN7cutlass13device_kernelIN5flash11enable_sm90INS1_16FlashAttnFwdSm90INS1_25CollectiveMainloopFwdSm90ILi2EN4cute5tupleIJNS5_1CILi1EEES8_S8_EEENS6_IJNS7_ILi192EEENS7_ILi160EEENS7_ILi64EEEEEELi64ENS_12float_e4m3_tEfNS_4arch4Sm90ELb0ELb1ELb0ELb1ELb0ELb0ELb0ELb1ELb1ELb1ELb0ELb0EEENS1_21CollectiveEpilogueFwdINS6_IJSA_SC_SB_EEES9_NS_10bfloat16_tESG_Li384ELb1ELb1ELb0ELb1EEENS1_36VarlenDynamicPersistentTileSchedulerILi192ELi160ELi384ELi128ELb0ELb1ELb1ELb1ELb0ELb1EEEEEEEEEvNT_6ParamsE)
        /*004c*/ 	.short	0x0380
        /*004e*/ 	.short	0x0a80


	//----- nvinfo : EIATTR_SW_WAR
	.align		4
.L_788:
        /*0050*/ 	.byte	0x04, 0x36
        /*0052*/ 	.short	(.L_790 - .L_789)
.L_789:
        /*0054*/ 	.word	0x00000008
.L_790:


//--------------------- .nv.info._ZN7cutlass13device_kernelIN5flash11enable_sm90INS1_16FlashAttnFwdSm90INS1_25CollectiveMainloopFwdSm90ILi2EN4cute5tupleIJNS5_1CILi1EEES8_S8_EEENS6_IJNS7_ILi192EEENS7_ILi160EEENS7_ILi64EEEEEELi64ENS_12float_e4m3_tEfNS_4arch4Sm90ELb0ELb1ELb0ELb1ELb0ELb1ELb0ELb1ELb1ELb1ELb0ELb0EEENS1_21CollectiveEpilogueFwdINS6_IJSA_SC_SB_EEES9_NS_10bfloat16_tESG_Li384ELb1ELb1ELb0ELb1EEENS1_36VarlenDynamicPersistentTileSchedulerILi192ELi160ELi384ELi128ELb0ELb1ELb1ELb1ELb0ELb1EEEEEEEEEvNT_6ParamsE --------------------------
	.section	.nv.info._ZN7cutlass13device_kernelIN5flash11enable_sm90INS1_16FlashAttnFwdSm90INS1_25CollectiveMainloopFwdSm90ILi2EN4cute5tupleIJNS5_1CILi1EEES8_S8_EEENS6_IJNS7_ILi192EEENS7_ILi160EEENS7_ILi64EEEEEELi64ENS_12float_e4m3_tEfNS_4arch4Sm90ELb0ELb1ELb0ELb1ELb0ELb1ELb0ELb1ELb1ELb1ELb0ELb0EEENS1_21CollectiveEpilogueFwdINS6_IJSA_SC_SB_EEES9_NS_10bfloat16_tESG_Li384ELb1ELb1ELb0ELb1EEENS1_36VarlenDynamicPersistentTileSchedulerILi192ELi160ELi384ELi128ELb0ELb1ELb1ELb1ELb0ELb1EEEEEEEEEvNT_6ParamsE,"",@"SHT_CUDA_INFO"
	.sectionflags	@""
	.align	4


	//----- nvinfo : EIATTR_CUDA_API_VERSION
	.align		4
        /*0000*/ 	.byte	0x04, 0x37
        /*0002*/ 	.short	(.L_792 - .L_791)
.L_791:
        /*0004*/ 	.word	0x00000082


	//----- nvinfo : EIATTR_KPARAM_INFO
	.align		4
.L_792:
        /*0008*/ 	.byte	0x04, 0x17
        /*000a*/ 	.short	(.L_794 - .L_793)
.L_793:
        /*000c*/ 	.word	0x00000000
        /*0010*/ 	.short	0x0000
        /*0012*/ 	.short	0x0000
        /*0014*/ 	.byte	0x00, 0xf0, 0x01, 0x2a


	//----- nvinfo : EIATTR_SPARSE_MMA_MASK
	.align		4
.L_794:
        /*0018*/ 	.byte	0x03, 0x50
        /*001a*/ 	.short	0x0000


	//----- nvinfo : EIATTR_MAXREG_COUNT
	.align		4
        /*001c*/ 	.byte	0x03, 0x1b
        /*001e*/ 	.short	0x0080


	//----- nvinfo : EIATTR_MERCURY_ISA_VERSION
	.align		4
        /*0020*/ 	.byte	0x03, 0x5f
        /*0022*/ 	.short	0x0101


	//----- nvinfo : EIATTR_VRC_CTA_INIT_COUNT
	.align		4
        /*0024*/ 	.byte	0x02, 0x4a
	.zero		1
	.zero		1


	//----- nvinfo : EIATTR_EXIT_INSTR_OFFSETS
	.align		4
        /*0028*/ 	.byte	0x04, 0x1c
        /*002a*/ 	.short	(.L_796 - .L_795)


	//   ....[0]....
.L_795:
        /*002c*/ 	.word	0x00000010


	//----- nvinfo : EIATTR_MAX_THREADS
	.align		4
.L_796:
        /*0030*/ 	.byte	0x04, 0x05
        /*0032*/ 	.short	(.L_798 - .L_797)
.L_797:
        /*0034*/ 	.word	0x00000200
        /*0038*/ 	.word	0x00000001
        /*003c*/ 	.word	0x00000001


	//----- nvinfo : EIATTR_CBANK_PARAM_SIZE
	.align		4
.L_798:
        /*0040*/ 	.byte	0x03, 0x19
        /*0042*/ 	.short	0x0a80


	//----- nvinfo : EIATTR_PARAM_CBANK
	.align		4
        /*0044*/ 	.byte	0x04, 0x0a
        /*0046*/ 	.short	(.L_800 - .L_799)
	.align		4
.L_799:
        /*0048*/ 	.word	index@(.nv.constant0._ZN7cutlass13device_kernelIN5flash11enable_sm90INS1_16FlashAttnFwdSm90INS1_25CollectiveMainloopFwdSm90ILi2EN4cute5tupleIJNS5_1CILi1EEES8_S8_EEENS6_IJNS7_ILi192EEENS7_ILi160EEENS7_ILi64EEEEEELi64ENS_12float_e4m3_tEfNS_4arch4Sm90ELb0ELb1ELb0ELb1ELb0ELb1ELb0ELb1ELb1ELb1ELb0ELb0EEENS1_21CollectiveEpilogueFwdINS6_IJSA_SC_SB_EEES9_NS_10bfloat16_tESG_Li384ELb1ELb1ELb0ELb1EEENS1_36VarlenDynamicPersistentTileSchedulerILi192ELi160ELi384ELi128ELb0ELb1ELb1ELb1ELb0ELb1EEEEEEEEEvNT_6ParamsE)
        /*004c*/ 	.short	0x0380
        /*004e*/ 	.short	0x0a80


	//----- nvinfo : EIATTR_SW_WAR
	.align		4
.L_800:
        /*0050*/ 	.byte	0x04, 0x36
        /*0052*/ 	.short	(.L_802 - .L_801)
.L_801:
        /*0054*/ 	.word	0x00000008
.L_802:


//--------------------- .nv.info._ZN7cutlass13device_kernelIN5flash11enable_sm90INS1_16FlashAttnFwdSm90INS1_25CollectiveMainloopFwdSm90ILi2EN4cute5tupleIJNS5_1CILi1EEES8_S8_EEENS6_IJNS7_ILi192EEENS7_ILi160EEENS7_ILi64EEEEEELi64ENS_12float_e4m3_tEfNS_4arch4Sm90ELb1ELb0ELb0ELb0ELb0ELb0ELb0ELb1ELb1ELb1ELb0ELb0EEENS1_21CollectiveEpilogueFwdINS6_IJSA_SC_SB_EEES9_NS_10bfloat16_tESG_Li384ELb0ELb1ELb0ELb1EEENS1_30DynamicPersistentTileSchedulerILi384ELi128ELb0ELb1ELb1EEEEEEEEEvNT_6ParamsE --------------------------
	.section	.nv.info._ZN7cutlass13device_kernelIN5flash11enable_sm90INS1_16FlashAttnFwdSm90INS1_25CollectiveMainloopFwdSm90ILi2EN4cute5tupleIJNS5_1CILi1EEES8_S8_EEENS6_IJNS7_ILi192EEENS7_ILi160EEENS7_ILi64EEEEEELi64ENS_12float_e4m3_tEfNS_4arch4Sm90ELb1ELb0ELb0ELb0ELb0ELb0ELb0ELb1ELb1ELb1ELb0ELb0EEENS1_21CollectiveEpilogueFwdINS6_IJSA_SC_SB_EEES9_NS_10bfloat16_tESG_Li384ELb0ELb1ELb0ELb1EEENS1_30DynamicPersistentTileSchedulerILi384ELi128ELb0ELb1ELb1EEEEEEEEEvNT_6ParamsE,"",@"SHT_CUDA_INFO"
	.sectionflags	@""
	.align	4


	//----- nvinfo : EIATTR_CUDA_API_VERSION
	.align		4
        /*0000*/ 	.byte	0x04, 0x37
        /*0002*/ 	.short	(.L_804 - .L_803)
.L_803:
        /*0004*/ 	.word	0x00000082


	//----- nvinfo : EIATTR_KPARAM_INFO
	.align		4
.L_804:
        /*0008*/ 	.byte	0x04, 0x17
        /*000a*/ 	.short	(.L_806 - .L_805)
.L_805:
        /*000c*/ 	.word	0x00000000
        /*0010*/ 	.short	0x0000
        /*0012*/ 	.short	0x0000
        /*0014*/ 	.byte	0x00, 0xf0, 0x01, 0x2a


	//----- nvinfo : EIATTR_SPARSE_MMA_MASK
	.align		4
.L_806:
        /*0018*/ 	.byte	0x03, 0x50
        /*001a*/ 	.short	0x0000


	//----- nvinfo : EIATTR_MAXREG_COUNT
	.align		4
        /*001c*/ 	.byte	0x03, 0x1b
        /*001e*/ 	.short	0x0080


	//----- nvinfo : EIATTR_MERCURY_ISA_VERSION
	.align		4
        /*0020*/ 	.byte	0x03, 0x5f
        /*0022*/ 	.short	0x0101


	//----- nvinfo : EIATTR_VRC_CTA_INIT_COUNT
	.align		4
        /*0024*/ 	.byte	0x02, 0x4a
	.zero		1
	.zero		1


	//----- nvinfo : EIATTR_EXIT_INSTR_OFFSETS
	.align		4
        /*0028*/ 	.byte	0x04, 0x1c
        /*002a*/ 	.short	(.L_808 - .L_807)


	//   ....[0]....
.L_807:
        /*002c*/ 	.word	0x00000010


	//----- nvinfo : EIATTR_MAX_THREADS
	.align		4
.L_808:
        /*0030*/ 	.byte	0x04, 0x05
        /*0032*/ 	.short	(.L_810 - .L_809)
.L_809:
        /*0034*/ 	.word	0x00000200
        /*0038*/ 	.word	0x00000001
        /*003c*/ 	.word	0x00000001


	//----- nvinfo : EIATTR_CBANK_PARAM_SIZE
	.align		4
.L_810:
        /*0040*/ 	.byte	0x03, 0x19
        /*0042*/ 	.short	0x0a80


	//----- nvinfo : EIATTR_PARAM_CBANK
	.align		4
        /*0044*/ 	.byte	0x04, 0x0a
        /*0046*/ 	.short	(.L_812 - .L_811)
	.align		4
.L_811:
        /*0048*/ 	.word	index@(.nv.constant0._ZN7cutlass13device_kernelIN5flash11enable_sm90INS1_16FlashAttnFwdSm90INS1_25CollectiveMainloopFwdSm90ILi2EN4cute5tupleIJNS5_1CILi1EEES8_S8_EEENS6_IJNS7_ILi192EEENS7_ILi160EEENS7_ILi64EEEEEELi64ENS_12float_e4m3_tEfNS_4arch4Sm90ELb1ELb0ELb0ELb0ELb0ELb0ELb0ELb1ELb1ELb1ELb0ELb0EEENS1_21CollectiveEpilogueFwdINS6_IJSA_SC_SB_EEES9_NS_10bfloat16_tESG_Li384ELb0ELb1ELb0ELb1EEENS1_30DynamicPersistentTileSchedulerILi384ELi128ELb0ELb1ELb1EEEEEEEEEvNT_6ParamsE)
        /*004c*/ 	.short	0x0380
        /*004e*/ 	.short	0x0a80


	//----- nvinfo : EIATTR_SW_WAR
	.align		4
.L_812:
        /*0050*/ 	.byte	0x04, 0x36
        /*0052*/ 	.short	(.L_814 - .L_813)
.L_813:
        /*0054*/ 	.word	0x00000008
.L_814:


//--------------------- .nv.info._ZN7cutlass13device_kernelIN5flash11enable_sm90INS1_16FlashAttnFwdSm90INS1_25CollectiveMainloopFwdSm90ILi2EN4cute5tupleIJNS5_1CILi1EEES8_S8_EEENS6_IJNS7_ILi192EEENS7_ILi160EEENS7_ILi64EEEEEELi64ENS_12float_e4m3_tEfNS_4arch4Sm90ELb1ELb0ELb0ELb1ELb0ELb0ELb0ELb1ELb1ELb1ELb0ELb0EEENS1_21CollectiveEpilogueFwdINS6_IJSA_SC_SB_EEES9_NS_10bfloat16_tESG_Li384ELb1ELb1ELb0ELb1EEENS1_36VarlenDynamicPersistentTileSchedulerILi192ELi160ELi384ELi128ELb0ELb1ELb1ELb1ELb1ELb1EEEEEEEEEvNT_6ParamsE --------------------------
	.section	.nv.info._ZN7cutlass13device_kernelIN5flash11enable_sm90INS1_16FlashAttnFwdSm90INS1_25CollectiveMainloopFwdSm90ILi2EN4cute5tupleIJNS5_1CILi1EEES8_S8_EEENS6_IJNS7_ILi192EEENS7_ILi160EEENS7_ILi64EEEEEELi64ENS_12float_e4m3_tEfNS_4arch4Sm90ELb1ELb0ELb0ELb1ELb0ELb0ELb0ELb1ELb1ELb1ELb0ELb0EEENS1_21CollectiveEpilogueFwdINS6_IJSA_SC_SB_EEES9_NS_10bfloat16_tESG_Li384ELb1ELb1ELb0ELb1EEENS1_36VarlenDynamicPersistentTileSchedulerILi192ELi160ELi384ELi128ELb0ELb1ELb1ELb1ELb1ELb1EEEEEEEEEvNT_6ParamsE,"",@"SHT_CUDA_INFO"
	.sectionflags	@""
	.align	4


	//----- nvinfo : EIATTR_CUDA_API_VERSION
	.align		4
        /*0000*/ 	.byte	0x04, 0x37
        /*0002*/ 	.short	(.L_816 - .L_815)
.L_815:
        /*0004*/ 	.word	0x00000082


	//----- nvinfo : EIATTR_KPARAM_INFO
	.align		4
.L_816:
        /*0008*/ 	.byte	0x04, 0x17
        /*000a*/ 	.short	(.L_818 - .L_817)
.L_817:
        /*000c*/ 	.word	0x00000000
        /*0010*/ 	.short	0x0000
        /*0012*/ 	.short	0x0000
        /*0014*/ 	.byte	0x00, 0xf0, 0x01, 0x2a


	//----- nvinfo : EIATTR_SPARSE_MMA_MASK
	.align		4
.L_818:
        /*0018*/ 	.byte	0x03, 0x50
        /*001a*/ 	.short	0x0000


	//----- nvinfo : EIATTR_MAXREG_COUNT
	.align		4
        /*001c*/ 	.byte	0x03, 0x1b
        /*001e*/ 	.short	0x0080


	//----- nvinfo : EIATTR_MERCURY_ISA_VERSION
	.align		4
        /*0020*/ 	.byte	0x03, 0x5f
        /*0022*/ 	.short	0x0101


	//----- nvinfo : EIATTR_VRC_CTA_INIT_COUNT
	.align		4
        /*0024*/ 	.byte	0x02, 0x4a
	.zero		1
	.zero		1


	//----- nvinfo : EIATTR_EXIT_INSTR_OFFSETS
	.align		4
        /*0028*/ 	.byte	0x04, 0x1c
        /*002a*/ 	.short	(.L_820 - .L_819)


	//   ....[0]....
.L_819:
        /*002c*/ 	.word	0x00000010


	//----- nvinfo : EIATTR_MAX_THREADS
	.align		4
.L_820:
        /*0030*/ 	.byte	0x04, 0x05
        /*0032*/ 	.short	(.L_822 - .L_821)
.L_821:
        /*0034*/ 	.word	0x00000200
        /*0038*/ 	.word	0x00000001
        /*003c*/ 	.word	0x00000001


	//----- nvinfo : EIATTR_CBANK_PARAM_SIZE
	.align		4
.L_822:
        /*0040*/ 	.byte	0x03, 0x19
        /*0042*/ 	.short	0x0a80


	//----- nvinfo : EIATTR_PARAM_CBANK
	.align		4
        /*0044*/ 	.byte	0x04, 0x0a
        /*0046*/ 	.short	(.L_824 - .L_823)
	.align		4
.L_823:
        /*0048*/ 	.word	index@(.nv.constant0._ZN7cutlass13device_kernelIN5flash11enable_sm90INS1_16FlashAttnFwdSm90INS1_25CollectiveMainloopFwdSm90ILi2EN4cute5tupleIJNS5_1CILi1EEES8_S8_EEENS6_IJNS7_ILi192EEENS7_ILi160EEENS7_ILi64EEEEEELi64ENS_12float_e4m3_tEfNS_4arch4Sm90ELb1ELb0ELb0ELb1ELb0ELb0ELb0ELb1ELb1ELb1ELb0ELb0EEENS1_21CollectiveEpilogueFwdINS6_IJSA_SC_SB_EEES9_NS_10bfloat16_tESG_Li384ELb1ELb1ELb0ELb1EEENS1_36VarlenDynamicPersistentTileSchedulerILi192ELi160ELi384ELi128ELb0ELb1ELb1ELb1ELb1ELb1EEEEEEEEEvNT_6ParamsE)
        /*004c*/ 	.short	0x0380
        /*004e*/ 	.short	0x0a80


	//----- nvinfo : EIATTR_SW_WAR
	.align		4
.L_824:
        /*0050*/ 	.byte	0x04, 0x36
        /*0052*/ 	.short	(.L_826 - .L_825)
.L_825:
        /*0054*/ 	.word	0x00000008
.L_826:


//--------------------- .nv.info._ZN7cutlass13device_kernelIN5flash11enable_sm90INS1_16FlashAttnFwdSm90INS1_25CollectiveMainloopFwdSm90ILi2EN4cute5tupleIJNS5_1CILi1EEES8_S8_EEENS6_IJNS7_ILi192EEENS7_ILi160EEENS7_ILi64EEEEEELi64ENS_12float_e4m3_tEfNS_4arch4Sm90ELb1ELb0ELb0ELb1ELb0ELb1ELb0ELb1ELb1ELb1ELb0ELb0EEENS1_21CollectiveEpilogueFwdINS6_IJSA_SC_SB_EEES9_NS_10bfloat16_tESG_Li384ELb1ELb1ELb0ELb1EEENS1_36VarlenDynamicPersistentTileSchedulerILi192ELi160ELi384ELi128ELb0ELb1ELb1ELb1ELb1ELb1EEEEEEEEEvNT_6ParamsE --------------------------
	.section	.nv.info._ZN7cutlass13device_kernelIN5flash11enable_sm90INS1_16FlashAttnFwdSm90INS1_25CollectiveMainloopFwdSm90ILi2EN4cute5tupleIJNS5_1CILi1EEES8_S8_EEENS6_IJNS7_ILi192EEENS7_ILi160EEENS7_ILi64EEEEEELi64ENS_12float_e4m3_tEfNS_4arch4Sm90ELb1ELb0ELb0ELb1ELb0ELb1ELb0ELb1ELb1ELb1ELb0ELb0EEENS1_21CollectiveEpilogueFwdINS6_IJSA_SC_SB_EEES9_NS_10bfloat16_tESG_Li384ELb1ELb1ELb0ELb1EEENS1_36VarlenDynamicPersistentTileSchedulerILi192ELi160ELi384ELi128ELb0ELb1ELb1ELb1ELb1ELb1EEEEEEEEEvNT_6ParamsE,"",@"SHT_CUDA_INFO"
	.sectionflags	@""
	.align	4


	//----- nvinfo : EIATTR_CUDA_API_VERSION
	.align		4
        /*0000*/ 	.byte	0x04, 0x37
        /*0002*/ 	.short	(.L_828 - .L_827)
.L_827:
        /*0004*/ 	.word	0x00000082


	//----- nvinfo : EIATTR_KPARAM_INFO
	.align		4
.L_828:
        /*0008*/ 	.byte	0x04, 0x17
        /*000a*/ 	.short	(.L_830 - .L_829)
.L_829:
        /*000c*/ 	.word	0x00000000
        /*0010*/ 	.short	0x0000
        /*0012*/ 	.short	0x0000
        /*0014*/ 	.byte	0x00, 0xf0, 0x01, 0x2a


	//----- nvinfo : EIATTR_SPARSE_MMA_MASK
	.align		4
.L_830:
        /*0018*/ 	.byte	0x03, 0x50
        /*001a*/ 	.short	0x0000


	//----- nvinfo : EIATTR_MAXREG_COUNT
	.align		4
        /*001c*/ 	.byte	0x03, 0x1b
        /*001e*/ 	.short	0x0080


	//----- nvinfo : EIATTR_MERCURY_ISA_VERSION
	.align		4
        /*0020*/ 	.byte	0x03, 0x5f
        /*0022*/ 	.short	0x0101


	//----- nvinfo : EIATTR_VRC_CTA_INIT_COUNT
	.align		4
        /*0024*/ 	.byte	0x02, 0x4a
	.zero		1
	.zero		1


	//----- nvinfo : EIATTR_EXIT_INSTR_OFFSETS
	.align		4
        /*0028*/ 	.byte	0x04, 0x1c
        /*002a*/ 	.short	(.L_832 - .L_831)


	//   ....[0]....
.L_831:
        /*002c*/ 	.word	0x00000010


	//----- nvinfo : EIATTR_MAX_THREADS
	.align		4
.L_832:
        /*0030*/ 	.byte	0x04, 0x05
        /*0032*/ 	.short	(.L_834 - .L_833)
.L_833:
        /*0034*/ 	.word	0x00000200
        /*0038*/ 	.word	0x00000001
        /*003c*/ 	.word	0x00000001


	//----- nvinfo : EIATTR_CBANK_PARAM_SIZE
	.align		4
.L_834:
        /*0040*/ 	.byte	0x03, 0x19
        /*0042*/ 	.short	0x0a80


	//----- nvinfo : EIATTR_PARAM_CBANK
	.align		4
        /*0044*/ 	.byte	0x04, 0x0a
        /*0046*/ 	.short	(.L_836 - .L_835)
	.align		4
.L_835:
        /*0048*/ 	.word	index@(.nv.constant0._ZN7cutlass13device_kernelIN5flash11enable_sm90INS1_16FlashAttnFwdSm90INS1_25CollectiveMainloopFwdSm90ILi2EN4cute5tupleIJNS5_1CILi1EEES8_S8_EEENS6_IJNS7_ILi192EEENS7_ILi160EEENS7_ILi64EEEEEELi64ENS_12float_e4m3_tEfNS_4arch4Sm90ELb1ELb0ELb0ELb1ELb0ELb1ELb0ELb1ELb1ELb1ELb0ELb0EEENS1_21CollectiveEpilogueFwdINS6_IJSA_SC_SB_EEES9_NS_10bfloat16_tESG_Li384ELb1ELb1ELb0ELb1EEENS1_36VarlenDynamicPersistentTileSchedulerILi192ELi160ELi384ELi128ELb0ELb1ELb1ELb1ELb1ELb1EEEEEEEEEvNT_6ParamsE)
        /*004c*/ 	.short	0x0380
        /*004e*/ 	.short	0x0a80


	//----- nvinfo : EIATTR_SW_WAR
	.align		4
.L_836:
        /*0050*/ 	.byte	0x04, 0x36
        /*0052*/ 	.short	(.L_838 - .L_837)
.L_837:
        /*0054*/ 	.word	0x00000008
.L_838:


//--------------------- .nv.callgraph             --------------------------
	.section	.nv.callgraph,"",@"SHT_CUDA_CALLGRAPH"
	.align	4
	.sectionentsize	8
	.align		4
        /*0000*/ 	.word	0x00000000
	.align		4
        /*0004*/ 	.word	0xffffffff
	.align		4
        /*0008*/ 	.word	0x00000000
	.align		4
        /*000c*/ 	.word	0xfffffffe
	.align		4
        /*0010*/ 	.word	0x00000000
	.align		4
        /*0014*/ 	.word	0xfffffffd
	.align		4
        /*0018*/ 	.word	0x00000000
	.align		4
        /*001c*/ 	.word	0xfffffffc


//--------------------- .nv.constant4             --------------------------
	.section	.nv.constant4,"a",@progbits
	.align	8
	.align		8
.nv.constant4:
        /*0000*/ 	.dword	_ZN74_INTERNAL_8375f83d_38_flash_fwd_hdimall_e4m3_packgqa_sm90_cu_a6473388_35814cuda3std3__45__cpo5beginE
	.align		8
        /*0008*/ 	.dword	_ZN74_INTERNAL_8375f83d_38_flash_fwd_hdimall_e4m3_packgqa_sm90_cu_a6473388_35814cuda3std3__45__cpo3endE
	.align		8
        /*0010*/ 	.dword	_ZN74_INTERNAL_8375f83d_38_flash_fwd_hdimall_e4m3_packgqa_sm90_cu_a6473388_35814cuda3std3__45__cpo6cbeginE
	.align		8
        /*0018*/ 	.dword	_ZN74_INTERNAL_8375f83d_38_flash_fwd_hdimall_e4m3_packgqa_sm90_cu_a6473388_35814cuda3std3__45__cpo4cendE
	.align		8
        /*0020*/ 	.dword	_ZN74_INTERNAL_8375f83d_38_flash_fwd_hdimall_e4m3_packgqa_sm90_cu_a6473388_35814cuda3std3__476_GLOBAL__N__8375f83d_38_flash_fwd_hdimall_e4m3_packgqa_sm90_cu_a6473388_35816ignoreE
	.align		8
        /*0028*/ 	.dword	_ZN74_INTERNAL_8375f83d_38_flash_fwd_hdimall_e4m3_packgqa_sm90_cu_a6473388_35814cuda3std3__419piecewise_constructE
	.align		8
        /*0030*/ 	.dword	_ZN74_INTERNAL_8375f83d_38_flash_fwd_hdimall_e4m3_packgqa_sm90_cu_a6473388_35814cuda3std3__48in_placeE
	.align		8
        /*0038*/ 	.dword	_ZN74_INTERNAL_8375f83d_38_flash_fwd_hdimall_e4m3_packgqa_sm90_cu_a6473388_35814cuda3std6ranges3__45__cpo4swapE
	.align		8
        /*0040*/ 	.dword	_ZN74_INTERNAL_8375f83d_38_flash_fwd_hdimall_e4m3_packgqa_sm90_cu_a6473388_35814cuda3std6ranges3__45__cpo9iter_moveE
	.align		8
        /*0048*/ 	.dword	_ZN74_INTERNAL_8375f83d_38_flash_fwd_hdimall_e4m3_packgqa_sm90_cu_a6473388_35814cute7productE
	.align		8
        /*0050*/ 	.dword	_ZN74_INTERNAL_8375f83d_38_flash_fwd_hdimall_e4m3_packgqa_sm90_cu_a6473388_35814cute1_E


//--------------------- .text._ZN7cutlass13device_kernelIN5flash11enable_sm90INS1_16FlashAttnFwdSm90INS1_25CollectiveMainloopFwdSm90ILi2EN4cute5tupleIJNS5_1CILi1EEES8_S8_EEENS6_IJNS7_ILi128EEESA_NS7_ILi256EEEEEELi256ENS_12float_e4m3_tEfNS_4arch4Sm90ELb0ELb0ELb0ELb0ELb0ELb0ELb0ELb1ELb1ELb1ELb0ELb0EEENS1_21CollectiveEpilogueFwdINS6_IJSA_SB_SA_EEES9_NS_10bfloat16_tESF_Li256ELb0ELb1ELb0ELb1EEENS1_29StaticPersistentTileSchedulerILb0EEEEEEEEEvNT_6ParamsE --------------------------
	.section	.text._ZN7cutlass13device_kernelIN5flash11enable_sm90INS1_16FlashAttnFwdSm90INS1_25CollectiveMainloopFwdSm90ILi2EN4cute5tupleIJNS5_1CILi1EEES8_S8_EEENS6_IJNS7_ILi128EEESA_NS7_ILi256EEEEEELi256ENS_12float_e4m3_tEfNS_4arch4Sm90ELb0ELb0ELb0ELb0ELb0ELb0ELb0ELb1ELb1ELb1ELb0ELb0EEENS1_21CollectiveEpilogueFwdINS6_IJSA_SB_SA_EEES9_NS_10bfloat16_tESF_Li256ELb0ELb1ELb0ELb1EEENS1_29StaticPersistentTileSchedulerILb0EEEEEEEEEvNT_6ParamsE,"ax",@progbits
	.align	128
.text._ZN7cutlass13device_kernelIN5flash11enable_sm90INS1_16FlashAttnFwdSm90INS1_25CollectiveMainloopFwdSm90ILi2EN4cute5tupleIJNS5_1CILi1EEES8_S8_EEENS6_IJNS7_ILi128EEESA_NS7_ILi256EEEEEELi256ENS_12float_e4m3_tEfNS_4arch4Sm90ELb0ELb0ELb0ELb0ELb0ELb0ELb0ELb1ELb1ELb1ELb0ELb0EEENS1_21CollectiveEpilogueFwdINS6_IJSA_SB_SA_EEES9_NS_10bfloat16_tESF_Li256ELb0ELb1ELb0ELb1EEENS1_29StaticPersistentTileSchedulerILb0EEEEEEEEEvNT_6ParamsE:
        .type           _ZN7cutlass13device_kernelIN5flash11enable_sm90INS1_16FlashAttnFwdSm90INS1_25CollectiveMainloopFwdSm90ILi2EN4cute5tupleIJNS5_1CILi1EEES8_S8_EEENS6_IJNS7_ILi128EEESA_NS7_ILi256EEEEEELi256ENS_12float_e4m3_tEfNS_4arch4Sm90ELb0ELb0ELb0ELb0ELb0ELb0ELb0ELb1ELb1ELb1ELb0ELb0EEENS1_21CollectiveEpilogueFwdINS6_IJSA_SB_SA_EEES9_NS_10bfloat16_tESF_Li256ELb0ELb1ELb0ELb1EEENS1_29StaticPersistentTileSchedulerILb0EEEEEEEEEvNT_6ParamsE,@function
        .size           _ZN7cutlass13device_kernelIN5flash11enable_sm90INS1_16FlashAttnFwdSm90INS1_25CollectiveMainloopFwdSm90ILi2EN4cute5tupleIJNS5_1CILi1EEES8_S8_EEENS6_IJNS7_ILi128EEESA_NS7_ILi256EEEEEELi256ENS_12float_e4m3_tEfNS_4arch4Sm90ELb0ELb0ELb0ELb0ELb0ELb0ELb0ELb1ELb1ELb1ELb0ELb0EEENS1_21CollectiveEpilogueFwdINS6_IJSA_SB_SA_EEES9_NS_10bfloat16_tESF_Li256ELb0ELb1ELb0ELb1EEENS1_29StaticPersistentTileSchedulerILb0EEEEEEEEEvNT_6ParamsE,(.L_x_46 - _ZN7cutlass13device_kernelIN5flash11enable_sm90INS1_16FlashAttnFwdSm90INS1_25CollectiveMainloopFwdSm90ILi2EN4cute5tupleIJNS5_1CILi1EEES8_S8_EEENS6_IJNS7_ILi128EEESA_NS7_ILi256EEEEEELi256ENS_12float_e4m3_tEfNS_4arch4Sm90ELb0ELb0ELb0ELb0ELb0ELb0ELb0ELb1ELb1ELb1ELb0ELb0EEENS1_21CollectiveEpilogueFwdINS6_IJSA_SB_SA_EEES9_NS_10bfloat16_tESF_Li256ELb0ELb1ELb0ELb1EEENS1_29StaticPersistentTileSchedulerILb0EEEEEEEEEvNT_6ParamsE)
        .other          _ZN7cutlass13device_kernelIN5flash11enable_sm90INS1_16FlashAttnFwdSm90INS1_25CollectiveMainloopFwdSm90ILi2EN4cute5tupleIJNS5_1CILi1EEES8_S8_EEENS6_IJNS7_ILi128EEESA_NS7_ILi256EEEEEELi256ENS_12float_e4m3_tEfNS_4arch4Sm90ELb0ELb0ELb0ELb0ELb0ELb0ELb0ELb1ELb1ELb1ELb0ELb0EEENS1_21CollectiveEpilogueFwdINS6_IJSA_SB_SA_EEES9_NS_10bfloat16_tESF_Li256ELb0ELb1ELb0ELb1EEENS1_29StaticPersistentTileSchedulerILb0EEEEEEEEEvNT_6ParamsE,@"STO_CUDA_ENTRY STV_DEFAULT"
_ZN7cutlass13device_kernelIN5flash11enable_sm90INS1_16FlashAttnFwdSm90INS1_25CollectiveMainloopFwdSm90ILi2EN4cute5tupleIJNS5_1CILi1EEES8_S8_EEENS6_IJNS7_ILi128EEESA_NS7_ILi256EEEEEELi256ENS_12float_e4m3_tEfNS_4arch4Sm90ELb0ELb0ELb0ELb0ELb0ELb0ELb0ELb1ELb1ELb1ELb0ELb0EEENS1_21CollectiveEpilogueFwdINS6_IJSA_SB_SA_EEES9_NS_10bfloat16_tESF_Li256ELb0ELb1ELb0ELb1EEENS1_29StaticPersistentTileSchedulerILb0EEEEEEEEEvNT_6ParamsE:
[----:B------:R-:W-:Y:S01]  /*0000*/  LDC R1, c[0x0][0x37c] ;  /* 0x0000df00ff017b82 */ /* 0x000fe20000000800 */
[----:B------:R-:W-:Y:S05]  /*0010*/  EXIT ;  /* 0x000000000000794d */ /* 0x000fea0003800000 */
.L_x_0:
[----:B------:R-:W-:-:S00]  /*0020*/  BRA `(.L_x_0) ;  /* 0xfffffffc00fc7947 */ /* 0x000fc0000383ffff */
[----:B------:R-:W-:-:S00]  /*0030*/  NOP ;  /* 0x0000000000007918 */ /* 0x000fc00000000000 */
        /* <DEDUP_REMOVED lines=12> */
.L_x_46:


//--------------------- .text._ZN7cutlass13device_kernelIN5flash11enable_sm90INS1_16FlashAttnFwdSm90INS1_25CollectiveMainloopFwdSm90ILi2EN4cute5tupleIJNS5_1CILi1EEES8_S8_EEENS6_IJNS7_ILi128EEESA_NS7_ILi256EEEEEELi256ENS_12float_e4m3_tEfNS_4arch4Sm90ELb0ELb0ELb0ELb1ELb0ELb0ELb0ELb1ELb1ELb1ELb0ELb0EEENS1_21CollectiveEpilogueFwdINS6_IJSA_SB_SA_EEES9_NS_10bfloat16_tESF_Li256ELb1ELb1ELb0ELb1EEENS1_36VarlenDynamicPersistentTileSchedulerILi128ELi128ELi256ELi128ELb0ELb1ELb1ELb0ELb1ELb1EEEEEEEEEvNT_6ParamsE --------------------------
	.section	.text._ZN7cutlass13device_kernelIN5flash11enable_sm90INS1_16FlashAttnFwdSm90INS1_25CollectiveMainloopFwdSm90ILi2EN4cute5tupleIJNS5_1CILi1EEES8_S8_EEENS6_IJNS7_ILi128EEESA_NS7_ILi256EEEEEELi256ENS_12float_e4m3_tEfNS_4arch4Sm90ELb0ELb0ELb0ELb1ELb0ELb0ELb0ELb1ELb1ELb1ELb0ELb0EEENS1_21CollectiveEpilogueFwdINS6_IJSA_SB_SA_EEES9_NS_10bfloat16_tESF_Li256ELb1ELb1ELb0ELb1EEENS1_36VarlenDynamicPersistentTileSchedulerILi128ELi128ELi256ELi128ELb0ELb1ELb1ELb0ELb1ELb1EEEEEEEEEvNT_6ParamsE,"ax",@progbits
	.align	128
.text._ZN7cutlass13device_kernelIN5flash11enable_sm90INS1_16FlashAttnFwdSm90INS1_25CollectiveMainloopFwdSm90ILi2EN4cute5tupleIJNS5_1CILi1EEES8_S8_EEENS6_IJNS7_ILi128EEESA_NS7_ILi256EEEEEELi256ENS_12float_e4m3_tEfNS_4arch4Sm90ELb0ELb0ELb0ELb1ELb0ELb0ELb0ELb1ELb1ELb1ELb0ELb0EEENS1_21CollectiveEpilogueFwdINS6_IJSA_SB_SA_EEES9_NS_10bfloat16_tESF_Li256ELb1ELb1ELb0ELb1EEENS1_36VarlenDynamicPersistentTileSchedulerILi128ELi128ELi256ELi128ELb0ELb1ELb1ELb0ELb1ELb1EEEEEEEEEvNT_6ParamsE:
        .type           _ZN7cutlass13device_kernelIN5flash11enable_sm90INS1_16FlashAttnFwdSm90INS1_25CollectiveMainloopFwdSm90ILi2EN4cute5tupleIJNS5_1CILi1EEES8_S8_EEENS6_IJNS7_ILi128EEESA_NS7_ILi256EEEEEELi256ENS_12float_e4m3_tEfNS_4arch4Sm90ELb0ELb0ELb0ELb1ELb0ELb0ELb0ELb1ELb1ELb1ELb0ELb0EEENS1_21CollectiveEpilogueFwdINS6_IJSA_SB_SA_EEES9_NS_10bfloat16_tESF_Li256ELb1ELb1ELb0ELb1EEENS1_36VarlenDynamicPersistentTileSchedulerILi128ELi128ELi256ELi128ELb0ELb1ELb1ELb0ELb1ELb1EEEEEEEEEvNT_6ParamsE,@function
        .size           _ZN7cutlass13device_kernelIN5flash11enable_sm90INS1_16FlashAttnFwdSm90INS1_25CollectiveMainloopFwdSm90ILi2EN4cute5tupleIJNS5_1CILi1EEES8_S8_EEENS6_IJNS7_ILi128EEESA_NS7_ILi256EEEEEELi256ENS_12float_e4m3_tEfNS_4arch4Sm90ELb0ELb0ELb0ELb1ELb0ELb0ELb0ELb1ELb1ELb1ELb0ELb0EEENS1_21CollectiveEpilogueFwdINS6_IJSA_SB_SA_EEES9_NS_10bfloat16_tESF_Li256ELb1ELb1ELb0ELb1EEENS1_36VarlenDynamicPersistentTileSchedulerILi128ELi128ELi256ELi128ELb0ELb1ELb1ELb0ELb1ELb1EEEEEEEEEvNT_6ParamsE,(.L_x_47 - _ZN7cutlass13device_kernelIN5flash11enable_sm90INS1_16FlashAttnFwdSm90INS1_25CollectiveMainloopFwdSm90ILi2EN4cute5tupleIJNS5_1CILi1EEES8_S8_EEENS6_IJNS7_ILi128EEESA_NS7_ILi256EEEEEELi256ENS_12float_e4m3_tEfNS_4arch4Sm90ELb0ELb0ELb0ELb1ELb0ELb0ELb0ELb1ELb1ELb1ELb0ELb0EEENS1_21CollectiveEpilogueFwdINS6_IJSA_SB_SA_EEES9_NS_10bfloat16_tESF_Li256ELb1ELb1ELb0ELb1EEENS1_36VarlenDynamicPersistentTileSchedulerILi128ELi128ELi256ELi128ELb0ELb1ELb1ELb0ELb1ELb1EEEEEEEEEvNT_6ParamsE)
        .other          _ZN7cutlass13device_kernelIN5flash11enable_sm90INS1_16FlashAttnFwdSm90INS1_25CollectiveMainloopFwdSm90ILi2EN4cute5tupleIJNS5_1CILi1EEES8_S8_EEENS6_IJNS7_ILi128EEESA_NS7_ILi256EEEEEELi256ENS_12float_e4m3_tEfNS_4arch4Sm90ELb0ELb0ELb0ELb1ELb0ELb0ELb0ELb1ELb1ELb1ELb0ELb0EEENS1_21CollectiveEpilogueFwdINS6_IJSA_SB_SA_EEES9_NS_10bfloat16_tESF_Li256ELb1ELb1ELb0ELb1EEENS1_36VarlenDynamicPersistentTileSchedulerILi128ELi128ELi256ELi128ELb0ELb1ELb1ELb0ELb1ELb1EEEEEEEEEvNT_6ParamsE,@"STO_CUDA_ENTRY STV_DEFAULT"
_ZN7cutlass13device_kernelIN5flash11enable_sm90INS1_16FlashAttnFwdSm90INS1_25CollectiveMainloopFwdSm90ILi2EN4cute5tupleIJNS5_1CILi1EEES8_S8_EEENS6_IJNS7_ILi128EEESA_NS7_ILi256EEEEEELi256ENS_12float_e4m3_tEfNS_4arch4Sm90ELb0ELb0ELb0ELb1ELb0ELb0ELb0ELb1ELb1ELb1ELb0ELb0EEENS1_21CollectiveEpilogueFwdINS6_IJSA_SB_SA_EEES9_NS_10bfloat16_tESF_Li256ELb1ELb1ELb0ELb1EEENS1_36VarlenDynamicPersistentTileSchedulerILi128ELi128ELi256ELi128ELb0ELb1ELb1ELb0ELb1ELb1EEEEEEEEEvNT_6ParamsE:
[----:B------:R-:W-:Y:S01]  /*0000*/  LDC R1, c[0x0][0x37c] ;  /* 0x0000df00ff017b82 */ /* 0x000fe20000000800 */
[----:B------:R-:W-:Y:S05]  /*0010*/  EXIT ;  /* 0x000000000000794d */ /* 0x000fea0003800000 */
.L_x_1:
        /* <DEDUP_REMOVED lines=14> */
.L_x_47:


//--------------------- .text._ZN7cutlass13device_kernelIN5flash11enable_sm90INS1_16FlashAttnFwdSm90INS1_25CollectiveMainloopFwdSm90ILi2EN4cute5tupleIJNS5_1CILi1EEES8_S8_EEENS6_IJNS7_ILi128EEESA_NS7_ILi256EEEEEELi256ENS_12float_e4m3_tEfNS_4arch4Sm90ELb0ELb0ELb0ELb1ELb0ELb1ELb0ELb1ELb1ELb1ELb0ELb0EEENS1_21CollectiveEpilogueFwdINS6_IJSA_SB_SA_EEES9_NS_10bfloat16_tESF_Li256ELb1ELb1ELb0ELb1EEENS1_36VarlenDynamicPersistentTileSchedulerILi128ELi128ELi256ELi128ELb0ELb1ELb1ELb0ELb1ELb1EEEEEEEEEvNT_6ParamsE --------------------------
	.section	.text._ZN7cutlass13device_kernelIN5flash11enable_sm90INS1_16FlashAttnFwdSm90INS1_25CollectiveMainloopFwdSm90ILi2EN4cute5tupleIJNS5_1CILi1EEES8_S8_EEENS6_IJNS7_ILi128EEESA_NS7_ILi256EEEEEELi256ENS_12float_e4m3_tEfNS_4arch4Sm90ELb0ELb0ELb0ELb1ELb0ELb1ELb0ELb1ELb1ELb1ELb0ELb0EEENS1_21CollectiveEpilogueFwdINS6_IJSA_SB_SA_EEES9_NS_10bfloat16_tESF_Li256ELb1ELb1ELb0ELb1EEENS1_36VarlenDynamicPersistentTileSchedulerILi128ELi128ELi256ELi128ELb0ELb1ELb1ELb0ELb1ELb1EEEEEEEEEvNT_6ParamsE,"ax",@progbits
	.align	128
.text._ZN7cutlass13device_kernelIN5flash11enable_sm90INS1_16FlashAttnFwdSm90INS1_25CollectiveMainloopFwdSm90ILi2EN4cute5tupleIJNS5_1CILi1EEES8_S8_EEENS6_IJNS7_ILi128EEESA_NS7_ILi256EEEEEELi256ENS_12float_e4m3_tEfNS_4arch4Sm90ELb0ELb0ELb0ELb1ELb0ELb1ELb0ELb1ELb1ELb1ELb0ELb0EEENS1_21CollectiveEpilogueFwdINS6_IJSA_SB_SA_EEES9_NS_10bfloat16_tESF_Li256ELb1ELb1ELb0ELb1EEENS1_36VarlenDynamicPersistentTileSchedulerILi128ELi128ELi256ELi128ELb0ELb1ELb1ELb0ELb1ELb1EEEEEEEEEvNT_6ParamsE:
        .type           _ZN7cutlass13device_kernelIN5flash11enable_sm90INS1_16FlashAttnFwdSm90INS1_25CollectiveMainloopFwdSm90ILi2EN4cute5tupleIJNS5_1CILi1EEES8_S8_EEENS6_IJNS7_ILi128EEESA_NS7_ILi256EEEEEELi256ENS_12float_e4m3_tEfNS_4arch4Sm90ELb0ELb0ELb0ELb1ELb0ELb1ELb0ELb1ELb1ELb1ELb0ELb0EEENS1_21CollectiveEpilogueFwdINS6_IJSA_SB_SA_EEES9_NS_10bfloat16_tESF_Li256ELb1ELb1ELb0ELb1EEENS1_36VarlenDynamicPersistentTileSchedulerILi128ELi128ELi256ELi128ELb0ELb1ELb1ELb0ELb1ELb1EEEEEEEEEvNT_6ParamsE,@function
        .size           _ZN7cutlass13device_kernelIN5flash11enable_sm90INS1_16FlashAttnFwdSm90INS1_25CollectiveMainloopFwdSm90ILi2EN4cute5tupleIJNS5_1CILi1EEES8_S8_EEENS6_IJNS7_ILi128EEESA_NS7_ILi256EEEEEELi256ENS_12float_e4m3_tEfNS_4arch4Sm90ELb0ELb0ELb0ELb1ELb0ELb1ELb0ELb1ELb1ELb1ELb0ELb0EEENS1_21CollectiveEpilogueFwdINS6_IJSA_SB_SA_EEES9_NS_10bfloat16_tESF_Li256ELb1ELb1ELb0ELb1EEENS1_36VarlenDynamicPersistentTileSchedulerILi128ELi128ELi256ELi128ELb0ELb1ELb1ELb0ELb1ELb1EEEEEEEEEvNT_6ParamsE,(.L_x_48 - _ZN7cutlass13device_kernelIN5flash11enable_sm90INS1_16FlashAttnFwdSm90INS1_25CollectiveMainloopFwdSm90ILi2EN4cute5tupleIJNS5_1CILi1EEES8_S8_EEENS6_IJNS7_ILi128EEESA_NS7_ILi256EEEEEELi256ENS_12float_e4m3_tEfNS_4arch4Sm90ELb0ELb0ELb0ELb1ELb0ELb1ELb0ELb1ELb1ELb1ELb0ELb0EEENS1_21CollectiveEpilogueFwdINS6_IJSA_SB_SA_EEES9_NS_10bfloat16_tESF_Li256ELb1ELb1ELb0ELb1EEENS1_36VarlenDynamicPersistentTileSchedulerILi128ELi128ELi256ELi128ELb0ELb1ELb1ELb0ELb1ELb1EEEEEEEEEvNT_6ParamsE)
        .other          _ZN7cutlass13device_kernelIN5flash11enable_sm90INS1_16FlashAttnFwdSm90INS1_25CollectiveMainloopFwdSm90ILi2EN4cute5tupleIJNS5_1CILi1EEES8_S8_EEENS6_IJNS7_ILi128EEESA_NS7_ILi256EEEEEELi256ENS_12float_e4m3_tEfNS_4arch4Sm90ELb0ELb0ELb0ELb1ELb0ELb1ELb0ELb1ELb1ELb1ELb0ELb0EEENS1_21CollectiveEpilogueFwdINS6_IJSA_SB_SA_EEES9_NS_10bfloat16_tESF_Li256ELb1ELb1ELb0ELb1EEENS1_36VarlenDynamicPersistentTileSchedulerILi128ELi128ELi256ELi128ELb0ELb1ELb1ELb0ELb1ELb1EEEEEEEEEvNT_6ParamsE,@"STO_CUDA_ENTRY STV_DEFAULT"
_ZN7cutlass13device_kernelIN5flash11enable_sm90INS1_16FlashAttnFwdSm90INS1_25CollectiveMainloopFwdSm90ILi2EN4cute5tupleIJNS5_1CILi1EEES8_S8_EEENS6_IJNS7_ILi128EEESA_NS7_ILi256EEEEEELi256ENS_12float_e4m3_tEfNS_4arch4Sm90ELb0ELb0ELb0ELb1ELb0ELb1ELb0ELb1ELb1ELb1ELb0ELb0EEENS1_21CollectiveEpilogueFwdINS6_IJSA_SB_SA_EEES9_NS_10bfloat16_tESF_Li256ELb1ELb1ELb0ELb1EEENS1_36VarlenDynamicPersistentTileSchedulerILi128ELi128ELi256ELi128ELb0ELb1ELb1ELb0ELb1ELb1EEEEEEEEEvNT_6ParamsE:
[----:B------:R-:W-:Y:S01]  /*0000*/  LDC R1, c[0x0][0x37c] ;  /* 0x0000df00ff017b82 */ /* 0x000fe20000000800 */
[----:B------:R-:W-:Y:S05]  /*0010*/  EXIT ;  /* 0x000000000000794d */ /* 0x000fea0003800000 */
.L_x_2:
        /* <DEDUP_REMOVED lines=14> */
.L_x_48:


//--------------------- .text._ZN7cutlass13device_kernelIN5flash11enable_sm90INS1_16FlashAttnFwdSm90INS1_25CollectiveMainloopFwdSm90ILi2EN4cute5tupleIJNS5_1CILi1EEES8_S8_EEENS6_IJNS7_ILi128EEENS7_ILi64EEENS7_ILi256EEEEEELi256ENS_12float_e4m3_tEfNS_4arch4Sm90ELb0ELb1ELb0ELb0ELb0ELb0ELb0ELb1ELb1ELb1ELb0ELb0EEENS1_21CollectiveEpilogueFwdINS6_IJSA_SC_SB_EEES9_NS_10bfloat16_tESG_Li256ELb0ELb1ELb0ELb1EEENS1_30DynamicPersistentTileSchedulerILi256ELi128ELb0ELb1ELb1EEEEEEEEEvNT_6ParamsE --------------------------
	.section	.text._ZN7cutlass13device_kernelIN5flash11enable_sm90INS1_16FlashAttnFwdSm90INS1_25CollectiveMainloopFwdSm90ILi2EN4cute5tupleIJNS5_1CILi1EEES8_S8_EEENS6_IJNS7_ILi128EEENS7_ILi64EEENS7_ILi256EEEEEELi256ENS_12float_e4m3_tEfNS_4arch4Sm90ELb0ELb1ELb0ELb0ELb0ELb0ELb0ELb1ELb1ELb1ELb0ELb0EEENS1_21CollectiveEpilogueFwdINS6_IJSA_SC_SB_EEES9_NS_10bfloat16_tESG_Li256ELb0ELb1ELb0ELb1EEENS1_30DynamicPersistentTileSchedulerILi256ELi128ELb0ELb1ELb1EEEEEEEEEvNT_6ParamsE,"ax",@progbits
	.align	128
.text._ZN7cutlass13device_kernelIN5flash11enable_sm90INS1_16FlashAttnFwdSm90INS1_25CollectiveMainloopFwdSm90ILi2EN4cute5tupleIJNS5_1CILi1EEES8_S8_EEENS6_IJNS7_ILi128EEENS7_ILi64EEENS7_ILi256EEEEEELi256ENS_12float_e4m3_tEfNS_4arch4Sm90ELb0ELb1ELb0ELb0ELb0ELb0ELb0ELb1ELb1ELb1ELb0ELb0EEENS1_21CollectiveEpilogueFwdINS6_IJSA_SC_SB_EEES9_NS_10bfloat16_tESG_Li256ELb0ELb1ELb0ELb1EEENS1_30DynamicPersistentTileSchedulerILi256ELi128ELb0ELb1ELb1EEEEEEEEEvNT_6ParamsE:
        .type           _ZN7cutlass13device_kernelIN5flash11enable_sm90INS1_16FlashAttnFwdSm90INS1_25CollectiveMainloopFwdSm90ILi2EN4cute5tupleIJNS5_1CILi1EEES8_S8_EEENS6_IJNS7_ILi128EEENS7_ILi64EEENS7_ILi256EEEEEELi256ENS_12float_e4m3_tEfNS_4arch4Sm90ELb0ELb1ELb0ELb0ELb0ELb0ELb0ELb1ELb1ELb1ELb0ELb0EEENS1_21CollectiveEpilogueFwdINS6_IJSA_SC_SB_EEES9_NS_10bfloat16_tESG_Li256ELb0ELb1ELb0ELb1EEENS1_30DynamicPersistentTileSchedulerILi256ELi128ELb0ELb1ELb1EEEEEEEEEvNT_6ParamsE,@function
        .size           _ZN7cutlass13device_kernelIN5flash11enable_sm90INS1_16FlashAttnFwdSm90INS1_25CollectiveMainloopFwdSm90ILi2EN4cute5tupleIJNS5_1CILi1EEES8_S8_EEENS6_IJNS7_ILi128EEENS7_ILi64EEENS7_ILi256EEEEEELi256ENS_12float_e4m3_tEfNS_4arch4Sm90ELb0ELb1ELb0ELb0ELb0ELb0ELb0ELb1ELb1ELb1ELb0ELb0EEENS1_21CollectiveEpilogueFwdINS6_IJSA_SC_SB_EEES9_NS_10bfloat16_tESG_Li256ELb0ELb1ELb0ELb1EEENS1_30DynamicPersistentTileSchedulerILi256ELi128ELb0ELb1ELb1EEEEEEEEEvNT_6ParamsE,(.L_x_49 - _ZN7cutlass13device_kernelIN5flash11enable_sm90INS1_16FlashAttnFwdSm90INS1_25CollectiveMainloopFwdSm90ILi2EN4cute5tupleIJNS5_1CILi1EEES8_S8_EEENS6_IJNS7_ILi128EEENS7_ILi64EEENS7_ILi256EEEEEELi256ENS_12float_e4m3_tEfNS_4arch4Sm90ELb0ELb1ELb0ELb0ELb0ELb0ELb0ELb1ELb1ELb1ELb0ELb0EEENS1_21CollectiveEpilogueFwdINS6_IJSA_SC_SB_EEES9_NS_10bfloat16_tESG_Li256ELb0ELb1ELb0ELb1EEENS1_30DynamicPersistentTileSchedulerILi256ELi128ELb0ELb1ELb1EEEEEEEEEvNT_6ParamsE)
        .other          _ZN7cutlass13device_kernelIN5flash11enable_sm90INS1_16FlashAttnFwdSm90INS1_25CollectiveMainloopFwdSm90ILi2EN4cute5tupleIJNS5_1CILi1EEES8_S8_EEENS6_IJNS7_ILi128EEENS7_ILi64EEENS7_ILi256EEEEEELi256ENS_12float_e4m3_tEfNS_4arch4Sm90ELb0ELb1ELb0ELb0ELb0ELb0ELb0ELb1ELb1ELb1ELb0ELb0EEENS1_21CollectiveEpilogueFwdINS6_IJSA_SC_SB_EEES9_NS_10bfloat16_tESG_Li256ELb0ELb1ELb0ELb1EEENS1_30DynamicPersistentTileSchedulerILi256ELi128ELb0ELb1ELb1EEEEEEEEEvNT_6ParamsE,@"STO_CUDA_ENTRY STV_DEFAULT"
_ZN7cutlass13device_kernelIN5flash11enable_sm90INS1_16FlashAttnFwdSm90INS1_25CollectiveMainloopFwdSm90ILi2EN4cute5tupleIJNS5_1CILi1EEES8_S8_EEENS6_IJNS7_ILi128EEENS7_ILi64EEENS7_ILi256EEEEEELi256ENS_12float_e4m3_tEfNS_4arch4Sm90ELb0ELb1ELb0ELb0ELb0ELb0ELb0ELb1ELb1ELb1ELb0ELb0EEENS1_21CollectiveEpilogueFwdINS6_IJSA_SC_SB_EEES9_NS_10bfloat16_tESG_Li256ELb0ELb1ELb0ELb1EEENS1_30DynamicPersistentTileSchedulerILi256ELi128ELb0ELb1ELb1EEEEEEEEEvNT_6ParamsE:
[----:B------:R-:W-:Y:S01]  /*0000*/  LDC R1, c[0x0][0x37c] ;  /* 0x0000df00ff017b82 */ /* 0x000fe20000000800 */
[----:B------:R-:W-:Y:S05]  /*0010*/  EXIT ;  /* 0x000000000000794d */ /* 0x000fea0003800000 */
.L_x_3:
        /* <DEDUP_REMOVED lines=14> */
.L_x_49:


//--------------------- .text._ZN7cutlass13device_kernelIN5flash11enable_sm90INS1_16FlashAttnFwdSm90INS1_25CollectiveMainloopFwdSm90ILi2EN4cute5tupleIJNS5_1CILi1EEES8_S8_EEENS6_IJNS7_ILi128EEENS7_ILi64EEENS7_ILi256EEEEEELi256ENS_12float_e4m3_tEfNS_4arch4Sm90ELb0ELb1ELb0ELb1ELb0ELb0ELb0ELb1ELb1ELb1ELb0ELb0EEENS1_21CollectiveEpilogueFwdINS6_IJSA_SC_SB_EEES9_NS_10bfloat16_tESG_Li256ELb1ELb1ELb0ELb1EEENS1_36VarlenDynamicPersistentTileSchedulerILi128ELi64ELi256ELi128ELb0ELb1ELb1ELb1ELb0ELb1EEEEEEEEEvNT_6ParamsE --------------------------
	.section	.text._ZN7cutlass13device_kernelIN5flash11enable_sm90INS1_16FlashAttnFwdSm90INS1_25CollectiveMainloopFwdSm90ILi2EN4cute5tupleIJNS5_1CILi1EEES8_S8_EEENS6_IJNS7_ILi128EEENS7_ILi64EEENS7_ILi256EEEEEELi256ENS_12float_e4m3_tEfNS_4arch4Sm90ELb0ELb1ELb0ELb1ELb0ELb0ELb0ELb1ELb1ELb1ELb0ELb0EEENS1_21CollectiveEpilogueFwdINS6_IJSA_SC_SB_EEES9_NS_10bfloat16_tESG_Li256ELb1ELb1ELb0ELb1EEENS1_36VarlenDynamicPersistentTileSchedulerILi128ELi64ELi256ELi128ELb0ELb1ELb1ELb1ELb0ELb1EEEEEEEEEvNT_6ParamsE,"ax",@progbits
	.align	128
.text._ZN7cutlass13device_kernelIN5flash11enable_sm90INS1_16FlashAttnFwdSm90INS1_25CollectiveMainloopFwdSm90ILi2EN4cute5tupleIJNS5_1CILi1EEES8_S8_EEENS6_IJNS7_ILi128EEENS7_ILi64EEENS7_ILi256EEEEEELi256ENS_12float_e4m3_tEfNS_4arch4Sm90ELb0ELb1ELb0ELb1ELb0ELb0ELb0ELb1ELb1ELb1ELb0ELb0EEENS1_21CollectiveEpilogueFwdINS6_IJSA_SC_SB_EEES9_NS_10bfloat16_tESG_Li256ELb1ELb1ELb0ELb1EEENS1_36VarlenDynamicPersistentTileSchedulerILi128ELi64ELi256ELi128ELb0ELb1ELb1ELb1ELb0ELb1EEEEEEEEEvNT_6ParamsE:
        .type           _ZN7cutlass13device_kernelIN5flash11enable_sm90INS1_16FlashAttnFwdSm90INS1_25CollectiveMainloopFwdSm90ILi2EN4cute5tupleIJNS5_1CILi1EEES8_S8_EEENS6_IJNS7_ILi128EEENS7_ILi64EEENS7_ILi256EEEEEELi256ENS_12float_e4m3_tEfNS_4arch4Sm90ELb0ELb1ELb0ELb1ELb0ELb0ELb0ELb1ELb1ELb1ELb0ELb0EEENS1_21CollectiveEpilogueFwdINS6_IJSA_SC_SB_EEES9_NS_10bfloat16_tESG_Li256ELb1ELb1ELb0ELb1EEENS1_36VarlenDynamicPersistentTileSchedulerILi128ELi64ELi256ELi128ELb0ELb1ELb1ELb1ELb0ELb1EEEEEEEEEvNT_6ParamsE,@function
        .size           _ZN7cutlass13device_kernelIN5flash11enable_sm90INS1_16FlashAttnFwdSm90INS1_25CollectiveMainloopFwdSm90ILi2EN4cute5tupleIJNS5_1CILi1EEES8_S8_EEENS6_IJNS7_ILi128EEENS7_ILi64EEENS7_ILi256EEEEEELi256ENS_12float_e4m3_tEfNS_4arch4Sm90ELb0ELb1ELb0ELb1ELb0ELb0ELb0ELb1ELb1ELb1ELb0ELb0EEENS1_21CollectiveEpilogueFwdINS6_IJSA_SC_SB_EEES9_NS_10bfloat16_tESG_Li256ELb1ELb1ELb0ELb1EEENS1_36VarlenDynamicPersistentTileSchedulerILi128ELi64ELi256ELi128ELb0ELb1ELb1ELb1ELb0ELb1EEEEEEEEEvNT_6ParamsE,(.L_x_50 - _ZN7cutlass13device_kernelIN5flash11enable_sm90INS1_16FlashAttnFwdSm90INS1_25CollectiveMainloopFwdSm90ILi2EN4cute5tupleIJNS5_1CILi1EEES8_S8_EEENS6_IJNS7_ILi128EEENS7_ILi64EEENS7_ILi256EEEEEELi256ENS_12float_e4m3_tEfNS_4arch4Sm90ELb0ELb1ELb0ELb1ELb0ELb0ELb0ELb1ELb1ELb1ELb0ELb0EEENS1_21CollectiveEpilogueFwdINS6_IJSA_SC_SB_EEES9_NS_10bfloat16_tESG_Li256ELb1ELb1ELb0ELb1EEENS1_36VarlenDynamicPersistentTileSchedulerILi128ELi64ELi256ELi128ELb0ELb1ELb1ELb1ELb0ELb1EEEEEEEEEvNT_6ParamsE)
        .other          _ZN7cutlass13device_kernelIN5flash11enable_sm90INS1_16FlashAttnFwdSm90INS1_25CollectiveMainloopFwdSm90ILi2EN4cute5tupleIJNS5_1CILi1EEES8_S8_EEENS6_IJNS7_ILi128EEENS7_ILi64EEENS7_ILi256EEEEEELi256ENS_12float_e4m3_tEfNS_4arch4Sm90ELb0ELb1ELb0ELb1ELb0ELb0ELb0ELb1ELb1ELb1ELb0ELb0EEENS1_21CollectiveEpilogueFwdINS6_IJSA_SC_SB_EEES9_NS_10bfloat16_tESG_Li256ELb1ELb1ELb0ELb1EEENS1_36VarlenDynamicPersistentTileSchedulerILi128ELi64ELi256ELi128ELb0ELb1ELb1ELb1ELb0ELb1EEEEEEEEEvNT_6ParamsE,@"STO_CUDA_ENTRY STV_DEFAULT"
_ZN7cutlass13device_kernelIN5flash11enable_sm90INS1_16FlashAttnFwdSm90INS1_25CollectiveMainloopFwdSm90ILi2EN4cute5tupleIJNS5_1CILi1EEES8_S8_EEENS6_IJNS7_ILi128EEENS7_ILi64EEENS7_ILi256EEEEEELi256ENS_12float_e4m3_tEfNS_4arch4Sm90ELb0ELb1ELb0ELb1ELb0ELb0ELb0ELb1ELb1ELb1ELb0ELb0EEENS1_21CollectiveEpilogueFwdINS6_IJSA_SC_SB_EEES9_NS_10bfloat16_tESG_Li256ELb1ELb1ELb0ELb1EEENS1_36VarlenDynamicPersistentTileSchedulerILi128ELi64ELi256ELi128ELb0ELb1ELb1ELb1ELb0ELb1EEEEEEEEEvNT_6ParamsE:
[----:B------:R-:W-:Y:S01]  /*0000*/  LDC R1, c[0x0][0x37c] ;  /* 0x0000df00ff017b82 */ /* 0x000fe20000000800 */
[----:B------:R-:W-:Y:S05]  /*0010*/  EXIT ;  /* 0x000000000000794d */ /* 0x000fea0003800000 */
.L_x_4:
        /* <DEDUP_REMOVED lines=14> */
.L_x_50:


//--------------------- .text._ZN7cutlass13device_kernelIN5flash11enable_sm90INS1_16FlashAttnFwdSm90INS1_25CollectiveMainloopFwdSm90ILi2EN4cute5tupleIJNS5_1CILi1EEES8_S8_EEENS6_IJNS7_ILi128EEENS7_ILi64EEENS7_ILi256EEEEEELi256ENS_12float_e4m3_tEfNS_4arch4Sm90ELb0ELb1ELb0ELb1ELb0ELb1ELb0ELb1ELb1ELb1ELb0ELb0EEENS1_21CollectiveEpilogueFwdINS6_IJSA_SC_SB_EEES9_NS_10bfloat16_tESG_Li256ELb1ELb1ELb0ELb1EEENS1_36VarlenDynamicPersistentTileSchedulerILi128ELi64ELi256ELi128ELb0ELb1ELb1ELb1ELb0ELb1EEEEEEEEEvNT_6ParamsE --------------------------
	.section	.text._ZN7cutlass13device_kernelIN5flash11enable_sm90INS1_16FlashAttnFwdSm90INS1_25CollectiveMainloopFwdSm90ILi2EN4cute5tupleIJNS5_1CILi1EEES8_S8_EEENS6_IJNS7_ILi128EEENS7_ILi64EEENS7_ILi256EEEEEELi256ENS_12float_e4m3_tEfNS_4arch4Sm90ELb0ELb1ELb0ELb1ELb0ELb1ELb0ELb1ELb1ELb1ELb0ELb0EEENS1_21CollectiveEpilogueFwdINS6_IJSA_SC_SB_EEES9_NS_10bfloat16_tESG_Li256ELb1ELb1ELb0ELb1EEENS1_36VarlenDynamicPersistentTileSchedulerILi128ELi64ELi256ELi128ELb0ELb1ELb1ELb1ELb0ELb1EEEEEEEEEvNT_6ParamsE,"ax",@progbits
	.align	128
.text._ZN7cutlass13device_kernelIN5flash11enable_sm90INS1_16FlashAttnFwdSm90INS1_25CollectiveMainloopFwdSm90ILi2EN4cute5tupleIJNS5_1CILi1EEES8_S8_EEENS6_IJNS7_ILi128EEENS7_ILi64EEENS7_ILi256EEEEEELi256ENS_12float_e4m3_tEfNS_4arch4Sm90ELb0ELb1ELb0ELb1ELb0ELb1ELb0ELb1ELb1ELb1ELb0ELb0EEENS1_21CollectiveEpilogueFwdINS6_IJSA_SC_SB_EEES9_NS_10bfloat16_tESG_Li256ELb1ELb1ELb0ELb1EEENS1_36VarlenDynamicPersistentTileSchedulerILi128ELi64ELi256ELi128ELb0ELb1ELb1ELb1ELb0ELb1EEEEEEEEEvNT_6ParamsE:
        .type           _ZN7cutlass13device_kernelIN5flash11enable_sm90INS1_16FlashAttnFwdSm90INS1_25CollectiveMainloopFwdSm90ILi2EN4cute5tupleIJNS5_1CILi1EEES8_S8_EEENS6_IJNS7_ILi128EEENS7_ILi64EEENS7_ILi256EEEEEELi256ENS_12float_e4m3_tEfNS_4arch4Sm90ELb0ELb1ELb0ELb1ELb0ELb1ELb0ELb1ELb1ELb1ELb0ELb0EEENS1_21CollectiveEpilogueFwdINS6_IJSA_SC_SB_EEES9_NS_10bfloat16_tESG_Li256ELb1ELb1ELb0ELb1EEENS1_36VarlenDynamicPersistentTileSchedulerILi128ELi64ELi256ELi128ELb0ELb1ELb1ELb1ELb0ELb1EEEEEEEEEvNT_6ParamsE,@function
        .size           _ZN7cutlass13device_kernelIN5flash11enable_sm90INS1_16FlashAttnFwdSm90INS1_25CollectiveMainloopFwdSm90ILi2EN4cute5tupleIJNS5_1CILi1EEES8_S8_EEENS6_IJNS7_ILi128EEENS7_ILi64EEENS7_ILi256EEEEEELi256ENS_12float_e4m3_tEfNS_4arch4Sm90ELb0ELb1ELb0ELb1ELb0ELb1ELb0ELb1ELb1ELb1ELb0ELb0EEENS1_21CollectiveEpilogueFwdINS6_IJSA_SC_SB_EEES9_NS_10bfloat16_tESG_Li256ELb1ELb1ELb0ELb1EEENS1_36VarlenDynamicPersistentTileSchedulerILi128ELi64ELi256ELi128ELb0ELb1ELb1ELb1ELb0ELb1EEEEEEEEEvNT_6ParamsE,(.L_x_51 - _ZN7cutlass13device_kernelIN5flash11enable_sm90INS1_16FlashAttnFwdSm90INS1_25CollectiveMainloopFwdSm90ILi2EN4cute5tupleIJNS5_1CILi1EEES8_S8_EEENS6_IJNS7_ILi128EEENS7_ILi64EEENS7_ILi256EEEEEELi256ENS_12float_e4m3_tEfNS_4arch4Sm90ELb0ELb1ELb0ELb1ELb0ELb1ELb0ELb1ELb1ELb1ELb0ELb0EEENS1_21CollectiveEpilogueFwdINS6_IJSA_SC_SB_EEES9_NS_10bfloat16_tESG_Li256ELb1ELb1ELb0ELb1EEENS1_36VarlenDynamicPersistentTileSchedulerILi128ELi64ELi256ELi128ELb0ELb1ELb1ELb1ELb0ELb1EEEEEEEEEvNT_6ParamsE)
        .other          _ZN7cutlass13device_kernelIN5flash11enable_sm90INS1_16FlashAttnFwdSm90INS1_25CollectiveMainloopFwdSm90ILi2EN4cute5tupleIJNS5_1CILi1EEES8_S8_EEENS6_IJNS7_ILi128EEENS7_ILi64EEENS7_ILi256EEEEEELi256ENS_12float_e4m3_tEfNS_4arch4Sm90ELb0ELb1ELb0ELb1ELb0ELb1ELb0ELb1ELb1ELb1ELb0ELb0EEENS1_21CollectiveEpilogueFwdINS6_IJSA_SC_SB_EEES9_NS_10bfloat16_tESG_Li256ELb1ELb1ELb0ELb1EEENS1_36VarlenDynamicPersistentTileSchedulerILi128ELi64ELi256ELi128ELb0ELb1ELb1ELb1ELb0ELb1EEEEEEEEEvNT_6ParamsE,@"STO_CUDA_ENTRY STV_DEFAULT"
_ZN7cutlass13device_kernelIN5flash11enable_sm90INS1_16FlashAttnFwdSm90INS1_25CollectiveMainloopFwdSm90ILi2EN4cute5tupleIJNS5_1CILi1EEES8_S8_EEENS6_IJNS7_ILi128EEENS7_ILi64EEENS7_ILi256EEEEEELi256ENS_12float_e4m3_tEfNS_4arch4Sm90ELb0ELb1ELb0ELb1ELb0ELb1ELb0ELb1ELb1ELb1ELb0ELb0EEENS1_21CollectiveEpilogueFwdINS6_IJSA_SC_SB_EEES9_NS_10bfloat16_tESG_Li256ELb1ELb1ELb0ELb1EEENS1_36VarlenDynamicPersistentTileSchedulerILi128ELi64ELi256ELi128ELb0ELb1ELb1ELb1ELb0ELb1EEEEEEEEEvNT_6ParamsE:
[----:B------:R-:W-:Y:S01]  /*0000*/  LDC R1, c[0x0][0x37c] ;  /* 0x0000df00ff017b82 */ /* 0x000fe20000000800 */
[----:B------:R-:W-:Y:S05]  /*0010*/  EXIT ;  /* 0x000000000000794d */ /* 0x000fea0003800000 */
.L_x_5:
        /* <DEDUP_REMOVED lines=14> */
.L_x_51:


//--------------------- .text._ZN7cutlass13device_kernelIN5flash11enable_sm90INS1_16FlashAttnFwdSm90INS1_25CollectiveMainloopFwdSm90ILi2EN4cute5tupleIJNS5_1CILi1EEES8_S8_EEENS6_IJNS7_ILi128EEESA_NS7_ILi256EEEEEELi256ENS_12float_e4m3_tEfNS_4arch4Sm90ELb1ELb0ELb0ELb0ELb0ELb0ELb0ELb1ELb1ELb1ELb0ELb0EEENS1_21CollectiveEpilogueFwdINS6_IJSA_SB_SA_EEES9_NS_10bfloat16_tESF_Li256ELb0ELb1ELb0ELb1EEENS1_30DynamicPersistentTileSchedulerILi256ELi128ELb0ELb1ELb1EEEEEEEEEvNT_6ParamsE --------------------------
	.section	.text._ZN7cutlass13device_kernelIN5flash11enable_sm90INS1_16FlashAttnFwdSm90INS1_25CollectiveMainloopFwdSm90ILi2EN4cute5tupleIJNS5_1CILi1EEES8_S8_EEENS6_IJNS7_ILi128EEESA_NS7_ILi256EEEEEELi256ENS_12float_e4m3_tEfNS_4arch4Sm90ELb1ELb0ELb0ELb0ELb0ELb0ELb0ELb1ELb1ELb1ELb0ELb0EEENS1_21CollectiveEpilogueFwdINS6_IJSA_SB_SA_EEES9_NS_10bfloat16_tESF_Li256ELb0ELb1ELb0ELb1EEENS1_30DynamicPersistentTileSchedulerILi256ELi128ELb0ELb1ELb1EEEEEEEEEvNT_6ParamsE,"ax",@progbits
	.align	128
.text._ZN7cutlass13device_kernelIN5flash11enable_sm90INS1_16FlashAttnFwdSm90INS1_25CollectiveMainloopFwdSm90ILi2EN4cute5tupleIJNS5_1CILi1EEES8_S8_EEENS6_IJNS7_ILi128EEESA_NS7_ILi256EEEEEELi256ENS_12float_e4m3_tEfNS_4arch4Sm90ELb1ELb0ELb0ELb0ELb0ELb0ELb0ELb1ELb1ELb1ELb0ELb0EEENS1_21CollectiveEpilogueFwdINS6_IJSA_SB_SA_EEES9_NS_10bfloat16_tESF_Li256ELb0ELb1ELb0ELb1EEENS1_30DynamicPersistentTileSchedulerILi256ELi128ELb0ELb1ELb1EEEEEEEEEvNT_6ParamsE:
        .type           _ZN7cutlass13device_kernelIN5flash11enable_sm90INS1_16FlashAttnFwdSm90INS1_25CollectiveMainloopFwdSm90ILi2EN4cute5tupleIJNS5_1CILi1EEES8_S8_EEENS6_IJNS7_ILi128EEESA_NS7_ILi256EEEEEELi256ENS_12float_e4m3_tEfNS_4arch4Sm90ELb1ELb0ELb0ELb0ELb0ELb0ELb0ELb1ELb1ELb1ELb0ELb0EEENS1_21CollectiveEpilogueFwdINS6_IJSA_SB_SA_EEES9_NS_10bfloat16_tESF_Li256ELb0ELb1ELb0ELb1EEENS1_30DynamicPersistentTileSchedulerILi256ELi128ELb0ELb1ELb1EEEEEEEEEvNT_6ParamsE,@function
        .size           _ZN7cutlass13device_kernelIN5flash11enable_sm90INS1_16FlashAttnFwdSm90INS1_25CollectiveMainloopFwdSm90ILi2EN4cute5tupleIJNS5_1CILi1EEES8_S8_EEENS6_IJNS7_ILi128EEESA_NS7_ILi256EEEEEELi256ENS_12float_e4m3_tEfNS_4arch4Sm90ELb1ELb0ELb0ELb0ELb0ELb0ELb0ELb1ELb1ELb1ELb0ELb0EEENS1_21CollectiveEpilogueFwdINS6_IJSA_SB_SA_EEES9_NS_10bfloat16_tESF_Li256ELb0ELb1ELb0ELb1EEENS1_30DynamicPersistentTileSchedulerILi256ELi128ELb0ELb1ELb1EEEEEEEEEvNT_6ParamsE,(.L_x_52 - _ZN7cutlass13device_kernelIN5flash11enable_sm90INS1_16FlashAttnFwdSm90INS1_25CollectiveMainloopFwdSm90ILi2EN4cute5tupleIJNS5_1CILi1EEES8_S8_EEENS6_IJNS7_ILi128EEESA_NS7_ILi256EEEEEELi256ENS_12float_e4m3_tEfNS_4arch4Sm90ELb1ELb0ELb0ELb0ELb0ELb0ELb0ELb1ELb1ELb1ELb0ELb0EEENS1_21CollectiveEpilogueFwdINS6_IJSA_SB_SA_EEES9_NS_10bfloat16_tESF_Li256ELb0ELb1ELb0ELb1EEENS1_30DynamicPersistentTileSchedulerILi256ELi128ELb0ELb1ELb1EEEEEEEEEvNT_6ParamsE)
        .other          _ZN7cutlass13device_kernelIN5flash11enable_sm90INS1_16FlashAttnFwdSm90INS1_25CollectiveMainloopFwdSm90ILi2EN4cute5tupleIJNS5_1CILi1EEES8_S8_EEENS6_IJNS7_ILi128EEESA_NS7_ILi256EEEEEELi256ENS_12float_e4m3_tEfNS_4arch4Sm90ELb1ELb0ELb0ELb0ELb0ELb0ELb0ELb1ELb1ELb1ELb0ELb0EEENS1_21CollectiveEpilogueFwdINS6_IJSA_SB_SA_EEES9_NS_10bfloat16_tESF_Li256ELb0ELb1ELb0ELb1EEENS1_30DynamicPersistentTileSchedulerILi256ELi128ELb0ELb1ELb1EEEEEEEEEvNT_6ParamsE,@"STO_CUDA_ENTRY STV_DEFAULT"
_ZN7cutlass13device_kernelIN5flash11enable_sm90INS1_16FlashAttnFwdSm90INS1_25CollectiveMainloopFwdSm90ILi2EN4cute5tupleIJNS5_1CILi1EEES8_S8_EEENS6_IJNS7_ILi128EEESA_NS7_ILi256EEEEEELi256ENS_12float_e4m3_tEfNS_4arch4Sm90ELb1ELb0ELb0ELb0ELb0ELb0ELb0ELb1ELb1ELb1ELb0ELb0EEENS1_21CollectiveEpilogueFwdINS6_IJSA_SB_SA_EEES9_NS_10bfloat16_tESF_Li256ELb0ELb1ELb0ELb1EEENS1_30DynamicPersistentTileSchedulerILi256ELi128ELb0ELb1ELb1EEEEEEEEEvNT_6ParamsE:
[----:B------:R-:W-:Y:S01]  /*0000*/  LDC R1, c[0x0][0x37c] ;  /* 0x0000df00ff017b82 */ /* 0x000fe20000000800 */
[----:B------:R-:W-:Y:S05]  /*0010*/  EXIT ;  /* 0x000000000000794d */ /* 0x000fea0003800000 */
.L_x_6:
        /* <DEDUP_REMOVED lines=14> */
.L_x_52:


//--------------------- .text._ZN7cutlass13device_kernelIN5flash11enable_sm90INS1_16FlashAttnFwdSm90INS1_25CollectiveMainloopFwdSm90ILi2EN4cute5tupleIJNS5_1CILi1EEES8_S8_EEENS6_IJNS7_ILi128EEESA_NS7_ILi256EEEEEELi256ENS_12float_e4m3_tEfNS_4arch4Sm90ELb1ELb0ELb0ELb1ELb0ELb0ELb0ELb1ELb1ELb1ELb0ELb0EEENS1_21CollectiveEpilogueFwdINS6_IJSA_SB_SA_EEES9_NS_10bfloat16_tESF_Li256ELb1ELb1ELb0ELb1EEENS1_36VarlenDynamicPersistentTileSchedulerILi128ELi128ELi256ELi128ELb0ELb1ELb1ELb1ELb1ELb1EEEEEEEEEvNT_6ParamsE --------------------------
	.section	.text._ZN7cutlass13device_kernelIN5flash11enable_sm90INS1_16FlashAttnFwdSm90INS1_25CollectiveMainloopFwdSm90ILi2EN4cute5tupleIJNS5_1CILi1EEES8_S8_EEENS6_IJNS7_ILi128EEESA_NS7_ILi256EEEEEELi256ENS_12float_e4m3_tEfNS_4arch4Sm90ELb1ELb0ELb0ELb1ELb0ELb0ELb0ELb1ELb1ELb1ELb0ELb0EEENS1_21CollectiveEpilogueFwdINS6_IJSA_SB_SA_EEES9_NS_10bfloat16_tESF_Li256ELb1ELb1ELb0ELb1EEENS1_36VarlenDynamicPersistentTileSchedulerILi128ELi128ELi256ELi128ELb0ELb1ELb1ELb1ELb1ELb1EEEEEEEEEvNT_6ParamsE,"ax",@progbits
	.align	128
.text._ZN7cutlass13device_kernelIN5flash11enable_sm90INS1_16FlashAttnFwdSm90INS1_25CollectiveMainloopFwdSm90ILi2EN4cute5tupleIJNS5_1CILi1EEES8_S8_EEENS6_IJNS7_ILi128EEESA_NS7_ILi256EEEEEELi256ENS_12float_e4m3_tEfNS_4arch4Sm90ELb1ELb0ELb0ELb1ELb0ELb0ELb0ELb1ELb1ELb1ELb0ELb0EEENS1_21CollectiveEpilogueFwdINS6_IJSA_SB_SA_EEES9_NS_10bfloat16_tESF_Li256ELb1ELb1ELb0ELb1EEENS1_36VarlenDynamicPersistentTileSchedulerILi128ELi128ELi256ELi128ELb0ELb1ELb1ELb1ELb1ELb1EEEEEEEEEvNT_6ParamsE:
        .type           _ZN7cutlass13device_kernelIN5flash11enable_sm90INS1_16FlashAttnFwdSm90INS1_25CollectiveMainloopFwdSm90ILi2EN4cute5tupleIJNS5_1CILi1EEES8_S8_EEENS6_IJNS7_ILi128EEESA_NS7_ILi256EEEEEELi256ENS_12float_e4m3_tEfNS_4arch4Sm90ELb1ELb0ELb0ELb1ELb0ELb0ELb0ELb1ELb1ELb1ELb0ELb0EEENS1_21CollectiveEpilogueFwdINS6_IJSA_SB_SA_EEES9_NS_10bfloat16_tESF_Li256ELb1ELb1ELb0ELb1EEENS1_36VarlenDynamicPersistentTileSchedulerILi128ELi128ELi256ELi128ELb0ELb1ELb1ELb1ELb1ELb1EEEEEEEEEvNT_6ParamsE,@function
        .size           _ZN7cutlass13device_kernelIN5flash11enable_sm90INS1_16FlashAttnFwdSm90INS1_25CollectiveMainloopFwdSm90ILi2EN4cute5tupleIJNS5_1CILi1EEES8_S8_EEENS6_IJNS7_ILi128EEESA_NS7_ILi256EEEEEELi256ENS_12float_e4m3_tEfNS_4arch4Sm90ELb1ELb0ELb0ELb1ELb0ELb0ELb0ELb1ELb1ELb1ELb0ELb0EEENS1_21CollectiveEpilogueFwdINS6_IJSA_SB_SA_EEES9_NS_10bfloat16_tESF_Li256ELb1ELb1ELb0ELb1EEENS1_36VarlenDynamicPersistentTileSchedulerILi128ELi128ELi256ELi128ELb0ELb1ELb1ELb1ELb1ELb1EEEEEEEEEvNT_6ParamsE,(.L_x_53 - _ZN7cutlass13device_kernelIN5flash11enable_sm90INS1_16FlashAttnFwdSm90INS1_25CollectiveMainloopFwdSm90ILi2EN4cute5tupleIJNS5_1CILi1EEES8_S8_EEENS6_IJNS7_ILi128EEESA_NS7_ILi256EEEEEELi256ENS_12float_e4m3_tEfNS_4arch4Sm90ELb1ELb0ELb0ELb1ELb0ELb0ELb0ELb1ELb1ELb1ELb0ELb0EEENS1_21CollectiveEpilogueFwdINS6_IJSA_SB_SA_EEES9_NS_10bfloat16_tESF_Li256ELb1ELb1ELb0ELb1EEENS1_36VarlenDynamicPersistentTileSchedulerILi128ELi128ELi256ELi128ELb0ELb1ELb1ELb1ELb1ELb1EEEEEEEEEvNT_6ParamsE)
        .other          _ZN7cutlass13device_kernelIN5flash11enable_sm90INS1_16FlashAttnFwdSm90INS1_25CollectiveMainloopFwdSm90ILi2EN4cute5tupleIJNS5_1CILi1EEES8_S8_EEENS6_IJNS7_ILi128EEESA_NS7_ILi256EEEEEELi256ENS_12float_e4m3_tEfNS_4arch4Sm90ELb1ELb0ELb0ELb1ELb0ELb0ELb0ELb1ELb1ELb1ELb0ELb0EEENS1_21CollectiveEpilogueFwdINS6_IJSA_SB_SA_EEES9_NS_10bfloat16_tESF_Li256ELb1ELb1ELb0ELb1EEENS1_36VarlenDynamicPersistentTileSchedulerILi128ELi128ELi256ELi128ELb0ELb1ELb1ELb1ELb1ELb1EEEEEEEEEvNT_6ParamsE,@"STO_CUDA_ENTRY STV_DEFAULT"
_ZN7cutlass13device_kernelIN5flash11enable_sm90INS1_16FlashAttnFwdSm90INS1_25CollectiveMainloopFwdSm90ILi2EN4cute5tupleIJNS5_1CILi1EEES8_S8_EEENS6_IJNS7_ILi128EEESA_NS7_ILi256EEEEEELi256ENS_12float_e4m3_tEfNS_4arch4Sm90ELb1ELb0ELb0ELb1ELb0ELb0ELb0ELb1ELb1ELb1ELb0ELb0EEENS1_21CollectiveEpilogueFwdINS6_IJSA_SB_SA_EEES9_NS_10bfloat16_tESF_Li256ELb1ELb1ELb0ELb1EEENS1_36VarlenDynamicPersistentTileSchedulerILi128ELi128ELi256ELi128ELb0ELb1ELb1ELb1ELb1ELb1EEEEEEEEEvNT_6ParamsE:
[----:B------:R-:W-:Y:S01]  /*0000*/  LDC R1, c[0x0][0x37c] ;  /* 0x0000df00ff017b82 */ /* 0x000fe20000000800 */
[----:B------:R-:W-:Y:S05]  /*0010*/  EXIT ;  /* 0x000000000000794d */ /* 0x000fea0003800000 */
.L_x_7:
        /* <DEDUP_REMOVED lines=14> */
.L_x_53:


//--------------------- .text._ZN7cutlass13device_kernelIN5flash11enable_sm90INS1_16FlashAttnFwdSm90INS1_25CollectiveMainloopFwdSm90ILi2EN4cute5tupleIJNS5_1CILi1EEES8_S8_EEENS6_IJNS7_ILi128EEESA_NS7_ILi256EEEEEELi256ENS_12float_e4m3_tEfNS_4arch4Sm90ELb1ELb0ELb0ELb1ELb0ELb1ELb0ELb1ELb1ELb1ELb0ELb0EEENS1_21CollectiveEpilogueFwdINS6_IJSA_SB_SA_EEES9_NS_10bfloat16_tESF_Li256ELb1ELb1ELb0ELb1EEENS1_36VarlenDynamicPersistentTileSchedulerILi128ELi128ELi256ELi128ELb0ELb1ELb1ELb1ELb1ELb1EEEEEEEEEvNT_6ParamsE --------------------------
	.section	.text._ZN7cutlass13device_kernelIN5flash11enable_sm90INS1_16FlashAttnFwdSm90INS1_25CollectiveMainloopFwdSm90ILi2EN4cute5tupleIJNS5_1CILi1EEES8_S8_EEENS6_IJNS7_ILi128EEESA_NS7_ILi256EEEEEELi256ENS_12float_e4m3_tEfNS_4arch4Sm90ELb1ELb0ELb0ELb1ELb0ELb1ELb0ELb1ELb1ELb1ELb0ELb0EEENS1_21CollectiveEpilogueFwdINS6_IJSA_SB_SA_EEES9_NS_10bfloat16_tESF_Li256ELb1ELb1ELb0ELb1EEENS1_36VarlenDynamicPersistentTileSchedulerILi128ELi128ELi256ELi128ELb0ELb1ELb1ELb1ELb1ELb1EEEEEEEEEvNT_6ParamsE,"ax",@progbits
	.align	128
.text._ZN7cutlass13device_kernelIN5flash11enable_sm90INS1_16FlashAttnFwdSm90INS1_25CollectiveMainloopFwdSm90ILi2EN4cute5tupleIJNS5_1CILi1EEES8_S8_EEENS6_IJNS7_ILi128EEESA_NS7_ILi256EEEEEELi256ENS_12float_e4m3_tEfNS_4arch4Sm90ELb1ELb0ELb0ELb1ELb0ELb1ELb0ELb1ELb1ELb1ELb0ELb0EEENS1_21CollectiveEpilogueFwdINS6_IJSA_SB_SA_EEES9_NS_10bfloat16_tESF_Li256ELb1ELb1ELb0ELb1EEENS1_36VarlenDynamicPersistentTileSchedulerILi128ELi128ELi256ELi128ELb0ELb1ELb1ELb1ELb1ELb1EEEEEEEEEvNT_6ParamsE:
        .type           _ZN7cutlass13device_kernelIN5flash11enable_sm90INS1_16FlashAttnFwdSm90INS1_25CollectiveMainloopFwdSm90ILi2EN4cute5tupleIJNS5_1CILi1EEES8_S8_EEENS6_IJNS7_ILi128EEESA_NS7_ILi256EEEEEELi256ENS_12float_e4m3_tEfNS_4arch4Sm90ELb1ELb0ELb0ELb1ELb0ELb1ELb0ELb1ELb1ELb1ELb0ELb0EEENS1_21CollectiveEpilogueFwdINS6_IJSA_SB_SA_EEES9_NS_10bfloat16_tESF_Li256ELb1ELb1ELb0ELb1EEENS1_36VarlenDynamicPersistentTileSchedulerILi128ELi128ELi256ELi128ELb0ELb1ELb1ELb1ELb1ELb1EEEEEEEEEvNT_6ParamsE,@function
        .size           _ZN7cutlass13device_kernelIN5flash11enable_sm90INS1_16FlashAttnFwdSm90INS1_25CollectiveMainloopFwdSm90ILi2EN4cute5tupleIJNS5_1CILi1EEES8_S8_EEENS6_IJNS7_ILi128EEESA_NS7_ILi256EEEEEELi256ENS_12float_e4m3_tEfNS_4arch4Sm90ELb1ELb0ELb0ELb1ELb0ELb1ELb0ELb1ELb1ELb1ELb0ELb0EEENS1_21CollectiveEpilogueFwdINS6_IJSA_SB_SA_EEES9_NS_10bfloat16_tESF_Li256ELb1ELb1ELb0ELb1EEENS1_36VarlenDynamicPersistentTileSchedulerILi128ELi128ELi256ELi128ELb0ELb1ELb1ELb1ELb1ELb1EEEEEEEEEvNT_6ParamsE,(.L_x_54 - _ZN7cutlass13device_kernelIN5flash11enable_sm90INS1_16FlashAttnFwdSm90INS1_25CollectiveMainloopFwdSm90ILi2EN4cute5tupleIJNS5_1CILi1EEES8_S8_EEENS6_IJNS7_ILi128EEESA_NS7_ILi256EEEEEELi256ENS_12float_e4m3_tEfNS_4arch4Sm90ELb1ELb0ELb0ELb1ELb0ELb1ELb0ELb1ELb1ELb1ELb0ELb0EEENS1_21CollectiveEpilogueFwdINS6_IJSA_SB_SA_EEES9_NS_10bfloat16_tESF_Li256ELb1ELb1ELb0ELb1EEENS1_36VarlenDynamicPersistentTileSchedulerILi128ELi128ELi256ELi128ELb0ELb1ELb1ELb1ELb1ELb1EEEEEEEEEvNT_6ParamsE)
        .other          _ZN7cutlass13device_kernelIN5flash11enable_sm90INS1_16FlashAttnFwdSm90INS1_25CollectiveMainloopFwdSm90ILi2EN4cute5tupleIJNS5_1CILi1EEES8_S8_EEENS6_IJNS7_ILi128EEESA_NS7_ILi256EEEEEELi256ENS_12float_e4m3_tEfNS_4arch4Sm90ELb1ELb0ELb0ELb1ELb0ELb1ELb0ELb1ELb1ELb1ELb0ELb0EEENS1_21CollectiveEpilogueFwdINS6_IJSA_SB_SA_EEES9_NS_10bfloat16_tESF_Li256ELb1ELb1ELb0ELb1EEENS1_36VarlenDynamicPersistentTileSchedulerILi128ELi128ELi256ELi128ELb0ELb1ELb1ELb1ELb1ELb1EEEEEEEEEvNT_6ParamsE,@"STO_CUDA_ENTRY STV_DEFAULT"
_ZN7cutlass13device_kernelIN5flash11enable_sm90INS1_16FlashAttnFwdSm90INS1_25CollectiveMainloopFwdSm90ILi2EN4cute5tupleIJNS5_1CILi1EEES8_S8_EEENS6_IJNS7_ILi128EEESA_NS7_ILi256EEEEEELi256ENS_12float_e4m3_tEfNS_4arch4Sm90ELb1ELb0ELb0ELb1ELb0ELb1ELb0ELb1ELb1ELb1ELb0ELb0EEENS1_21CollectiveEpilogueFwdINS6_IJSA_SB_SA_EEES9_NS_10bfloat16_tESF_Li256ELb1ELb1ELb0ELb1EEENS1_36VarlenDynamicPersistentTileSchedulerILi128ELi128ELi256ELi128ELb0ELb1ELb1ELb1ELb1ELb1EEEEEEEEEvNT_6ParamsE:
[----:B------:R-:W-:Y:S01]  /*0000*/  LDC R1, c[0x0][0x37c] ;  /* 0x0000df00ff017b82 */ /* 0x000fe20000000800 */
[----:B------:R-:W-:Y:S05]  /*0010*/  EXIT ;  /* 0x000000000000794d */ /* 0x000fea0003800000 */
.L_x_8:
        /* <DEDUP_REMOVED lines=14> */
.L_x_54:


//--------------------- .text._ZN7cutlass13device_kernelIN5flash11enable_sm90INS1_16FlashAttnFwdSm90INS1_25CollectiveMainloopFwdSm90ILi2EN4cute5tupleIJNS5_1CILi1EEES8_S8_EEENS6_IJNS7_ILi128EEENS7_ILi160EEENS7_ILi192EEEEEELi192ENS_12float_e4m3_tEfNS_4arch4Sm90ELb0ELb0ELb0ELb0ELb0ELb0ELb0ELb1ELb1ELb1ELb0ELb0EEENS1_21CollectiveEpilogueFwdINS6_IJSA_SC_SB_EEES9_NS_10bfloat16_tESG_Li256ELb0ELb1ELb0ELb1EEENS1_29StaticPersistentTileSchedulerILb0EEEEEEEEEvNT_6ParamsE --------------------------
	.section	.text._ZN7cutlass13device_kernelIN5flash11enable_sm90INS1_16FlashAttnFwdSm90INS1_25CollectiveMainloopFwdSm90ILi2EN4cute5tupleIJNS5_1CILi1EEES8_S8_EEENS6_IJNS7_ILi128EEENS7_ILi160EEENS7_ILi192EEEEEELi192ENS_12float_e4m3_tEfNS_4arch4Sm90ELb0ELb0ELb0ELb0ELb0ELb0ELb0ELb1ELb1ELb1ELb0ELb0EEENS1_21CollectiveEpilogueFwdINS6_IJSA_SC_SB_EEES9_NS_10bfloat16_tESG_Li256ELb0ELb1ELb0ELb1EEENS1_29StaticPersistentTileSchedulerILb0EEEEEEEEEvNT_6ParamsE,"ax",@progbits
	.align	128
.text._ZN7cutlass13device_kernelIN5flash11enable_sm90INS1_16FlashAttnFwdSm90INS1_25CollectiveMainloopFwdSm90ILi2EN4cute5tupleIJNS5_1CILi1EEES8_S8_EEENS6_IJNS7_ILi128EEENS7_ILi160EEENS7_ILi192EEEEEELi192ENS_12float_e4m3_tEfNS_4arch4Sm90ELb0ELb0ELb0ELb0ELb0ELb0ELb0ELb1ELb1ELb1ELb0ELb0EEENS1_21CollectiveEpilogueFwdINS6_IJSA_SC_SB_EEES9_NS_10bfloat16_tESG_Li256ELb0ELb1ELb0ELb1EEENS1_29StaticPersistentTileSchedulerILb0EEEEEEEEEvNT_6ParamsE:
        .type           _ZN7cutlass13device_kernelIN5flash11enable_sm90INS1_16FlashAttnFwdSm90INS1_25CollectiveMainloopFwdSm90ILi2EN4cute5tupleIJNS5_1CILi1EEES8_S8_EEENS6_IJNS7_ILi128EEENS7_ILi160EEENS7_ILi192EEEEEELi192ENS_12float_e4m3_tEfNS_4arch4Sm90ELb0ELb0ELb0ELb0ELb0ELb0ELb0ELb1ELb1ELb1ELb0ELb0EEENS1_21CollectiveEpilogueFwdINS6_IJSA_SC_SB_EEES9_NS_10bfloat16_tESG_Li256ELb0ELb1ELb0ELb1EEENS1_29StaticPersistentTileSchedulerILb0EEEEEEEEEvNT_6ParamsE,@function
        .size           _ZN7cutlass13device_kernelIN5flash11enable_sm90INS1_16FlashAttnFwdSm90INS1_25CollectiveMainloopFwdSm90ILi2EN4cute5tupleIJNS5_1CILi1EEES8_S8_EEENS6_IJNS7_ILi128EEENS7_ILi160EEENS7_ILi192EEEEEELi192ENS_12float_e4m3_tEfNS_4arch4Sm90ELb0ELb0ELb0ELb0ELb0ELb0ELb0ELb1ELb1ELb1ELb0ELb0EEENS1_21CollectiveEpilogueFwdINS6_IJSA_SC_SB_EEES9_NS_10bfloat16_tESG_Li256ELb0ELb1ELb0ELb1EEENS1_29StaticPersistentTileSchedulerILb0EEEEEEEEEvNT_6ParamsE,(.L_x_55 - _ZN7cutlass13device_kernelIN5flash11enable_sm90INS1_16FlashAttnFwdSm90INS1_25CollectiveMainloopFwdSm90ILi2EN4cute5tupleIJNS5_1CILi1EEES8_S8_EEENS6_IJNS7_ILi128EEENS7_ILi160EEENS7_ILi192EEEEEELi192ENS_12float_e4m3_tEfNS_4arch4Sm90ELb0ELb0ELb0ELb0ELb0ELb0ELb0ELb1ELb1ELb1ELb0ELb0EEENS1_21CollectiveEpilogueFwdINS6_IJSA_SC_SB_EEES9_NS_10bfloat16_tESG_Li256ELb0ELb1ELb0ELb1EEENS1_29StaticPersistentTileSchedulerILb0EEEEEEEEEvNT_6ParamsE)
        .other          _ZN7cutlass13device_kernelIN5flash11enable_sm90INS1_16FlashAttnFwdSm90INS1_25CollectiveMainloopFwdSm90ILi2EN4cute5tupleIJNS5_1CILi1EEES8_S8_EEENS6_IJNS7_ILi128EEENS7_ILi160EEENS7_ILi192EEEEEELi192ENS_12float_e4m3_tEfNS_4arch4Sm90ELb0ELb0ELb0ELb0ELb0ELb0ELb0ELb1ELb1ELb1ELb0ELb0EEENS1_21CollectiveEpilogueFwdINS6_IJSA_SC_SB_EEES9_NS_10bfloat16_tESG_Li256ELb0ELb1ELb0ELb1EEENS1_29StaticPersistentTileSchedulerILb0EEEEEEEEEvNT_6ParamsE,@"STO_CUDA_ENTRY STV_DEFAULT"
_ZN7cutlass13device_kernelIN5flash11enable_sm90INS1_16FlashAttnFwdSm90INS1_25CollectiveMainloopFwdSm90ILi2EN4cute5tupleIJNS5_1CILi1EEES8_S8_EEENS6_IJNS7_ILi128EEENS7_ILi160EEENS7_ILi192EEEEEELi192ENS_12float_e4m3_tEfNS_4arch4Sm90ELb0ELb0ELb0ELb0ELb0ELb0ELb0ELb1ELb1ELb1ELb0ELb0EEENS1_21CollectiveEpilogueFwdINS6_IJSA_SC_SB_EEES9_NS_10bfloat16_tESG_Li256ELb0ELb1ELb0ELb1EEENS1_29StaticPersistentTileSchedulerILb0EEEEEEEEEvNT_6ParamsE:
[----:B------:R-:W-:Y:S01]  /*0000*/  LDC R1, c[0x0][0x37c] ;  /* 0x0000df00ff017b82 */ /* 0x000fe20000000800 */
[----:B------:R-:W-:Y:S05]  /*0010*/  EXIT ;  /* 0x000000000000794d */ /* 0x000fea0003800000 */
.L_x_9:
        /* <DEDUP_REMOVED lines=14> */
.L_x_55:


//--------------------- .text._ZN7cutlass13device_kernelIN5flash11enable_sm90INS1_16FlashAttnFwdSm90INS1_25CollectiveMainloopFwdSm90ILi2EN4cute5tupleIJNS5_1CILi2EEENS7_ILi1EEES9_EEENS6_IJNS7_ILi128EEENS7_ILi160EEENS7_ILi192EEEEEELi192ENS_12float_e4m3_tEfNS_4arch4Sm90ELb0ELb0ELb0ELb0ELb0ELb0ELb0ELb1ELb1ELb1ELb0ELb0EEENS1_21CollectiveEpilogueFwdINS6_IJSB_SD_SC_EEESA_NS_10bfloat16_tESH_Li256ELb0ELb1ELb0ELb1EEENS1_29StaticPersistentTileSchedulerILb0EEEEEEEEEvNT_6ParamsE --------------------------
	.section	.text._ZN7cutlass13device_kernelIN5flash11enable_sm90INS1_16FlashAttnFwdSm90INS1_25CollectiveMainloopFwdSm90ILi2EN4cute5tupleIJNS5_1CILi2EEENS7_ILi1EEES9_EEENS6_IJNS7_ILi128EEENS7_ILi160EEENS7_ILi192EEEEEELi192ENS_12float_e4m3_tEfNS_4arch4Sm90ELb0ELb0ELb0ELb0ELb0ELb0ELb0ELb1ELb1ELb1ELb0ELb0EEENS1_21CollectiveEpilogueFwdINS6_IJSB_SD_SC_EEESA_NS_10bfloat16_tESH_Li256ELb0ELb1ELb0ELb1EEENS1_29StaticPersistentTileSchedulerILb0EEEEEEEEEvNT_6ParamsE,"ax",@progbits
	.align	128
.text._ZN7cutlass13device_kernelIN5flash11enable_sm90INS1_16FlashAttnFwdSm90INS1_25CollectiveMainloopFwdSm90ILi2EN4cute5tupleIJNS5_1CILi2EEENS7_ILi1EEES9_EEENS6_IJNS7_ILi128EEENS7_ILi160EEENS7_ILi192EEEEEELi192ENS_12float_e4m3_tEfNS_4arch4Sm90ELb0ELb0ELb0ELb0ELb0ELb0ELb0ELb1ELb1ELb1ELb0ELb0EEENS1_21CollectiveEpilogueFwdINS6_IJSB_SD_SC_EEESA_NS_10bfloat16_tESH_Li256ELb0ELb1ELb0ELb1EEENS1_29StaticPersistentTileSchedulerILb0EEEEEEEEEvNT_6ParamsE:
        .type           _ZN7cutlass13device_kernelIN5flash11enable_sm90INS1_16FlashAttnFwdSm90INS1_25CollectiveMainloopFwdSm90ILi2EN4cute5tupleIJNS5_1CILi2EEENS7_ILi1EEES9_EEENS6_IJNS7_ILi128EEENS7_ILi160EEENS7_ILi192EEEEEELi192ENS_12float_e4m3_tEfNS_4arch4Sm90ELb0ELb0ELb0ELb0ELb0ELb0ELb0ELb1ELb1ELb1ELb0ELb0EEENS1_21CollectiveEpilogueFwdINS6_IJSB_SD_SC_EEESA_NS_10bfloat16_tESH_Li256ELb0ELb1ELb0ELb1EEENS1_29StaticPersistentTileSchedulerILb0EEEEEEEEEvNT_6ParamsE,@function
        .size           _ZN7cutlass13device_kernelIN5flash11enable_sm90INS1_16FlashAttnFwdSm90INS1_25CollectiveMainloopFwdSm90ILi2EN4cute5tupleIJNS5_1CILi2EEENS7_ILi1EEES9_EEENS6_IJNS7_ILi128EEENS7_ILi160EEENS7_ILi192EEEEEELi192ENS_12float_e4m3_tEfNS_4arch4Sm90ELb0ELb0ELb0ELb0ELb0ELb0ELb0ELb1ELb1ELb1ELb0ELb0EEENS1_21CollectiveEpilogueFwdINS6_IJSB_SD_SC_EEESA_NS_10bfloat16_tESH_Li256ELb0ELb1ELb0ELb1EEENS1_29StaticPersistentTileSchedulerILb0EEEEEEEEEvNT_6ParamsE,(.L_x_56 - _ZN7cutlass13device_kernelIN5flash11enable_sm90INS1_16FlashAttnFwdSm90INS1_25CollectiveMainloopFwdSm90ILi2EN4cute5tupleIJNS5_1CILi2EEENS7_ILi1EEES9_EEENS6_IJNS7_ILi128EEENS7_ILi160EEENS7_ILi192EEEEEELi192ENS_12float_e4m3_tEfNS_4arch4Sm90ELb0ELb0ELb0ELb0ELb0ELb0ELb0ELb1ELb1ELb1ELb0ELb0EEENS1_21CollectiveEpilogueFwdINS6_IJSB_SD_SC_EEESA_NS_10bfloat16_tESH_Li256ELb0ELb1ELb0ELb1EEENS1_29StaticPersistentTileSchedulerILb0EEEEEEEEEvNT_6ParamsE)
        .other          _ZN7cutlass13device_kernelIN5flash11enable_sm90INS1_16FlashAttnFwdSm90INS1_25CollectiveMainloopFwdSm90ILi2EN4cute5tupleIJNS5_1CILi2EEENS7_ILi1EEES9_EEENS6_IJNS7_ILi128EEENS7_ILi160EEENS7_ILi192EEEEEELi192ENS_12float_e4m3_tEfNS_4arch4Sm90ELb0ELb0ELb0ELb0ELb0ELb0ELb0ELb1ELb1ELb1ELb0ELb0EEENS1_21CollectiveEpilogueFwdINS6_IJSB_SD_SC_EEESA_NS_10bfloat16_tESH_Li256ELb0ELb1ELb0ELb1EEENS1_29StaticPersistentTileSchedulerILb0EEEEEEEEEvNT_6ParamsE,@"STO_CUDA_ENTRY STV_DEFAULT"
_ZN7cutlass13device_kernelIN5flash11enable_sm90INS1_16FlashAttnFwdSm90INS1_25CollectiveMainloopFwdSm90ILi2EN4cute5tupleIJNS5_1CILi2EEENS7_ILi1EEES9_EEENS6_IJNS7_ILi128EEENS7_ILi160EEENS7_ILi192EEEEEELi192ENS_12float_e4m3_tEfNS_4arch4Sm90ELb0ELb0ELb0ELb0ELb0ELb0ELb0ELb1ELb1ELb1ELb0ELb0EEENS1_21CollectiveEpilogueFwdINS6_IJSB_SD_SC_EEESA_NS_10bfloat16_tESH_Li256ELb0ELb1ELb0ELb1EEENS1_29StaticPersistentTileSchedulerILb0EEEEEEEEEvNT_6ParamsE:
[----:B------:R-:W-:Y:S01]  /*0000*/  LDC R1, c[0x0][0x37c] ;  /* 0x0000df00ff017b82 */ /* 0x000fe20000000800 */
[----:B------:R-:W-:Y:S05]  /*0010*/  EXIT ;  /* 0x000000000000794d */ /* 0x000fea0003800000 */
.L_x_10:
        /* <DEDUP_REMOVED lines=14> */
.L_x_56:


//--------------------- .text._ZN7cutlass13device_kernelIN5flash11enable_sm90INS1_16FlashAttnFwdSm90INS1_25CollectiveMainloopFwdSm90ILi2EN4cute5tupleIJNS5_1CILi1EEES8_S8_EEENS6_IJNS7_ILi128EEENS7_ILi160EEENS7_ILi192EEEEEELi192ENS_12float_e4m3_tEfNS_4arch4Sm90ELb0ELb0ELb0ELb1ELb0ELb0ELb0ELb1ELb1ELb1ELb0ELb0EEENS1_21CollectiveEpilogueFwdINS6_IJSA_SC_SB_EEES9_NS_10bfloat16_tESG_Li256ELb1ELb1ELb0ELb1EEENS1_36VarlenDynamicPersistentTileSchedulerILi128ELi160ELi256ELi128ELb0ELb1ELb1ELb0ELb1ELb1EEEEEEEEEvNT_6ParamsE --------------------------
	.section	.text._ZN7cutlass13device_kernelIN5flash11enable_sm90INS1_16FlashAttnFwdSm90INS1_25CollectiveMainloopFwdSm90ILi2EN4cute5tupleIJNS5_1CILi1EEES8_S8_EEENS6_IJNS7_ILi128EEENS7_ILi160EEENS7_ILi192EEEEEELi192ENS_12float_e4m3_tEfNS_4arch4Sm90ELb0ELb0ELb0ELb1ELb0ELb0ELb0ELb1ELb1ELb1ELb0ELb0EEENS1_21CollectiveEpilogueFwdINS6_IJSA_SC_SB_EEES9_NS_10bfloat16_tESG_Li256ELb1ELb1ELb0ELb1EEENS1_36VarlenDynamicPersistentTileSchedulerILi128ELi160ELi256ELi128ELb0ELb1ELb1ELb0ELb1ELb1EEEEEEEEEvNT_6ParamsE,"ax",@progbits
	.align	128
.text._ZN7cutlass13device_kernelIN5flash11enable_sm90INS1_16FlashAttnFwdSm90INS1_25CollectiveMainloopFwdSm90ILi2EN4cute5tupleIJNS5_1CILi1EEES8_S8_EEENS6_IJNS7_ILi128EEENS7_ILi160EEENS7_ILi192EEEEEELi192ENS_12float_e4m3_tEfNS_4arch4Sm90ELb0ELb0ELb0ELb1ELb0ELb0ELb0ELb1ELb1ELb1ELb0ELb0EEENS1_21CollectiveEpilogueFwdINS6_IJSA_SC_SB_EEES9_NS_10bfloat16_tESG_Li256ELb1ELb1ELb0ELb1EEENS1_36VarlenDynamicPersistentTileSchedulerILi128ELi160ELi256ELi128ELb0ELb1ELb1ELb0ELb1ELb1EEEEEEEEEvNT_6ParamsE:
        .type           _ZN7cutlass13device_kernelIN5flash11enable_sm90INS1_16FlashAttnFwdSm90INS1_25CollectiveMainloopFwdSm90ILi2EN4cute5tupleIJNS5_1CILi1EEES8_S8_EEENS6_IJNS7_ILi128EEENS7_ILi160EEENS7_ILi192EEEEEELi192ENS_12float_e4m3_tEfNS_4arch4Sm90ELb0ELb0ELb0ELb1ELb0ELb0ELb0ELb1ELb1ELb1ELb0ELb0EEENS1_21CollectiveEpilogueFwdINS6_IJSA_SC_SB_EEES9_NS_10bfloat16_tESG_Li256ELb1ELb1ELb0ELb1EEENS1_36VarlenDynamicPersistentTileSchedulerILi128ELi160ELi256ELi128ELb0ELb1ELb1ELb0ELb1ELb1EEEEEEEEEvNT_6ParamsE,@function
        .size           _ZN7cutlass13device_kernelIN5flash11enable_sm90INS1_16FlashAttnFwdSm90INS1_25CollectiveMainloopFwdSm90ILi2EN4cute5tupleIJNS5_1CILi1EEES8_S8_EEENS6_IJNS7_ILi128EEENS7_ILi160EEENS7_ILi192EEEEEELi192ENS_12float_e4m3_tEfNS_4arch4Sm90ELb0ELb0ELb0ELb1ELb0ELb0ELb0ELb1ELb1ELb1ELb0ELb0EEENS1_21CollectiveEpilogueFwdINS6_IJSA_SC_SB_EEES9_NS_10bfloat16_tESG_Li256ELb1ELb1ELb0ELb1EEENS1_36VarlenDynamicPersistentTileSchedulerILi128ELi160ELi256ELi128ELb0ELb1ELb1ELb0ELb1ELb1EEEEEEEEEvNT_6ParamsE,(.L_x_57 - _ZN7cutlass13device_kernelIN5flash11enable_sm90INS1_16FlashAttnFwdSm90INS1_25CollectiveMainloopFwdSm90ILi2EN4cute5tupleIJNS5_1CILi1EEES8_S8_EEENS6_IJNS7_ILi128EEENS7_ILi160EEENS7_ILi192EEEEEELi192ENS_12float_e4m3_tEfNS_4arch4Sm90ELb0ELb0ELb0ELb1ELb0ELb0ELb0ELb1ELb1ELb1ELb0ELb0EEENS1_21CollectiveEpilogueFwdINS6_IJSA_SC_SB_EEES9_NS_10bfloat16_tESG_Li256ELb1ELb1ELb0ELb1EEENS1_36VarlenDynamicPersistentTileSchedulerILi128ELi160ELi256ELi128ELb0ELb1ELb1ELb0ELb1ELb1EEEEEEEEEvNT_6ParamsE)
        .other          _ZN7cutlass13device_kernelIN5flash11enable_sm90INS1_16FlashAttnFwdSm90INS1_25CollectiveMainloopFwdSm90ILi2EN4cute5tupleIJNS5_1CILi1EEES8_S8_EEENS6_IJNS7_ILi128EEENS7_ILi160EEENS7_ILi192EEEEEELi192ENS_12float_e4m3_tEfNS_4arch4Sm90ELb0ELb0ELb0ELb1ELb0ELb0ELb0ELb1ELb1ELb1ELb0ELb0EEENS1_21CollectiveEpilogueFwdINS6_IJSA_SC_SB_EEES9_NS_10bfloat16_tESG_Li256ELb1ELb1ELb0ELb1EEENS1_36VarlenDynamicPersistentTileSchedulerILi128ELi160ELi256ELi128ELb0ELb1ELb1ELb0ELb1ELb1EEEEEEEEEvNT_6ParamsE,@"STO_CUDA_ENTRY STV_DEFAULT"
_ZN7cutlass13device_kernelIN5flash11enable_sm90INS1_16FlashAttnFwdSm90INS1_25CollectiveMainloopFwdSm90ILi2EN4cute5tupleIJNS5_1CILi1EEES8_S8_EEENS6_IJNS7_ILi128EEENS7_ILi160EEENS7_ILi192EEEEEELi192ENS_12float_e4m3_tEfNS_4arch4Sm90ELb0ELb0ELb0ELb1ELb0ELb0ELb0ELb1ELb1ELb1ELb0ELb0EEENS1_21CollectiveEpilogueFwdINS6_IJSA_SC_SB_EEES9_NS_10bfloat16_tESG_Li256ELb1ELb1ELb0ELb1EEENS1_36VarlenDynamicPersistentTileSchedulerILi128ELi160ELi256ELi128ELb0ELb1ELb1ELb0ELb1ELb1EEEEEEEEEvNT_6ParamsE:
[----:B------:R-:W-:Y:S01]  /*0000*/  LDC R1, c[0x0][0x37c] ;  /* 0x0000df00ff017b82 */ /* 0x000fe20000000800 */
[----:B------:R-:W-:Y:S05]  /*0010*/  EXIT ;  /* 0x000000000000794d */ /* 0x000fea0003800000 */
.L_x_11:
        /* <DEDUP_REMOVED lines=14> */
.L_x_57:


//--------------------- .text._ZN7cutlass13device_kernelIN5flash11enable_sm90INS1_16FlashAttnFwdSm90INS1_25CollectiveMainloopFwdSm90ILi2EN4cute5tupleIJNS5_1CILi1EEES8_S8_EEENS6_IJNS7_ILi128EEENS7_ILi160EEENS7_ILi192EEEEEELi192ENS_12float_e4m3_tEfNS_4arch4Sm90ELb0ELb0ELb0ELb1ELb0ELb1ELb0ELb1ELb1ELb1ELb0ELb0EEENS1_21CollectiveEpilogueFwdINS6_IJSA_SC_SB_EEES9_NS_10bfloat16_tESG_Li256ELb1ELb1ELb0ELb1EEENS1_36VarlenDynamicPersistentTileSchedulerILi128ELi160ELi256ELi128ELb0ELb1ELb1ELb0ELb1ELb1EEEEEEEEEvNT_6ParamsE --------------------------
	.section	.text._ZN7cutlass13device_kernelIN5flash11enable_sm90INS1_16FlashAttnFwdSm90INS1_25CollectiveMainloopFwdSm90ILi2EN4cute5tupleIJNS5_1CILi1EEES8_S8_EEENS6_IJNS7_ILi128EEENS7_ILi160EEENS7_ILi192EEEEEELi192ENS_12float_e4m3_tEfNS_4arch4Sm90ELb0ELb0ELb0ELb1ELb0ELb1ELb0ELb1ELb1ELb1ELb0ELb0EEENS1_21CollectiveEpilogueFwdINS6_IJSA_SC_SB_EEES9_NS_10bfloat16_tESG_Li256ELb1ELb1ELb0ELb1EEENS1_36VarlenDynamicPersistentTileSchedulerILi128ELi160ELi256ELi128ELb0ELb1ELb1ELb0ELb1ELb1EEEEEEEEEvNT_6ParamsE,"ax",@progbits
	.align	128
.text._ZN7cutlass13device_kernelIN5flash11enable_sm90INS1_16FlashAttnFwdSm90INS1_25CollectiveMainloopFwdSm90ILi2EN4cute5tupleIJNS5_1CILi1EEES8_S8_EEENS6_IJNS7_ILi128EEENS7_ILi160EEENS7_ILi192EEEEEELi192ENS_12float_e4m3_tEfNS_4arch4Sm90ELb0ELb0ELb0ELb1ELb0ELb1ELb0ELb1ELb1ELb1ELb0ELb0EEENS1_21CollectiveEpilogueFwdINS6_IJSA_SC_SB_EEES9_NS_10bfloat16_tESG_Li256ELb1ELb1ELb0ELb1EEENS1_36VarlenDynamicPersistentTileSchedulerILi128ELi160ELi256ELi128ELb0ELb1ELb1ELb0ELb1ELb1EEEEEEEEEvNT_6ParamsE:
        .type           _ZN7cutlass13device_kernelIN5flash11enable_sm90INS1_16FlashAttnFwdSm90INS1_25CollectiveMainloopFwdSm90ILi2EN4cute5tupleIJNS5_1CILi1EEES8_S8_EEENS6_IJNS7_ILi128EEENS7_ILi160EEENS7_ILi192EEEEEELi192ENS_12float_e4m3_tEfNS_4arch4Sm90ELb0ELb0ELb0ELb1ELb0ELb1ELb0ELb1ELb1ELb1ELb0ELb0EEENS1_21CollectiveEpilogueFwdINS6_IJSA_SC_SB_EEES9_NS_10bfloat16_tESG_Li256ELb1ELb1ELb0ELb1EEENS1_36VarlenDynamicPersistentTileSchedulerILi128ELi160ELi256ELi128ELb0ELb1ELb1ELb0ELb1ELb1EEEEEEEEEvNT_6ParamsE,@function
        .size           _ZN7cutlass13device_kernelIN5flash11enable_sm90INS1_16FlashAttnFwdSm90INS1_25CollectiveMainloopFwdSm90ILi2EN4cute5tupleIJNS5_1CILi1EEES8_S8_EEENS6_IJNS7_ILi128EEENS7_ILi160EEENS7_ILi192EEEEEELi192ENS_12float_e4m3_tEfNS_4arch4Sm90ELb0ELb0ELb0ELb1ELb0ELb1ELb0ELb1ELb1ELb1ELb0ELb0EEENS1_21CollectiveEpilogueFwdINS6_IJSA_SC_SB_EEES9_NS_10bfloat16_tESG_Li256ELb1ELb1ELb0ELb1EEENS1_36VarlenDynamicPersistentTileSchedulerILi128ELi160ELi256ELi128ELb0ELb1ELb1ELb0ELb1ELb1EEEEEEEEEvNT_6ParamsE,(.L_x_58 - _ZN7cutlass13device_kernelIN5flash11enable_sm90INS1_16FlashAttnFwdSm90INS1_25CollectiveMainloopFwdSm90ILi2EN4cute5tupleIJNS5_1CILi1EEES8_S8_EEENS6_IJNS7_ILi128EEENS7_ILi160EEENS7_ILi192EEEEEELi192ENS_12float_e4m3_tEfNS_4arch4Sm90ELb0ELb0ELb0ELb1ELb0ELb1ELb0ELb1ELb1ELb1ELb0ELb0EEENS1_21CollectiveEpilogueFwdINS6_IJSA_SC_SB_EEES9_NS_10bfloat16_tESG_Li256ELb1ELb1ELb0ELb1EEENS1_36VarlenDynamicPersistentTileSchedulerILi128ELi160ELi256ELi128ELb0ELb1ELb1ELb0ELb1ELb1EEEEEEEEEvNT_6ParamsE)
        .other          _ZN7cutlass13device_kernelIN5flash11enable_sm90INS1_16FlashAttnFwdSm90INS1_25CollectiveMainloopFwdSm90ILi2EN4cute5tupleIJNS5_1CILi1EEES8_S8_EEENS6_IJNS7_ILi128EEENS7_ILi160EEENS7_ILi192EEEEEELi192ENS_12float_e4m3_tEfNS_4arch4Sm90ELb0ELb0ELb0ELb1ELb0ELb1ELb0ELb1ELb1ELb1ELb0ELb0EEENS1_21CollectiveEpilogueFwdINS6_IJSA_SC_SB_EEES9_NS_10bfloat16_tESG_Li256ELb1ELb1ELb0ELb1EEENS1_36VarlenDynamicPersistentTileSchedulerILi128ELi160ELi256ELi128ELb0ELb1ELb1ELb0ELb1ELb1EEEEEEEEEvNT_6ParamsE,@"STO_CUDA_ENTRY STV_DEFAULT"
_ZN7cutlass13device_kernelIN5flash11enable_sm90INS1_16FlashAttnFwdSm90INS1_25CollectiveMainloopFwdSm90ILi2EN4cute5tupleIJNS5_1CILi1EEES8_S8_EEENS6_IJNS7_ILi128EEENS7_ILi160EEENS7_ILi192EEEEEELi192ENS_12float_e4m3_tEfNS_4arch4Sm90ELb0ELb0ELb0ELb1ELb0ELb1ELb0ELb1ELb1ELb1ELb0ELb0EEENS1_21CollectiveEpilogueFwdINS6_IJSA_SC_SB_EEES9_NS_10bfloat16_tESG_Li256ELb1ELb1ELb0ELb1EEENS1_36VarlenDynamicPersistentTileSchedulerILi128ELi160ELi256ELi128ELb0ELb1ELb1ELb0ELb1ELb1EEEEEEEEEvNT_6ParamsE:
[----:B------:R-:W-:Y:S01]  /*0000*/  LDC R1, c[0x0][0x37c] ;  /* 0x0000df00ff017b82 */ /* 0x000fe20000000800 */
[----:B------:R-:W-:Y:S05]  /*0010*/  EXIT ;  /* 0x000000000000794d */ /* 0x000fea0003800000 */
.L_x_12:
        /* <DEDUP_REMOVED lines=14> */
.L_x_58:


//--------------------- .text._ZN7cutlass13device_kernelIN5flash11enable_sm90INS1_16FlashAttnFwdSm90INS1_25CollectiveMainloopFwdSm90ILi2EN4cute5tupleIJNS5_1CILi1EEES8_S8_EEENS6_IJNS7_ILi128EEENS7_ILi160EEENS7_ILi192EEEEEELi192ENS_12float_e4m3_tEfNS_4arch4Sm90ELb0ELb1ELb0ELb0ELb0ELb0ELb0ELb1ELb1ELb1ELb0ELb0EEENS1_21CollectiveEpilogueFwdINS6_IJSA_SC_SB_EEES9_NS_10bfloat16_tESG_Li256ELb0ELb1ELb0ELb1EEENS1_30DynamicPersistentTileSchedulerILi256ELi128ELb0ELb1ELb1EEEEEEEEEvNT_6ParamsE --------------------------
	.section	.text._ZN7cutlass13device_kernelIN5flash11enable_sm90INS1_16FlashAttnFwdSm90INS1_25CollectiveMainloopFwdSm90ILi2EN4cute5tupleIJNS5_1CILi1EEES8_S8_EEENS6_IJNS7_ILi128EEENS7_ILi160EEENS7_ILi192EEEEEELi192ENS_12float_e4m3_tEfNS_4arch4Sm90ELb0ELb1ELb0ELb0ELb0ELb0ELb0ELb1ELb1ELb1ELb0ELb0EEENS1_21CollectiveEpilogueFwdINS6_IJSA_SC_SB_EEES9_NS_10bfloat16_tESG_Li256ELb0ELb1ELb0ELb1EEENS1_30DynamicPersistentTileSchedulerILi256ELi128ELb0ELb1ELb1EEEEEEEEEvNT_6ParamsE,"ax",@progbits
	.align	128
.text._ZN7cutlass13device_kernelIN5flash11enable_sm90INS1_16FlashAttnFwdSm90INS1_25CollectiveMainloopFwdSm90ILi2EN4cute5tupleIJNS5_1CILi1EEES8_S8_EEENS6_IJNS7_ILi128EEENS7_ILi160EEENS7_ILi192EEEEEELi192ENS_12float_e4m3_tEfNS_4arch4Sm90ELb0ELb1ELb0ELb0ELb0ELb0ELb0ELb1ELb1ELb1ELb0ELb0EEENS1_21CollectiveEpilogueFwdINS6_IJSA_SC_SB_EEES9_NS_10bfloat16_tESG_Li256ELb0ELb1ELb0ELb1EEENS1_30DynamicPersistentTileSchedulerILi256ELi128ELb0ELb1ELb1EEEEEEEEEvNT_6ParamsE:
        .type           _ZN7cutlass13device_kernelIN5flash11enable_sm90INS1_16FlashAttnFwdSm90INS1_25CollectiveMainloopFwdSm90ILi2EN4cute5tupleIJNS5_1CILi1EEES8_S8_EEENS6_IJNS7_ILi128EEENS7_ILi160EEENS7_ILi192EEEEEELi192ENS_12float_e4m3_tEfNS_4arch4Sm90ELb0ELb1ELb0ELb0ELb0ELb0ELb0ELb1ELb1ELb1ELb0ELb0EEENS1_21CollectiveEpilogueFwdINS6_IJSA_SC_SB_EEES9_NS_10bfloat16_tESG_Li256ELb0ELb1ELb0ELb1EEENS1_30DynamicPersistentTileSchedulerILi256ELi128ELb0ELb1ELb1EEEEEEEEEvNT_6ParamsE,@function
        .size           _ZN7cutlass13device_kernelIN5flash11enable_sm90INS1_16FlashAttnFwdSm90INS1_25CollectiveMainloopFwdSm90ILi2EN4cute5tupleIJNS5_1CILi1EEES8_S8_EEENS6_IJNS7_ILi128EEENS7_ILi160EEENS7_ILi192EEEEEELi192ENS_12float_e4m3_tEfNS_4arch4Sm90ELb0ELb1ELb0ELb0ELb0ELb0ELb0ELb1ELb1ELb1ELb0ELb0EEENS1_21CollectiveEpilogueFwdINS6_IJSA_SC_SB_EEES9_NS_10bfloat16_tESG_Li256ELb0ELb1ELb0ELb1EEENS1_30DynamicPersistentTileSchedulerILi256ELi128ELb0ELb1ELb1EEEEEEEEEvNT_6ParamsE,(.L_x_59 - _ZN7cutlass13device_kernelIN5flash11enable_sm90INS1_16FlashAttnFwdSm90INS1_25CollectiveMainloopFwdSm90ILi2EN4cute5tupleIJNS5_1CILi1EEES8_S8_EEENS6_IJNS7_ILi128EEENS7_ILi160EEENS7_ILi192EEEEEELi192ENS_12float_e4m3_tEfNS_4arch4Sm90ELb0ELb1ELb0ELb0ELb0ELb0ELb0ELb1ELb1ELb1ELb0ELb0EEENS1_21CollectiveEpilogueFwdINS6_IJSA_SC_SB_EEES9_NS_10bfloat16_tESG_Li256ELb0ELb1ELb0ELb1EEENS1_30DynamicPersistentTileSchedulerILi256ELi128ELb0ELb1ELb1EEEEEEEEEvNT_6ParamsE)
        .other          _ZN7cutlass13device_kernelIN5flash11enable_sm90INS1_16FlashAttnFwdSm90INS1_25CollectiveMainloopFwdSm90ILi2EN4cute5tupleIJNS5_1CILi1EEES8_S8_EEENS6_IJNS7_ILi128EEENS7_ILi160EEENS7_ILi192EEEEEELi192ENS_12float_e4m3_tEfNS_4arch4Sm90ELb0ELb1ELb0ELb0ELb0ELb0ELb0ELb1ELb1ELb1ELb0ELb0EEENS1_21CollectiveEpilogueFwdINS6_IJSA_SC_SB_EEES9_NS_10bfloat16_tESG_Li256ELb0ELb1ELb0ELb1EEENS1_30DynamicPersistentTileSchedulerILi256ELi128ELb0ELb1ELb1EEEEEEEEEvNT_6ParamsE,@"STO_CUDA_ENTRY STV_DEFAULT"
_ZN7cutlass13device_kernelIN5flash11enable_sm90INS1_16FlashAttnFwdSm90INS1_25CollectiveMainloopFwdSm90ILi2EN4cute5tupleIJNS5_1CILi1EEES8_S8_EEENS6_IJNS7_ILi128EEENS7_ILi160EEENS7_ILi192EEEEEELi192ENS_12float_e4m3_tEfNS_4arch4Sm90ELb0ELb1ELb0ELb0ELb0ELb0ELb0ELb1ELb1ELb1ELb0ELb0EEENS1_21CollectiveEpilogueFwdINS6_IJSA_SC_SB_EEES9_NS_10bfloat16_tESG_Li256ELb0ELb1ELb0ELb1EEENS1_30DynamicPersistentTileSchedulerILi256ELi128ELb0ELb1ELb1EEEEEEEEEvNT_6ParamsE:
[----:B------:R-:W-:Y:S01]  /*0000*/  LDC R1, c[0x0][0x37c] ;  /* 0x0000df00ff017b82 */ /* 0x000fe20000000800 */
[----:B------:R-:W-:Y:S05]  /*0010*/  EXIT ;  /* 0x000000000000794d */ /* 0x000fea0003800000 */
.L_x_13:
        /* <DEDUP_REMOVED lines=14> */
.L_x_59:


//--------------------- .text._ZN7cutlass13device_kernelIN5flash11enable_sm90INS1_16FlashAttnFwdSm90INS1_25CollectiveMainloopFwdSm90ILi2EN4cute5tupleIJNS5_1CILi1EEES8_S8_EEENS6_IJNS7_ILi128EEENS7_ILi160EEENS7_ILi192EEEEEELi192ENS_12float_e4m3_tEfNS_4arch4Sm90ELb0ELb1ELb0ELb1ELb0ELb0ELb0ELb1ELb1ELb1ELb0ELb0EEENS1_21CollectiveEpilogueFwdINS6_IJSA_SC_SB_EEES9_NS_10bfloat16_tESG_Li256ELb1ELb1ELb0ELb1EEENS1_36VarlenDynamicPersistentTileSchedulerILi128ELi160ELi256ELi128ELb0ELb1ELb1ELb1ELb0ELb1EEEEEEEEEvNT_6ParamsE --------------------------
	.section	.text._ZN7cutlass13device_kernelIN5flash11enable_sm90INS1_16FlashAttnFwdSm90INS1_25CollectiveMainloopFwdSm90ILi2EN4cute5tupleIJNS5_1CILi1EEES8_S8_EEENS6_IJNS7_ILi128EEENS7_ILi160EEENS7_ILi192EEEEEELi192ENS_12float_e4m3_tEfNS_4arch4Sm90ELb0ELb1ELb0ELb1ELb0ELb0ELb0ELb1ELb1ELb1ELb0ELb0EEENS1_21CollectiveEpilogueFwdINS6_IJSA_SC_SB_EEES9_NS_10bfloat16_tESG_Li256ELb1ELb1ELb0ELb1EEENS1_36VarlenDynamicPersistentTileSchedulerILi128ELi160ELi256ELi128ELb0ELb1ELb1ELb1ELb0ELb1EEEEEEEEEvNT_6ParamsE,"ax",@progbits
	.align	128
.text._ZN7cutlass13device_kernelIN5flash11enable_sm90INS1_16FlashAttnFwdSm90INS1_25CollectiveMainloopFwdSm90ILi2EN4cute5tupleIJNS5_1CILi1EEES8_S8_EEENS6_IJNS7_ILi128EEENS7_ILi160EEENS7_ILi192EEEEEELi192ENS_12float_e4m3_tEfNS_4arch4Sm90ELb0ELb1ELb0ELb1ELb0ELb0ELb0ELb1ELb1ELb1ELb0ELb0EEENS1_21CollectiveEpilogueFwdINS6_IJSA_SC_SB_EEES9_NS_10bfloat16_tESG_Li256ELb1ELb1ELb0ELb1EEENS1_36VarlenDynamicPersistentTileSchedulerILi128ELi160ELi256ELi128ELb0ELb1ELb1ELb1ELb0ELb1EEEEEEEEEvNT_6ParamsE:
        .type           _ZN7cutlass13device_kernelIN5flash11enable_sm90INS1_16FlashAttnFwdSm90INS1_25CollectiveMainloopFwdSm90ILi2EN4cute5tupleIJNS5_1CILi1EEES8_S8_EEENS6_IJNS7_ILi128EEENS7_ILi160EEENS7_ILi192EEEEEELi192ENS_12float_e4m3_tEfNS_4arch4Sm90ELb0ELb1ELb0ELb1ELb0ELb0ELb0ELb1ELb1ELb1ELb0ELb0EEENS1_21CollectiveEpilogueFwdINS6_IJSA_SC_SB_EEES9_NS_10bfloat16_tESG_Li256ELb1ELb1ELb0ELb1EEENS1_36VarlenDynamicPersistentTileSchedulerILi128ELi160ELi256ELi128ELb0ELb1ELb1ELb1ELb0ELb1EEEEEEEEEvNT_6ParamsE,@function
        .size           _ZN7cutlass13device_kernelIN5flash11enable_sm90INS1_16FlashAttnFwdSm90INS1_25CollectiveMainloopFwdSm90ILi2EN4cute5tupleIJNS5_1CILi1EEES8_S8_EEENS6_IJNS7_ILi128EEENS7_ILi160EEENS7_ILi192EEEEEELi192ENS_12float_e4m3_tEfNS_4arch4Sm90ELb0ELb1ELb0ELb1ELb0ELb0ELb0ELb1ELb1ELb1ELb0ELb0EEENS1_21CollectiveEpilogueFwdINS6_IJSA_SC_SB_EEES9_NS_10bfloat16_tESG_Li256ELb1ELb1ELb0ELb1EEENS1_36VarlenDynamicPersistentTileSchedulerILi128ELi160ELi256ELi128ELb0ELb1ELb1ELb1ELb0ELb1EEEEEEEEEvNT_6ParamsE,(.L_x_60 - _ZN7cutlass13device_kernelIN5flash11enable_sm90INS1_16FlashAttnFwdSm90INS1_25CollectiveMainloopFwdSm90ILi2EN4cute5tupleIJNS5_1CILi1EEES8_S8_EEENS6_IJNS7_ILi128EEENS7_ILi160EEENS7_ILi192EEEEEELi192ENS_12float_e4m3_tEfNS_4arch4Sm90ELb0ELb1ELb0ELb1ELb0ELb0ELb0ELb1ELb1ELb1ELb0ELb0EEENS1_21CollectiveEpilogueFwdINS6_IJSA_SC_SB_EEES9_NS_10bfloat16_tESG_Li256ELb1ELb1ELb0ELb1EEENS1_36VarlenDynamicPersistentTileSchedulerILi128ELi160ELi256ELi128ELb0ELb1ELb1ELb1ELb0ELb1EEEEEEEEEvNT_6ParamsE)
        .other          _ZN7cutlass13device_kernelIN5flash11enable_sm90INS1_16FlashAttnFwdSm90INS1_25CollectiveMainloopFwdSm90ILi2EN4cute5tupleIJNS5_1CILi1EEES8_S8_EEENS6_IJNS7_ILi128EEENS7_ILi160EEENS7_ILi192EEEEEELi192ENS_12float_e4m3_tEfNS_4arch4Sm90ELb0ELb1ELb0ELb1ELb0ELb0ELb0ELb1ELb1ELb1ELb0ELb0EEENS1_21CollectiveEpilogueFwdINS6_IJSA_SC_SB_EEES9_NS_10bfloat16_tESG_Li256ELb1ELb1ELb0ELb1EEENS1_36VarlenDynamicPersistentTileSchedulerILi128ELi160ELi256ELi128ELb0ELb1ELb1ELb1ELb0ELb1EEEEEEEEEvNT_6ParamsE,@"STO_CUDA_ENTRY STV_DEFAULT"
_ZN7cutlass13device_kernelIN5flash11enable_sm90INS1_16FlashAttnFwdSm90INS1_25CollectiveMainloopFwdSm90ILi2EN4cute5tupleIJNS5_1CILi1EEES8_S8_EEENS6_IJNS7_ILi128EEENS7_ILi160EEENS7_ILi192EEEEEELi192ENS_12float_e4m3_tEfNS_4arch4Sm90ELb0ELb1ELb0ELb1ELb0ELb0ELb0ELb1ELb1ELb1ELb0ELb0EEENS1_21CollectiveEpilogueFwdINS6_IJSA_SC_SB_EEES9_NS_10bfloat16_tESG_Li256ELb1ELb1ELb0ELb1EEENS1_36VarlenDynamicPersistentTileSchedulerILi128ELi160ELi256ELi128ELb0ELb1ELb1ELb1ELb0ELb1EEEEEEEEEvNT_6ParamsE:
[----:B------:R-:W-:Y:S01]  /*0000*/  LDC R1, c[0x0][0x37c] ;  /* 0x0000df00ff017b82 */ /* 0x000fe20000000800 */
[----:B------:R-:W-:Y:S05]  /*0010*/  EXIT ;  /* 0x000000000000794d */ /* 0x000fea0003800000 */
.L_x_14:
        /* <DEDUP_REMOVED lines=14> */
.L_x_60:


//--------------------- .text._ZN7cutlass13device_kernelIN5flash11enable_sm90INS1_16FlashAttnFwdSm90INS1_25CollectiveMainloopFwdSm90ILi2EN4cute5tupleIJNS5_1CILi1EEES8_S8_EEENS6_IJNS7_ILi128EEENS7_ILi160EEENS7_ILi192EEEEEELi192ENS_12float_e4m3_tEfNS_4arch4Sm90ELb0ELb1ELb0ELb1ELb0ELb1ELb0ELb1ELb1ELb1ELb0ELb0EEENS1_21CollectiveEpilogueFwdINS6_IJSA_SC_SB_EEES9_NS_10bfloat16_tESG_Li256ELb1ELb1ELb0ELb1EEENS1_36VarlenDynamicPersistentTileSchedulerILi128ELi160ELi256ELi128ELb0ELb1ELb1ELb1ELb0ELb1EEEEEEEEEvNT_6ParamsE --------------------------
	.section	.text._ZN7cutlass13device_kernelIN5flash11enable_sm90INS1_16FlashAttnFwdSm90INS1_25CollectiveMainloopFwdSm90ILi2EN4cute5tupleIJNS5_1CILi1EEES8_S8_EEENS6_IJNS7_ILi128EEENS7_ILi160EEENS7_ILi192EEEEEELi192ENS_12float_e4m3_tEfNS_4arch4Sm90ELb0ELb1ELb0ELb1ELb0ELb1ELb0ELb1ELb1ELb1ELb0ELb0EEENS1_21CollectiveEpilogueFwdINS6_IJSA_SC_SB_EEES9_NS_10bfloat16_tESG_Li256ELb1ELb1ELb0ELb1EEENS1_36VarlenDynamicPersistentTileSchedulerILi128ELi160ELi256ELi128ELb0ELb1ELb1ELb1ELb0ELb1EEEEEEEEEvNT_6ParamsE,"ax",@progbits
	.align	128
.text._ZN7cutlass13device_kernelIN5flash11enable_sm90INS1_16FlashAttnFwdSm90INS1_25CollectiveMainloopFwdSm90ILi2EN4cute5tupleIJNS5_1CILi1EEES8_S8_EEENS6_IJNS7_ILi128EEENS7_ILi160EEENS7_ILi192EEEEEELi192ENS_12float_e4m3_tEfNS_4arch4Sm90ELb0ELb1ELb0ELb1ELb0ELb1ELb0ELb1ELb1ELb1ELb0ELb0EEENS1_21CollectiveEpilogueFwdINS6_IJSA_SC_SB_EEES9_NS_10bfloat16_tESG_Li256ELb1ELb1ELb0ELb1EEENS1_36VarlenDynamicPersistentTileSchedulerILi128ELi160ELi256ELi128ELb0ELb1ELb1ELb1ELb0ELb1EEEEEEEEEvNT_6ParamsE:
        .type           _ZN7cutlass13device_kernelIN5flash11enable_sm90INS1_16FlashAttnFwdSm90INS1_25CollectiveMainloopFwdSm90ILi2EN4cute5tupleIJNS5_1CILi1EEES8_S8_EEENS6_IJNS7_ILi128EEENS7_ILi160EEENS7_ILi192EEEEEELi192ENS_12float_e4m3_tEfNS_4arch4Sm90ELb0ELb1ELb0ELb1ELb0ELb1ELb0ELb1ELb1ELb1ELb0ELb0EEENS1_21CollectiveEpilogueFwdINS6_IJSA_SC_SB_EEES9_NS_10bfloat16_tESG_Li256ELb1ELb1ELb0ELb1EEENS1_36VarlenDynamicPersistentTileSchedulerILi128ELi160ELi256ELi128ELb0ELb1ELb1ELb1ELb0ELb1EEEEEEEEEvNT_6ParamsE,@function
        .size           _ZN7cutlass13device_kernelIN5flash11enable_sm90INS1_16FlashAttnFwdSm90INS1_25CollectiveMainloopFwdSm90ILi2EN4cute5tupleIJNS5_1CILi1EEES8_S8_EEENS6_IJNS7_ILi128EEENS7_ILi160EEENS7_ILi192EEEEEELi192ENS_12float_e4m3_tEfNS_4arch4Sm90ELb0ELb1ELb0ELb1ELb0ELb1ELb0ELb1ELb1ELb1ELb0ELb0EEENS1_21CollectiveEpilogueFwdINS6_IJSA_SC_SB_EEES9_NS_10bfloat16_tESG_Li256ELb1ELb1ELb0ELb1EEENS1_36VarlenDynamicPersistentTileSchedulerILi128ELi160ELi256ELi128ELb0ELb1ELb1ELb1ELb0ELb1EEEEEEEEEvNT_6ParamsE,(.L_x_61 - _ZN7cutlass13device_kernelIN5flash11enable_sm90INS1_16FlashAttnFwdSm90INS1_25CollectiveMainloopFwdSm90ILi2EN4cute5tupleIJNS5_1CILi1EEES8_S8_EEENS6_IJNS7_ILi128EEENS7_ILi160EEENS7_ILi192EEEEEELi192ENS_12float_e4m3_tEfNS_4arch4Sm90ELb0ELb1ELb0ELb1ELb0ELb1ELb0ELb1ELb1ELb1ELb0ELb0EEENS1_21CollectiveEpilogueFwdINS6_IJSA_SC_SB_EEES9_NS_10bfloat16_tESG_Li256ELb1ELb1ELb0ELb1EEENS1_36VarlenDynamicPersistentTileSchedulerILi128ELi160ELi256ELi128ELb0ELb1ELb1ELb1ELb0ELb1EEEEEEEEEvNT_6ParamsE)
        .other          _ZN7cutlass13device_kernelIN5flash11enable_sm90INS1_16FlashAttnFwdSm90INS1_25CollectiveMainloopFwdSm90ILi2EN4cute5tupleIJNS5_1CILi1EEES8_S8_EEENS6_IJNS7_ILi128EEENS7_ILi160EEENS7_ILi192EEEEEELi192ENS_12float_e4m3_tEfNS_4arch4Sm90ELb0ELb1ELb0ELb1ELb0ELb1ELb0ELb1ELb1ELb1ELb0ELb0EEENS1_21CollectiveEpilogueFwdINS6_IJSA_SC_SB_EEES9_NS_10bfloat16_tESG_Li256ELb1ELb1ELb0ELb1EEENS1_36VarlenDynamicPersistentTileSchedulerILi128ELi160ELi256ELi128ELb0ELb1ELb1ELb1ELb0ELb1EEEEEEEEEvNT_6ParamsE,@"STO_CUDA_ENTRY STV_DEFAULT"
_ZN7cutlass13device_kernelIN5flash11enable_sm90INS1_16FlashAttnFwdSm90INS1_25CollectiveMainloopFwdSm90ILi2EN4cute5tupleIJNS5_1CILi1EEES8_S8_EEENS6_IJNS7_ILi128EEENS7_ILi160EEENS7_ILi192EEEEEELi192ENS_12float_e4m3_tEfNS_4arch4Sm90ELb0ELb1ELb0ELb1ELb0ELb1ELb0ELb1ELb1ELb1ELb0ELb0EEENS1_21CollectiveEpilogueFwdINS6_IJSA_SC_SB_EEES9_NS_10bfloat16_tESG_Li256ELb1ELb1ELb0ELb1EEENS1_36VarlenDynamicPersistentTileSchedulerILi128ELi160ELi256ELi128ELb0ELb1ELb1ELb1ELb0ELb1EEEEEEEEEvNT_6ParamsE:
[----:B------:R-:W-:Y:S01]  /*0000*/  LDC R1, c[0x0][0x37c] ;  /* 0x0000df00ff017b82 */ /* 0x000fe20000000800 */
[----:B------:R-:W-:Y:S05]  /*0010*/  EXIT ;  /* 0x000000000000794d */ /* 0x000fea0003800000 */
.L_x_15:
        /* <DEDUP_REMOVED lines=14> */
.L_x_61:


//--------------------- .text._ZN7cutlass13device_kernelIN5flash11enable_sm90INS1_16FlashAttnFwdSm90INS1_25CollectiveMainloopFwdSm90ILi2EN4cute5tupleIJNS5_1CILi1EEES8_S8_EEENS6_IJNS7_ILi128EEENS7_ILi160EEENS7_ILi192EEEEEELi192ENS_12float_e4m3_tEfNS_4arch4Sm90ELb1ELb0ELb0ELb0ELb0ELb0ELb0ELb1ELb1ELb1ELb0ELb0EEENS1_21CollectiveEpilogueFwdINS6_IJSA_SC_SB_EEES9_NS_10bfloat16_tESG_Li256ELb0ELb1ELb0ELb1EEENS1_30DynamicPersistentTileSchedulerILi256ELi128ELb0ELb1ELb1EEEEEEEEEvNT_6ParamsE --------------------------
	.section	.text._ZN7cutlass13device_kernelIN5flash11enable_sm90INS1_16FlashAttnFwdSm90INS1_25CollectiveMainloopFwdSm90ILi2EN4cute5tupleIJNS5_1CILi1EEES8_S8_EEENS6_IJNS7_ILi128EEENS7_ILi160EEENS7_ILi192EEEEEELi192ENS_12float_e4m3_tEfNS_4arch4Sm90ELb1ELb0ELb0ELb0ELb0ELb0ELb0ELb1ELb1ELb1ELb0ELb0EEENS1_21CollectiveEpilogueFwdINS6_IJSA_SC_SB_EEES9_NS_10bfloat16_tESG_Li256ELb0ELb1ELb0ELb1EEENS1_30DynamicPersistentTileSchedulerILi256ELi128ELb0ELb1ELb1EEEEEEEEEvNT_6ParamsE,"ax",@progbits
	.align	128
.text._ZN7cutlass13device_kernelIN5flash11enable_sm90INS1_16FlashAttnFwdSm90INS1_25CollectiveMainloopFwdSm90ILi2EN4cute5tupleIJNS5_1CILi1EEES8_S8_EEENS6_IJNS7_ILi128EEENS7_ILi160EEENS7_ILi192EEEEEELi192ENS_12float_e4m3_tEfNS_4arch4Sm90ELb1ELb0ELb0ELb0ELb0ELb0ELb0ELb1ELb1ELb1ELb0ELb0EEENS1_21CollectiveEpilogueFwdINS6_IJSA_SC_SB_EEES9_NS_10bfloat16_tESG_Li256ELb0ELb1ELb0ELb1EEENS1_30DynamicPersistentTileSchedulerILi256ELi128ELb0ELb1ELb1EEEEEEEEEvNT_6ParamsE:
        .type           _ZN7cutlass13device_kernelIN5flash11enable_sm90INS1_16FlashAttnFwdSm90INS1_25CollectiveMainloopFwdSm90ILi2EN4cute5tupleIJNS5_1CILi1EEES8_S8_EEENS6_IJNS7_ILi128EEENS7_ILi160EEENS7_ILi192EEEEEELi192ENS_12float_e4m3_tEfNS_4arch4Sm90ELb1ELb0ELb0ELb0ELb0ELb0ELb0ELb1ELb1ELb1ELb0ELb0EEENS1_21CollectiveEpilogueFwdINS6_IJSA_SC_SB_EEES9_NS_10bfloat16_tESG_Li256ELb0ELb1ELb0ELb1EEENS1_30DynamicPersistentTileSchedulerILi256ELi128ELb0ELb1ELb1EEEEEEEEEvNT_6ParamsE,@function
        .size           _ZN7cutlass13device_kernelIN5flash11enable_sm90INS1_16FlashAttnFwdSm90INS1_25CollectiveMainloopFwdSm90ILi2EN4cute5tupleIJNS5_1CILi1EEES8_S8_EEENS6_IJNS7_ILi128EEENS7_ILi160EEENS7_ILi192EEEEEELi192ENS_12float_e4m3_tEfNS_4arch4Sm90ELb1ELb0ELb0ELb0ELb0ELb0ELb0ELb1ELb1ELb1ELb0ELb0EEENS1_21CollectiveEpilogueFwdINS6_IJSA_SC_SB_EEES9_NS_10bfloat16_tESG_Li256ELb0ELb1ELb0ELb1EEENS1_30DynamicPersistentTileSchedulerILi256ELi128ELb0ELb1ELb1EEEEEEEEEvNT_6ParamsE,(.L_x_62 - _ZN7cutlass13device_kernelIN5flash11enable_sm90INS1_16FlashAttnFwdSm90INS1_25CollectiveMainloopFwdSm90ILi2EN4cute5tupleIJNS5_1CILi1EEES8_S8_EEENS6_IJNS7_ILi128EEENS7_ILi160EEENS7_ILi192EEEEEELi192ENS_12float_e4m3_tEfNS_4arch4Sm90ELb1ELb0ELb0ELb0ELb0ELb0ELb0ELb1ELb1ELb1ELb0ELb0EEENS1_21CollectiveEpilogueFwdINS6_IJSA_SC_SB_EEES9_NS_10bfloat16_tESG_Li256ELb0ELb1ELb0ELb1EEENS1_30DynamicPersistentTileSchedulerILi256ELi128ELb0ELb1ELb1EEEEEEEEEvNT_6ParamsE)
        .other          _ZN7cutlass13device_kernelIN5flash11enable_sm90INS1_16FlashAttnFwdSm90INS1_25CollectiveMainloopFwdSm90ILi2EN4cute5tupleIJNS5_1CILi1EEES8_S8_EEENS6_IJNS7_ILi128EEENS7_ILi160EEENS7_ILi192EEEEEELi192ENS_12float_e4m3_tEfNS_4arch4Sm90ELb1ELb0ELb0ELb0ELb0ELb0ELb0ELb1ELb1ELb1ELb0ELb0EEENS1_21CollectiveEpilogueFwdINS6_IJSA_SC_SB_EEES9_NS_10bfloat16_tESG_Li256ELb0ELb1ELb0ELb1EEENS1_30DynamicPersistentTileSchedulerILi256ELi128ELb0ELb1ELb1EEEEEEEEEvNT_6ParamsE,@"STO_CUDA_ENTRY STV_DEFAULT"
_ZN7cutlass13device_kernelIN5flash11enable_sm90INS1_16FlashAttnFwdSm90INS1_25CollectiveMainloopFwdSm90ILi2EN4cute5tupleIJNS5_1CILi1EEES8_S8_EEENS6_IJNS7_ILi128EEENS7_ILi160EEENS7_ILi192EEEEEELi192ENS_12float_e4m3_tEfNS_4arch4Sm90ELb1ELb0ELb0ELb0ELb0ELb0ELb0ELb1ELb1ELb1ELb0ELb0EEENS1_21CollectiveEpilogueFwdINS6_IJSA_SC_SB_EEES9_NS_10bfloat16_tESG_Li256ELb0ELb1ELb0ELb1EEENS1_30DynamicPersistentTileSchedulerILi256ELi128ELb0ELb1ELb1EEEEEEEEEvNT_6ParamsE:
[----:B------:R-:W-:Y:S01]  /*0000*/  LDC R1, c[0x0][0x37c] ;  /* 0x0000df00ff017b82 */ /* 0x000fe20000000800 */
[----:B------:R-:W-:Y:S05]  /*0010*/  EXIT ;  /* 0x000000000000794d */ /* 0x000fea0003800000 */
.L_x_16:
        /* <DEDUP_REMOVED lines=14> */
.L_x_62:


//--------------------- .text._ZN7cutlass13device_kernelIN5flash11enable_sm90INS1_16FlashAttnFwdSm90INS1_25CollectiveMainloopFwdSm90ILi2EN4cute5tupleIJNS5_1CILi1EEES8_S8_EEENS6_IJNS7_ILi128EEENS7_ILi160EEENS7_ILi192EEEEEELi192ENS_12float_e4m3_tEfNS_4arch4Sm90ELb1ELb0ELb0ELb1ELb0ELb0ELb0ELb1ELb1ELb1ELb0ELb0EEENS1_21CollectiveEpilogueFwdINS6_IJSA_SC_SB_EEES9_NS_10bfloat16_tESG_Li256ELb1ELb1ELb0ELb1EEENS1_36VarlenDynamicPersistentTileSchedulerILi128ELi160ELi256ELi128ELb0ELb1ELb1ELb1ELb1ELb1EEEEEEEEEvNT_6ParamsE --------------------------
	.section	.text._ZN7cutlass13device_kernelIN5flash11enable_sm90INS1_16FlashAttnFwdSm90INS1_25CollectiveMainloopFwdSm90ILi2EN4cute5tupleIJNS5_1CILi1EEES8_S8_EEENS6_IJNS7_ILi128EEENS7_ILi160EEENS7_ILi192EEEEEELi192ENS_12float_e4m3_tEfNS_4arch4Sm90ELb1ELb0ELb0ELb1ELb0ELb0ELb0ELb1ELb1ELb1ELb0ELb0EEENS1_21CollectiveEpilogueFwdINS6_IJSA_SC_SB_EEES9_NS_10bfloat16_tESG_Li256ELb1ELb1ELb0ELb1EEENS1_36VarlenDynamicPersistentTileSchedulerILi128ELi160ELi256ELi128ELb0ELb1ELb1ELb1ELb1ELb1EEEEEEEEEvNT_6ParamsE,"ax",@progbits
	.align	128
.text._ZN7cutlass13device_kernelIN5flash11enable_sm90INS1_16FlashAttnFwdSm90INS1_25CollectiveMainloopFwdSm90ILi2EN4cute5tupleIJNS5_1CILi1EEES8_S8_EEENS6_IJNS7_ILi128EEENS7_ILi160EEENS7_ILi192EEEEEELi192ENS_12float_e4m3_tEfNS_4arch4Sm90ELb1ELb0ELb0ELb1ELb0ELb0ELb0ELb1ELb1ELb1ELb0ELb0EEENS1_21CollectiveEpilogueFwdINS6_IJSA_SC_SB_EEES9_NS_10bfloat16_tESG_Li256ELb1ELb1ELb0ELb1EEENS1_36VarlenDynamicPersistentTileSchedulerILi128ELi160ELi256ELi128ELb0ELb1ELb1ELb1ELb1ELb1EEEEEEEEEvNT_6ParamsE:
        .type           _ZN7cutlass13device_kernelIN5flash11enable_sm90INS1_16FlashAttnFwdSm90INS1_25CollectiveMainloopFwdSm90ILi2EN4cute5tupleIJNS5_1CILi1EEES8_S8_EEENS6_IJNS7_ILi128EEENS7_ILi160EEENS7_ILi192EEEEEELi192ENS_12float_e4m3_tEfNS_4arch4Sm90ELb1ELb0ELb0ELb1ELb0ELb0ELb0ELb1ELb1ELb1ELb0ELb0EEENS1_21CollectiveEpilogueFwdINS6_IJSA_SC_SB_EEES9_NS_10bfloat16_tESG_Li256ELb1ELb1ELb0ELb1EEENS1_36VarlenDynamicPersistentTileSchedulerILi128ELi160ELi256ELi128ELb0ELb1ELb1ELb1ELb1ELb1EEEEEEEEEvNT_6ParamsE,@function
        .size           _ZN7cutlass13device_kernelIN5flash11enable_sm90INS1_16FlashAttnFwdSm90INS1_25CollectiveMainloopFwdSm90ILi2EN4cute5tupleIJNS5_1CILi1EEES8_S8_EEENS6_IJNS7_ILi128EEENS7_ILi160EEENS7_ILi192EEEEEELi192ENS_12float_e4m3_tEfNS_4arch4Sm90ELb1ELb0ELb0ELb1ELb0ELb0ELb0ELb1ELb1ELb1ELb0ELb0EEENS1_21CollectiveEpilogueFwdINS6_IJSA_SC_SB_EEES9_NS_10bfloat16_tESG_Li256ELb1ELb1ELb0ELb1EEENS1_36VarlenDynamicPersistentTileSchedulerILi128ELi160ELi256ELi128ELb0ELb1ELb1ELb1ELb1ELb1EEEEEEEEEvNT_6ParamsE,(.L_x_63 - _ZN7cutlass13device_kernelIN5flash11enable_sm90INS1_16FlashAttnFwdSm90INS1_25CollectiveMainloopFwdSm90ILi2EN4cute5tupleIJNS5_1CILi1EEES8_S8_EEENS6_IJNS7_ILi128EEENS7_ILi160EEENS7_ILi192EEEEEELi192ENS_12float_e4m3_tEfNS_4arch4Sm90ELb1ELb0ELb0ELb1ELb0ELb0ELb0ELb1ELb1ELb1ELb0ELb0EEENS1_21CollectiveEpilogueFwdINS6_IJSA_SC_SB_EEES9_NS_10bfloat16_tESG_Li256ELb1ELb1ELb0ELb1EEENS1_36VarlenDynamicPersistentTileSchedulerILi128ELi160ELi256ELi128ELb0ELb1ELb1ELb1ELb1ELb1EEEEEEEEEvNT_6ParamsE)
        .other          _ZN7cutlass13device_kernelIN5flash11enable_sm90INS1_16FlashAttnFwdSm90INS1_25CollectiveMainloopFwdSm90ILi2EN4cute5tupleIJNS5_1CILi1EEES8_S8_EEENS6_IJNS7_ILi128EEENS7_ILi160EEENS7_ILi192EEEEEELi192ENS_12float_e4m3_tEfNS_4arch4Sm90ELb1ELb0ELb0ELb1ELb0ELb0ELb0ELb1ELb1ELb1ELb0ELb0EEENS1_21CollectiveEpilogueFwdINS6_IJSA_SC_SB_EEES9_NS_10bfloat16_tESG_Li256ELb1ELb1ELb0ELb1EEENS1_36VarlenDynamicPersistentTileSchedulerILi128ELi160ELi256ELi128ELb0ELb1ELb1ELb1ELb1ELb1EEEEEEEEEvNT_6ParamsE,@"STO_CUDA_ENTRY STV_DEFAULT"
_ZN7cutlass13device_kernelIN5flash11enable_sm90INS1_16FlashAttnFwdSm90INS1_25CollectiveMainloopFwdSm90ILi2EN4cute5tupleIJNS5_1CILi1EEES8_S8_EEENS6_IJNS7_ILi128EEENS7_ILi160EEENS7_ILi192EEEEEELi192ENS_12float_e4m3_tEfNS_4arch4Sm90ELb1ELb0ELb0ELb1ELb0ELb0ELb0ELb1ELb1ELb1ELb0ELb0EEENS1_21CollectiveEpilogueFwdINS6_IJSA_SC_SB_EEES9_NS_10bfloat16_tESG_Li256ELb1ELb1ELb0ELb1EEENS1_36VarlenDynamicPersistentTileSchedulerILi128ELi160ELi256ELi128ELb0ELb1ELb1ELb1ELb1ELb1EEEEEEEEEvNT_6ParamsE:
[----:B------:R-:W-:Y:S01]  /*0000*/  LDC R1, c[0x0][0x37c] ;  /* 0x0000df00ff017b82 */ /* 0x000fe20000000800 */
[----:B------:R-:W-:Y:S05]  /*0010*/  EXIT ;  /* 0x000000000000794d */ /* 0x000fea0003800000 */
.L_x_17:
        /* <DEDUP_REMOVED lines=14> */
.L_x_63:


//--------------------- .text._ZN7cutlass13device_kernelIN5flash11enable_sm90INS1_16FlashAttnFwdSm90INS1_25CollectiveMainloopFwdSm90ILi2EN4cute5tupleIJNS5_1CILi1EEES8_S8_EEENS6_IJNS7_ILi128EEENS7_ILi160EEENS7_ILi192EEEEEELi192ENS_12float_e4m3_tEfNS_4arch4Sm90ELb1ELb0ELb0ELb1ELb0ELb1ELb0ELb1ELb1ELb1ELb0ELb0EEENS1_21CollectiveEpilogueFwdINS6_IJSA_SC_SB_EEES9_NS_10bfloat16_tESG_Li256ELb1ELb1ELb0ELb1EEENS1_36VarlenDynamicPersistentTileSchedulerILi128ELi160ELi256ELi128ELb0ELb1ELb1ELb1ELb1ELb1EEEEEEEEEvNT_6ParamsE --------------------------
	.section	.text._ZN7cutlass13device_kernelIN5flash11enable_sm90INS1_16FlashAttnFwdSm90INS1_25CollectiveMainloopFwdSm90ILi2EN4cute5tupleIJNS5_1CILi1EEES8_S8_EEENS6_IJNS7_ILi128EEENS7_ILi160EEENS7_ILi192EEEEEELi192ENS_12float_e4m3_tEfNS_4arch4Sm90ELb1ELb0ELb0ELb1ELb0ELb1ELb0ELb1ELb1ELb1ELb0ELb0EEENS1_21CollectiveEpilogueFwdINS6_IJSA_SC_SB_EEES9_NS_10bfloat16_tESG_Li256ELb1ELb1ELb0ELb1EEENS1_36VarlenDynamicPersistentTileSchedulerILi128ELi160ELi256ELi128ELb0ELb1ELb1ELb1ELb1ELb1EEEEEEEEEvNT_6ParamsE,"ax",@progbits
	.align	128
.text._ZN7cutlass13device_kernelIN5flash11enable_sm90INS1_16FlashAttnFwdSm90INS1_25CollectiveMainloopFwdSm90ILi2EN4cute5tupleIJNS5_1CILi1EEES8_S8_EEENS6_IJNS7_ILi128EEENS7_ILi160EEENS7_ILi192EEEEEELi192ENS_12float_e4m3_tEfNS_4arch4Sm90ELb1ELb0ELb0ELb1ELb0ELb1ELb0ELb1ELb1ELb1ELb0ELb0EEENS1_21CollectiveEpilogueFwdINS6_IJSA_SC_SB_EEES9_NS_10bfloat16_tESG_Li256ELb1ELb1ELb0ELb1EEENS1_36VarlenDynamicPersistentTileSchedulerILi128ELi160ELi256ELi128ELb0ELb1ELb1ELb1ELb1ELb1EEEEEEEEEvNT_6ParamsE:
        .type           _ZN7cutlass13device_kernelIN5flash11enable_sm90INS1_16FlashAttnFwdSm90INS1_25CollectiveMainloopFwdSm90ILi2EN4cute5tupleIJNS5_1CILi1EEES8_S8_EEENS6_IJNS7_ILi128EEENS7_ILi160EEENS7_ILi192EEEEEELi192ENS_12float_e4m3_tEfNS_4arch4Sm90ELb1ELb0ELb0ELb1ELb0ELb1ELb0ELb1ELb1ELb1ELb0ELb0EEENS1_21CollectiveEpilogueFwdINS6_IJSA_SC_SB_EEES9_NS_10bfloat16_tESG_Li256ELb1ELb1ELb0ELb1EEENS1_36VarlenDynamicPersistentTileSchedulerILi128ELi160ELi256ELi128ELb0ELb1ELb1ELb1ELb1ELb1EEEEEEEEEvNT_6ParamsE,@function
        .size           _ZN7cutlass13device_kernelIN5flash11enable_sm90INS1_16FlashAttnFwdSm90INS1_25CollectiveMainloopFwdSm90ILi2EN4cute5tupleIJNS5_1CILi1EEES8_S8_EEENS6_IJNS7_ILi128EEENS7_ILi160EEENS7_ILi192EEEEEELi192ENS_12float_e4m3_tEfNS_4arch4Sm90ELb1ELb0ELb0ELb1ELb0ELb1ELb0ELb1ELb1ELb1ELb0ELb0EEENS1_21CollectiveEpilogueFwdINS6_IJSA_SC_SB_EEES9_NS_10bfloat16_tESG_Li256ELb1ELb1ELb0ELb1EEENS1_36VarlenDynamicPersistentTileSchedulerILi128ELi160ELi256ELi128ELb0ELb1ELb1ELb1ELb1ELb1EEEEEEEEEvNT_6ParamsE,(.L_x_64 - _ZN7cutlass13device_kernelIN5flash11enable_sm90INS1_16FlashAttnFwdSm90INS1_25CollectiveMainloopFwdSm90ILi2EN4cute5tupleIJNS5_1CILi1EEES8_S8_EEENS6_IJNS7_ILi128EEENS7_ILi160EEENS7_ILi192EEEEEELi192ENS_12float_e4m3_tEfNS_4arch4Sm90ELb1ELb0ELb0ELb1ELb0ELb1ELb0ELb1ELb1ELb1ELb0ELb0EEENS1_21CollectiveEpilogueFwdINS6_IJSA_SC_SB_EEES9_NS_10bfloat16_tESG_Li256ELb1ELb1ELb0ELb1EEENS1_36VarlenDynamicPersistentTileSchedulerILi128ELi160ELi256ELi128ELb0ELb1ELb1ELb1ELb1ELb1EEEEEEEEEvNT_6ParamsE)
        .other          _ZN7cutlass13device_kernelIN5flash11enable_sm90INS1_16FlashAttnFwdSm90INS1_25CollectiveMainloopFwdSm90ILi2EN4cute5tupleIJNS5_1CILi1EEES8_S8_EEENS6_IJNS7_ILi128EEENS7_ILi160EEENS7_ILi192EEEEEELi192ENS_12float_e4m3_tEfNS_4arch4Sm90ELb1ELb0ELb0ELb1ELb0ELb1ELb0ELb1ELb1ELb1ELb0ELb0EEENS1_21CollectiveEpilogueFwdINS6_IJSA_SC_SB_EEES9_NS_10bfloat16_tESG_Li256ELb1ELb1ELb0ELb1EEENS1_36VarlenDynamicPersistentTileSchedulerILi128ELi160ELi256ELi128ELb0ELb1ELb1ELb1ELb1ELb1EEEEEEEEEvNT_6ParamsE,@"STO_CUDA_ENTRY STV_DEFAULT"
_ZN7cutlass13device_kernelIN5flash11enable_sm90INS1_16FlashAttnFwdSm90INS1_25CollectiveMainloopFwdSm90ILi2EN4cute5tupleIJNS5_1CILi1EEES8_S8_EEENS6_IJNS7_ILi128EEENS7_ILi160EEENS7_ILi192EEEEEELi192ENS_12float_e4m3_tEfNS_4arch4Sm90ELb1ELb0ELb0ELb1ELb0ELb1ELb0ELb1ELb1ELb1ELb0ELb0EEENS1_21CollectiveEpilogueFwdINS6_IJSA_SC_SB_EEES9_NS_10bfloat16_tESG_Li256ELb1ELb1ELb0ELb1EEENS1_36VarlenDynamicPersistentTileSchedulerILi128ELi160ELi256ELi128ELb0ELb1ELb1ELb1ELb1ELb1EEEEEEEEEvNT_6ParamsE:
[----:B------:R-:W-:Y:S01]  /*0000*/  LDC R1, c[0x0][0x37c] ;  /* 0x0000df00ff017b82 */ /* 0x000fe20000000800 */
[----:B------:R-:W-:Y:S05]  /*0010*/  EXIT ;  /* 0x000000000000794d */ /* 0x000fea0003800000 */
.L_x_18:
        /* <DEDUP_REMOVED lines=14> */
.L_x_64:


//--------------------- .text._ZN7cutlass13device_kernelIN5flash11enable_sm90INS1_16FlashAttnFwdSm90INS1_25CollectiveMainloopFwdSm90ILi2EN4cute5tupleIJNS5_1CILi1EEES8_S8_EEENS6_IJNS7_ILi128EEENS7_ILi224EEESA_EEELi128ENS_12float_e4m3_tEfNS_4arch4Sm90ELb0ELb0ELb0ELb0ELb0ELb0ELb0ELb1ELb1ELb1ELb0ELb0EEENS1_21CollectiveEpilogueFwdINS6_IJSA_SA_SB_EEES9_NS_10bfloat16_tESF_Li256ELb0ELb1ELb0ELb1EEENS1_29StaticPersistentTileSchedulerILb0EEEEEEEEEvNT_6ParamsE --------------------------
	.section	.text._ZN7cutlass13device_kernelIN5flash11enable_sm90INS1_16FlashAttnFwdSm90INS1_25CollectiveMainloopFwdSm90ILi2EN4cute5tupleIJNS5_1CILi1EEES8_S8_EEENS6_IJNS7_ILi128EEENS7_ILi224EEESA_EEELi128ENS_12float_e4m3_tEfNS_4arch4Sm90ELb0ELb0ELb0ELb0ELb0ELb0ELb0ELb1ELb1ELb1ELb0ELb0EEENS1_21CollectiveEpilogueFwdINS6_IJSA_SA_SB_EEES9_NS_10bfloat16_tESF_Li256ELb0ELb1ELb0ELb1EEENS1_29StaticPersistentTileSchedulerILb0EEEEEEEEEvNT_6ParamsE,"ax",@progbits
	.align	128
.text._ZN7cutlass13device_kernelIN5flash11enable_sm90INS1_16FlashAttnFwdSm90INS1_25CollectiveMainloopFwdSm90ILi2EN4cute5tupleIJNS5_1CILi1EEES8_S8_EEENS6_IJNS7_ILi128EEENS7_ILi224EEESA_EEELi128ENS_12float_e4m3_tEfNS_4arch4Sm90ELb0ELb0ELb0ELb0ELb0ELb0ELb0ELb1ELb1ELb1ELb0ELb0EEENS1_21CollectiveEpilogueFwdINS6_IJSA_SA_SB_EEES9_NS_10bfloat16_tESF_Li256ELb0ELb1ELb0ELb1EEENS1_29StaticPersistentTileSchedulerILb0EEEEEEEEEvNT_6ParamsE:
        .type           _ZN7cutlass13device_kernelIN5flash11enable_sm90INS1_16FlashAttnFwdSm90INS1_25CollectiveMainloopFwdSm90ILi2EN4cute5tupleIJNS5_1CILi1EEES8_S8_EEENS6_IJNS7_ILi128EEENS7_ILi224EEESA_EEELi128ENS_12float_e4m3_tEfNS_4arch4Sm90ELb0ELb0ELb0ELb0ELb0ELb0ELb0ELb1ELb1ELb1ELb0ELb0EEENS1_21CollectiveEpilogueFwdINS6_IJSA_SA_SB_EEES9_NS_10bfloat16_tESF_Li256ELb0ELb1ELb0ELb1EEENS1_29StaticPersistentTileSchedulerILb0EEEEEEEEEvNT_6ParamsE,@function
        .size           _ZN7cutlass13device_kernelIN5flash11enable_sm90INS1_16FlashAttnFwdSm90INS1_25CollectiveMainloopFwdSm90ILi2EN4cute5tupleIJNS5_1CILi1EEES8_S8_EEENS6_IJNS7_ILi128EEENS7_ILi224EEESA_EEELi128ENS_12float_e4m3_tEfNS_4arch4Sm90ELb0ELb0ELb0ELb0ELb0ELb0ELb0ELb1ELb1ELb1ELb0ELb0EEENS1_21CollectiveEpilogueFwdINS6_IJSA_SA_SB_EEES9_NS_10bfloat16_tESF_Li256ELb0ELb1ELb0ELb1EEENS1_29StaticPersistentTileSchedulerILb0EEEEEEEEEvNT_6ParamsE,(.L_x_65 - _ZN7cutlass13device_kernelIN5flash11enable_sm90INS1_16FlashAttnFwdSm90INS1_25CollectiveMainloopFwdSm90ILi2EN4cute5tupleIJNS5_1CILi1EEES8_S8_EEENS6_IJNS7_ILi128EEENS7_ILi224EEESA_EEELi128ENS_12float_e4m3_tEfNS_4arch4Sm90ELb0ELb0ELb0ELb0ELb0ELb0ELb0ELb1ELb1ELb1ELb0ELb0EEENS1_21CollectiveEpilogueFwdINS6_IJSA_SA_SB_EEES9_NS_10bfloat16_tESF_Li256ELb0ELb1ELb0ELb1EEENS1_29StaticPersistentTileSchedulerILb0EEEEEEEEEvNT_6ParamsE)
        .other          _ZN7cutlass13device_kernelIN5flash11enable_sm90INS1_16FlashAttnFwdSm90INS1_25CollectiveMainloopFwdSm90ILi2EN4cute5tupleIJNS5_1CILi1EEES8_S8_EEENS6_IJNS7_ILi128EEENS7_ILi224EEESA_EEELi128ENS_12float_e4m3_tEfNS_4arch4Sm90ELb0ELb0ELb0ELb0ELb0ELb0ELb0ELb1ELb1ELb1ELb0ELb0EEENS1_21CollectiveEpilogueFwdINS6_IJSA_SA_SB_EEES9_NS_10bfloat16_tESF_Li256ELb0ELb1ELb0ELb1EEENS1_29StaticPersistentTileSchedulerILb0EEEEEEEEEvNT_6ParamsE,@"STO_CUDA_ENTRY STV_DEFAULT"
_ZN7cutlass13device_kernelIN5flash11enable_sm90INS1_16FlashAttnFwdSm90INS1_25CollectiveMainloopFwdSm90ILi2EN4cute5tupleIJNS5_1CILi1EEES8_S8_EEENS6_IJNS7_ILi128EEENS7_ILi224EEESA_EEELi128ENS_12float_e4m3_tEfNS_4arch4Sm90ELb0ELb0ELb0ELb0ELb0ELb0ELb0ELb1ELb1ELb1ELb0ELb0EEENS1_21CollectiveEpilogueFwdINS6_IJSA_SA_SB_EEES9_NS_10bfloat16_tESF_Li256ELb0ELb1ELb0ELb1EEENS1_29StaticPersistentTileSchedulerILb0EEEEEEEEEvNT_6ParamsE:
[----:B------:R-:W-:Y:S01]  /*0000*/  LDC R1, c[0x0][0x37c] ;  /* 0x0000df00ff017b82 */ /* 0x000fe20000000800 */
[----:B------:R-:W-:Y:S05]  /*0010*/  EXIT ;  /* 0x000000000000794d */ /* 0x000fea0003800000 */
.L_x_19:
        /* <DEDUP_REMOVED lines=14> */
.L_x_65:


//--------------------- .text._ZN7cutlass13device_kernelIN5flash11enable_sm90INS1_16FlashAttnFwdSm90INS1_25CollectiveMainloopFwdSm90ILi2EN4cute5tupleIJNS5_1CILi1EEES8_S8_EEENS6_IJNS7_ILi128EEENS7_ILi224EEESA_EEELi128ENS_12float_e4m3_tEfNS_4arch4Sm90ELb0ELb0ELb0ELb1ELb0ELb0ELb0ELb1ELb1ELb1ELb0ELb0EEENS1_21CollectiveEpilogueFwdINS6_IJSA_SA_SB_EEES9_NS_10bfloat16_tESF_Li256ELb1ELb1ELb0ELb1EEENS1_36VarlenDynamicPersistentTileSchedulerILi128ELi224ELi256ELi128ELb0ELb1ELb1ELb0ELb1ELb1EEEEEEEEEvNT_6ParamsE --------------------------
	.section	.text._ZN7cutlass13device_kernelIN5flash11enable_sm90INS1_16FlashAttnFwdSm90INS1_25CollectiveMainloopFwdSm90ILi2EN4cute5tupleIJNS5_1CILi1EEES8_S8_EEENS6_IJNS7_ILi128EEENS7_ILi224EEESA_EEELi128ENS_12float_e4m3_tEfNS_4arch4Sm90ELb0ELb0ELb0ELb1ELb0ELb0ELb0ELb1ELb1ELb1ELb0ELb0EEENS1_21CollectiveEpilogueFwdINS6_IJSA_SA_SB_EEES9_NS_10bfloat16_tESF_Li256ELb1ELb1ELb0ELb1EEENS1_36VarlenDynamicPersistentTileSchedulerILi128ELi224ELi256ELi128ELb0ELb1ELb1ELb0ELb1ELb1EEEEEEEEEvNT_6ParamsE,"ax",@progbits
	.align	128
.text._ZN7cutlass13device_kernelIN5flash11enable_sm90INS1_16FlashAttnFwdSm90INS1_25CollectiveMainloopFwdSm90ILi2EN4cute5tupleIJNS5_1CILi1EEES8_S8_EEENS6_IJNS7_ILi128EEENS7_ILi224EEESA_EEELi128ENS_12float_e4m3_tEfNS_4arch4Sm90ELb0ELb0ELb0ELb1ELb0ELb0ELb0ELb1ELb1ELb1ELb0ELb0EEENS1_21CollectiveEpilogueFwdINS6_IJSA_SA_SB_EEES9_NS_10bfloat16_tESF_Li256ELb1ELb1ELb0ELb1EEENS1_36VarlenDynamicPersistentTileSchedulerILi128ELi224ELi256ELi128ELb0ELb1ELb1ELb0ELb1ELb1EEEEEEEEEvNT_6ParamsE:
        .type           _ZN7cutlass13device_kernelIN5flash11enable_sm90INS1_16FlashAttnFwdSm90INS1_25CollectiveMainloopFwdSm90ILi2EN4cute5tupleIJNS5_1CILi1EEES8_S8_EEENS6_IJNS7_ILi128EEENS7_ILi224EEESA_EEELi128ENS_12float_e4m3_tEfNS_4arch4Sm90ELb0ELb0ELb0ELb1ELb0ELb0ELb0ELb1ELb1ELb1ELb0ELb0EEENS1_21CollectiveEpilogueFwdINS6_IJSA_SA_SB_EEES9_NS_10bfloat16_tESF_Li256ELb1ELb1ELb0ELb1EEENS1_36VarlenDynamicPersistentTileSchedulerILi128ELi224ELi256ELi128ELb0ELb1ELb1ELb0ELb1ELb1EEEEEEEEEvNT_6ParamsE,@function
        .size           _ZN7cutlass13device_kernelIN5flash11enable_sm90INS1_16FlashAttnFwdSm90INS1_25CollectiveMainloopFwdSm90ILi2EN4cute5tupleIJNS5_1CILi1EEES8_S8_EEENS6_IJNS7_ILi128EEENS7_ILi224EEESA_EEELi128ENS_12float_e4m3_tEfNS_4arch4Sm90ELb0ELb0ELb0ELb1ELb0ELb0ELb0ELb1ELb1ELb1ELb0ELb0EEENS1_21CollectiveEpilogueFwdINS6_IJSA_SA_SB_EEES9_NS_10bfloat16_tESF_Li256ELb1ELb1ELb0ELb1EEENS1_36VarlenDynamicPersistentTileSchedulerILi128ELi224ELi256ELi128ELb0ELb1ELb1ELb0ELb1ELb1EEEEEEEEEvNT_6ParamsE,(.L_x_66 - _ZN7cutlass13device_kernelIN5flash11enable_sm90INS1_16FlashAttnFwdSm90INS1_25CollectiveMainloopFwdSm90ILi2EN4cute5tupleIJNS5_1CILi1EEES8_S8_EEENS6_IJNS7_ILi128EEENS7_ILi224EEESA_EEELi128ENS_12float_e4m3_tEfNS_4arch4Sm90ELb0ELb0ELb0ELb1ELb0ELb0ELb0ELb1ELb1ELb1ELb0ELb0EEENS1_21CollectiveEpilogueFwdINS6_IJSA_SA_SB_EEES9_NS_10bfloat16_tESF_Li256ELb1ELb1ELb0ELb1EEENS1_36VarlenDynamicPersistentTileSchedulerILi128ELi224ELi256ELi128ELb0ELb1ELb1ELb0ELb1ELb1EEEEEEEEEvNT_6ParamsE)
        .other          _ZN7cutlass13device_kernelIN5flash11enable_sm90INS1_16FlashAttnFwdSm90INS1_25CollectiveMainloopFwdSm90ILi2EN4cute5tupleIJNS5_1CILi1EEES8_S8_EEENS6_IJNS7_ILi128EEENS7_ILi224EEESA_EEELi128ENS_12float_e4m3_tEfNS_4arch4Sm90ELb0ELb0ELb0ELb1ELb0ELb0ELb0ELb1ELb1ELb1ELb0ELb0EEENS1_21CollectiveEpilogueFwdINS6_IJSA_SA_SB_EEES9_NS_10bfloat16_tESF_Li256ELb1ELb1ELb0ELb1EEENS1_36VarlenDynamicPersistentTileSchedulerILi128ELi224ELi256ELi128ELb0ELb1ELb1ELb0ELb1ELb1EEEEEEEEEvNT_6ParamsE,@"STO_CUDA_ENTRY STV_DEFAULT"
_ZN7cutlass13device_kernelIN5flash11enable_sm90INS1_16FlashAttnFwdSm90INS1_25CollectiveMainloopFwdSm90ILi2EN4cute5tupleIJNS5_1CILi1EEES8_S8_EEENS6_IJNS7_ILi128EEENS7_ILi224EEESA_EEELi128ENS_12float_e4m3_tEfNS_4arch4Sm90ELb0ELb0ELb0ELb1ELb0ELb0ELb0ELb1ELb1ELb1ELb0ELb0EEENS1_21CollectiveEpilogueFwdINS6_IJSA_SA_SB_EEES9_NS_10bfloat16_tESF_Li256ELb1ELb1ELb0ELb1EEENS1_36VarlenDynamicPersistentTileSchedulerILi128ELi224ELi256ELi128ELb0ELb1ELb1ELb0ELb1ELb1EEEEEEEEEvNT_6ParamsE:
[----:B------:R-:W-:Y:S01]  /*0000*/  LDC R1, c[0x0][0x37c] ;  /* 0x0000df00ff017b82 */ /* 0x000fe20000000800 */
[----:B------:R-:W-:Y:S05]  /*0010*/  EXIT ;  /* 0x000000000000794d */ /* 0x000fea0003800000 */
.L_x_20:
        /* <DEDUP_REMOVED lines=14> */
.L_x_66:


//--------------------- .text._ZN7cutlass13device_kernelIN5flash11enable_sm90INS1_16FlashAttnFwdSm90INS1_25CollectiveMainloopFwdSm90ILi2EN4cute5tupleIJNS5_1CILi1EEES8_S8_EEENS6_IJNS7_ILi128EEENS7_ILi224EEESA_EEELi128ENS_12float_e4m3_tEfNS_4arch4Sm90ELb0ELb0ELb0ELb1ELb0ELb1ELb0ELb1ELb1ELb1ELb0ELb0EEENS1_21CollectiveEpilogueFwdINS6_IJSA_SA_SB_EEES9_NS_10bfloat16_tESF_Li256ELb1ELb1ELb0ELb1EEENS1_36VarlenDynamicPersistentTileSchedulerILi128ELi224ELi256ELi128ELb0ELb1ELb1ELb0ELb1ELb1EEEEEEEEEvNT_6ParamsE --------------------------
	.section	.text._ZN7cutlass13device_kernelIN5flash11enable_sm90INS1_16FlashAttnFwdSm90INS1_25CollectiveMainloopFwdSm90ILi2EN4cute5tupleIJNS5_1CILi1EEES8_S8_EEENS6_IJNS7_ILi128EEENS7_ILi224EEESA_EEELi128ENS_12float_e4m3_tEfNS_4arch4Sm90ELb0ELb0ELb0ELb1ELb0ELb1ELb0ELb1ELb1ELb1ELb0ELb0EEENS1_21CollectiveEpilogueFwdINS6_IJSA_SA_SB_EEES9_NS_10bfloat16_tESF_Li256ELb1ELb1ELb0ELb1EEENS1_36VarlenDynamicPersistentTileSchedulerILi128ELi224ELi256ELi128ELb0ELb1ELb1ELb0ELb1ELb1EEEEEEEEEvNT_6ParamsE,"ax",@progbits
	.align	128
.text._ZN7cutlass13device_kernelIN5flash11enable_sm90INS1_16FlashAttnFwdSm90INS1_25CollectiveMainloopFwdSm90ILi2EN4cute5tupleIJNS5_1CILi1EEES8_S8_EEENS6_IJNS7_ILi128EEENS7_ILi224EEESA_EEELi128ENS_12float_e4m3_tEfNS_4arch4Sm90ELb0ELb0ELb0ELb1ELb0ELb1ELb0ELb1ELb1ELb1ELb0ELb0EEENS1_21CollectiveEpilogueFwdINS6_IJSA_SA_SB_EEES9_NS_10bfloat16_tESF_Li256ELb1ELb1ELb0ELb1EEENS1_36VarlenDynamicPersistentTileSchedulerILi128ELi224ELi256ELi128ELb0ELb1ELb1ELb0ELb1ELb1EEEEEEEEEvNT_6ParamsE:
        .type           _ZN7cutlass13device_kernelIN5flash11enable_sm90INS1_16FlashAttnFwdSm90INS1_25CollectiveMainloopFwdSm90ILi2EN4cute5tupleIJNS5_1CILi1EEES8_S8_EEENS6_IJNS7_ILi128EEENS7_ILi224EEESA_EEELi128ENS_12float_e4m3_tEfNS_4arch4Sm90ELb0ELb0ELb0ELb1ELb0ELb1ELb0ELb1ELb1ELb1ELb0ELb0EEENS1_21CollectiveEpilogueFwdINS6_IJSA_SA_SB_EEES9_NS_10bfloat16_tESF_Li256ELb1ELb1ELb0ELb1EEENS1_36VarlenDynamicPersistentTileSchedulerILi128ELi224ELi256ELi128ELb0ELb1ELb1ELb0ELb1ELb1EEEEEEEEEvNT_6ParamsE,@function
        .size           _ZN7cutlass13device_kernelIN5flash11enable_sm90INS1_16FlashAttnFwdSm90INS1_25CollectiveMainloopFwdSm90ILi2EN4cute5tupleIJNS5_1CILi1EEES8_S8_EEENS6_IJNS7_ILi128EEENS7_ILi224EEESA_EEELi128ENS_12float_e4m3_tEfNS_4arch4Sm90ELb0ELb0ELb0ELb1ELb0ELb1ELb0ELb1ELb1ELb1ELb0ELb0EEENS1_21CollectiveEpilogueFwdINS6_IJSA_SA_SB_EEES9_NS_10bfloat16_tESF_Li256ELb1ELb1ELb0ELb1EEENS1_36VarlenDynamicPersistentTileSchedulerILi128ELi224ELi256ELi128ELb0ELb1ELb1ELb0ELb1ELb1EEEEEEEEEvNT_6ParamsE,(.L_x_67 - _ZN7cutlass13device_kernelIN5flash11enable_sm90INS1_16FlashAttnFwdSm90INS1_25CollectiveMainloopFwdSm90ILi2EN4cute5tupleIJNS5_1CILi1EEES8_S8_EEENS6_IJNS7_ILi128EEENS7_ILi224EEESA_EEELi128ENS_12float_e4m3_tEfNS_4arch4Sm90ELb0ELb0ELb0ELb1ELb0ELb1ELb0ELb1ELb1ELb1ELb0ELb0EEENS1_21CollectiveEpilogueFwdINS6_IJSA_SA_SB_EEES9_NS_10bfloat16_tESF_Li256ELb1ELb1ELb0ELb1EEENS1_36VarlenDynamicPersistentTileSchedulerILi128ELi224ELi256ELi128ELb0ELb1ELb1ELb0ELb1ELb1EEEEEEEEEvNT_6ParamsE)
        .other          _ZN7cutlass13device_kernelIN5flash11enable_sm90INS1_16FlashAttnFwdSm90INS1_25CollectiveMainloopFwdSm90ILi2EN4cute5tupleIJNS5_1CILi1EEES8_S8_EEENS6_IJNS7_ILi128EEENS7_ILi224EEESA_EEELi128ENS_12float_e4m3_tEfNS_4arch4Sm90ELb0ELb0ELb0ELb1ELb0ELb1ELb0ELb1ELb1ELb1ELb0ELb0EEENS1_21CollectiveEpilogueFwdINS6_IJSA_SA_SB_EEES9_NS_10bfloat16_tESF_Li256ELb1ELb1ELb0ELb1EEENS1_36VarlenDynamicPersistentTileSchedulerILi128ELi224ELi256ELi128ELb0ELb1ELb1ELb0ELb1ELb1EEEEEEEEEvNT_6ParamsE,@"STO_CUDA_ENTRY STV_DEFAULT"
_ZN7cutlass13device_kernelIN5flash11enable_sm90INS1_16FlashAttnFwdSm90INS1_25CollectiveMainloopFwdSm90ILi2EN4cute5tupleIJNS5_1CILi1EEES8_S8_EEENS6_IJNS7_ILi128EEENS7_ILi224EEESA_EEELi128ENS_12float_e4m3_tEfNS_4arch4Sm90ELb0ELb0ELb0ELb1ELb0ELb1ELb0ELb1ELb1ELb1ELb0ELb0EEENS1_21CollectiveEpilogueFwdINS6_IJSA_SA_SB_EEES9_NS_10bfloat16_tESF_Li256ELb1ELb1ELb0ELb1EEENS1_36VarlenDynamicPersistentTileSchedulerILi128ELi224ELi256ELi128ELb0ELb1ELb1ELb0ELb1ELb1EEEEEEEEEvNT_6ParamsE:
[----:B------:R-:W-:Y:S01]  /*0000*/  LDC R1, c[0x0][0x37c] ;  /* 0x0000df00ff017b82 */ /* 0x000fe20000000800 */
[----:B------:R-:W-:Y:S05]  /*0010*/  EXIT ;  /* 0x000000000000794d */ /* 0x000fea0003800000 */
.L_x_21:
        /* <DEDUP_REMOVED lines=14> */
.L_x_67:


//--------------------- .text._ZN7cutlass13device_kernelIN5flash11enable_sm90INS1_16FlashAttnFwdSm90INS1_25CollectiveMainloopFwdSm90ILi2EN4cute5tupleIJNS5_1CILi1EEES8_S8_EEENS6_IJNS7_ILi128EEENS7_ILi224EEESA_EEELi128ENS_12float_e4m3_tEfNS_4arch4Sm90ELb0ELb1ELb0ELb0ELb0ELb0ELb0ELb1ELb1ELb1ELb0ELb0EEENS1_21CollectiveEpilogueFwdINS6_IJSA_SA_SB_EEES9_NS_10bfloat16_tESF_Li256ELb0ELb1ELb0ELb1EEENS1_30DynamicPersistentTileSchedulerILi256ELi128ELb0ELb1ELb1EEEEEEEEEvNT_6ParamsE --------------------------
	.section	.text._ZN7cutlass13device_kernelIN5flash11enable_sm90INS1_16FlashAttnFwdSm90INS1_25CollectiveMainloopFwdSm90ILi2EN4cute5tupleIJNS5_1CILi1EEES8_S8_EEENS6_IJNS7_ILi128EEENS7_ILi224EEESA_EEELi128ENS_12float_e4m3_tEfNS_4arch4Sm90ELb0ELb1ELb0ELb0ELb0ELb0ELb0ELb1ELb1ELb1ELb0ELb0EEENS1_21CollectiveEpilogueFwdINS6_IJSA_SA_SB_EEES9_NS_10bfloat16_tESF_Li256ELb0ELb1ELb0ELb1EEENS1_30DynamicPersistentTileSchedulerILi256ELi128ELb0ELb1ELb1EEEEEEEEEvNT_6ParamsE,"ax",@progbits
	.align	128
.text._ZN7cutlass13device_kernelIN5flash11enable_sm90INS1_16FlashAttnFwdSm90INS1_25CollectiveMainloopFwdSm90ILi2EN4cute5tupleIJNS5_1CILi1EEES8_S8_EEENS6_IJNS7_ILi128EEENS7_ILi224EEESA_EEELi128ENS_12float_e4m3_tEfNS_4arch4Sm90ELb0ELb1ELb0ELb0ELb0ELb0ELb0ELb1ELb1ELb1ELb0ELb0EEENS1_21CollectiveEpilogueFwdINS6_IJSA_SA_SB_EEES9_NS_10bfloat16_tESF_Li256ELb0ELb1ELb0ELb1EEENS1_30DynamicPersistentTileSchedulerILi256ELi128ELb0ELb1ELb1EEEEEEEEEvNT_6ParamsE:
        .type           _ZN7cutlass13device_kernelIN5flash11enable_sm90INS1_16FlashAttnFwdSm90INS1_25CollectiveMainloopFwdSm90ILi2EN4cute5tupleIJNS5_1CILi1EEES8_S8_EEENS6_IJNS7_ILi128EEENS7_ILi224EEESA_EEELi128ENS_12float_e4m3_tEfNS_4arch4Sm90ELb0ELb1ELb0ELb0ELb0ELb0ELb0ELb1ELb1ELb1ELb0ELb0EEENS1_21CollectiveEpilogueFwdINS6_IJSA_SA_SB_EEES9_NS_10bfloat16_tESF_Li256ELb0ELb1ELb0ELb1EEENS1_30DynamicPersistentTileSchedulerILi256ELi128ELb0ELb1ELb1EEEEEEEEEvNT_6ParamsE,@function
        .size           _ZN7cutlass13device_kernelIN5flash11enable_sm90INS1_16FlashAttnFwdSm90INS1_25CollectiveMainloopFwdSm90ILi2EN4cute5tupleIJNS5_1CILi1EEES8_S8_EEENS6_IJNS7_ILi128EEENS7_ILi224EEESA_EEELi128ENS_12float_e4m3_tEfNS_4arch4Sm90ELb0ELb1ELb0ELb0ELb0ELb0ELb0ELb1ELb1ELb1ELb0ELb0EEENS1_21CollectiveEpilogueFwdINS6_IJSA_SA_SB_EEES9_NS_10bfloat16_tESF_Li256ELb0ELb1ELb0ELb1EEENS1_30DynamicPersistentTileSchedulerILi256ELi128ELb0ELb1ELb1EEEEEEEEEvNT_6ParamsE,(.L_x_68 - _ZN7cutlass13device_kernelIN5flash11enable_sm90INS1_16FlashAttnFwdSm90INS1_25CollectiveMainloopFwdSm90ILi2EN4cute5tupleIJNS5_1CILi1EEES8_S8_EEENS6_IJNS7_ILi128EEENS7_ILi224EEESA_EEELi128ENS_12float_e4m3_tEfNS_4arch4Sm90ELb0ELb1ELb0ELb0ELb0ELb0ELb0ELb1ELb1ELb1ELb0ELb0EEENS1_21CollectiveEpilogueFwdINS6_IJSA_SA_SB_EEES9_NS_10bfloat16_tESF_Li256ELb0ELb1ELb0ELb1EEENS1_30DynamicPersistentTileSchedulerILi256ELi128ELb0ELb1ELb1EEEEEEEEEvNT_6ParamsE)
        .other          _ZN7cutlass13device_kernelIN5flash11enable_sm90INS1_16FlashAttnFwdSm90INS1_25CollectiveMainloopFwdSm90ILi2EN4cute5tupleIJNS5_1CILi1EEES8_S8_EEENS6_IJNS7_ILi128EEENS7_ILi224EEESA_EEELi128ENS_12float_e4m3_tEfNS_4arch4Sm90ELb0ELb1ELb0ELb0ELb0ELb0ELb0ELb1ELb1ELb1ELb0ELb0EEENS1_21CollectiveEpilogueFwdINS6_IJSA_SA_SB_EEES9_NS_10bfloat16_tESF_Li256ELb0ELb1ELb0ELb1EEENS1_30DynamicPersistentTileSchedulerILi256ELi128ELb0ELb1ELb1EEEEEEEEEvNT_6ParamsE,@"STO_CUDA_ENTRY STV_DEFAULT"
_ZN7cutlass13device_kernelIN5flash11enable_sm90INS1_16FlashAttnFwdSm90INS1_25CollectiveMainloopFwdSm90ILi2EN4cute5tupleIJNS5_1CILi1EEES8_S8_EEENS6_IJNS7_ILi128EEENS7_ILi224EEESA_EEELi128ENS_12float_e4m3_tEfNS_4arch4Sm90ELb0ELb1ELb0ELb0ELb0ELb0ELb0ELb1ELb1ELb1ELb0ELb0EEENS1_21CollectiveEpilogueFwdINS6_IJSA_SA_SB_EEES9_NS_10bfloat16_tESF_Li256ELb0ELb1ELb0ELb1EEENS1_30DynamicPersistentTileSchedulerILi256ELi128ELb0ELb1ELb1EEEEEEEEEvNT_6ParamsE:
[----:B------:R-:W-:Y:S01]  /*0000*/  LDC R1, c[0x0][0x37c] ;  /* 0x0000df00ff017b82 */ /* 0x000fe20000000800 */
[----:B------:R-:W-:Y:S05]  /*0010*/  EXIT ;  /* 0x000000000000794d */ /* 0x000fea0003800000 */
.L_x_22:
        /* <DEDUP_REMOVED lines=14> */
.L_x_68:


//--------------------- .text._ZN7cutlass13device_kernelIN5flash11enable_sm90INS1_16FlashAttnFwdSm90INS1_25CollectiveMainloopFwdSm90ILi2EN4cute5tupleIJNS5_1CILi1EEES8_S8_EEENS6_IJNS7_ILi128EEENS7_ILi224EEESA_EEELi128ENS_12float_e4m3_tEfNS_4arch4Sm90ELb0ELb1ELb0ELb1ELb0ELb0ELb0ELb1ELb1ELb1ELb0ELb0EEENS1_21CollectiveEpilogueFwdINS6_IJSA_SA_SB_EEES9_NS_10bfloat16_tESF_Li256ELb1ELb1ELb0ELb1EEENS1_36VarlenDynamicPersistentTileSchedulerILi128ELi224ELi256ELi128ELb0ELb1ELb1ELb1ELb0ELb1EEEEEEEEEvNT_6ParamsE --------------------------
	.section	.text._ZN7cutlass13device_kernelIN5flash11enable_sm90INS1_16FlashAttnFwdSm90INS1_25CollectiveMainloopFwdSm90ILi2EN4cute5tupleIJNS5_1CILi1EEES8_S8_EEENS6_IJNS7_ILi128EEENS7_ILi224EEESA_EEELi128ENS_12float_e4m3_tEfNS_4arch4Sm90ELb0ELb1ELb0ELb1ELb0ELb0ELb0ELb1ELb1ELb1ELb0ELb0EEENS1_21CollectiveEpilogueFwdINS6_IJSA_SA_SB_EEES9_NS_10bfloat16_tESF_Li256ELb1ELb1ELb0ELb1EEENS1_36VarlenDynamicPersistentTileSchedulerILi128ELi224ELi256ELi128ELb0ELb1ELb1ELb1ELb0ELb1EEEEEEEEEvNT_6ParamsE,"ax",@progbits
	.align	128
.text._ZN7cutlass13device_kernelIN5flash11enable_sm90INS1_16FlashAttnFwdSm90INS1_25CollectiveMainloopFwdSm90ILi2EN4cute5tupleIJNS5_1CILi1EEES8_S8_EEENS6_IJNS7_ILi128EEENS7_ILi224EEESA_EEELi128ENS_12float_e4m3_tEfNS_4arch4Sm90ELb0ELb1ELb0ELb1ELb0ELb0ELb0ELb1ELb1ELb1ELb0ELb0EEENS1_21CollectiveEpilogueFwdINS6_IJSA_SA_SB_EEES9_NS_10bfloat16_tESF_Li256ELb1ELb1ELb0ELb1EEENS1_36VarlenDynamicPersistentTileSchedulerILi128ELi224ELi256ELi128ELb0ELb1ELb1ELb1ELb0ELb1EEEEEEEEEvNT_6ParamsE:
        .type           _ZN7cutlass13device_kernelIN5flash11enable_sm90INS1_16FlashAttnFwdSm90INS1_25CollectiveMainloopFwdSm90ILi2EN4cute5tupleIJNS5_1CILi1EEES8_S8_EEENS6_IJNS7_ILi128EEENS7_ILi224EEESA_EEELi128ENS_12float_e4m3_tEfNS_4arch4Sm90ELb0ELb1ELb0ELb1ELb0ELb0ELb0ELb1ELb1ELb1ELb0ELb0EEENS1_21CollectiveEpilogueFwdINS6_IJSA_SA_SB_EEES9_NS_10bfloat16_tESF_Li256ELb1ELb1ELb0ELb1EEENS1_36VarlenDynamicPersistentTileSchedulerILi128ELi224ELi256ELi128ELb0ELb1ELb1ELb1ELb0ELb1EEEEEEEEEvNT_6ParamsE,@function
        .size           _ZN7cutlass13device_kernelIN5flash11enable_sm90INS1_16FlashAttnFwdSm90INS1_25CollectiveMainloopFwdSm90ILi2EN4cute5tupleIJNS5_1CILi1EEES8_S8_EEENS6_IJNS7_ILi128EEENS7_ILi224EEESA_EEELi128ENS_12float_e4m3_tEfNS_4arch4Sm90ELb0ELb1ELb0ELb1ELb0ELb0ELb0ELb1ELb1ELb1ELb0ELb0EEENS1_21CollectiveEpilogueFwdINS6_IJSA_SA_SB_EEES9_NS_10bfloat16_tESF_Li256ELb1ELb1ELb0ELb1EEENS1_36VarlenDynamicPersistentTileSchedulerILi128ELi224ELi256ELi128ELb0ELb1ELb1ELb1ELb0ELb1EEEEEEEEEvNT_6ParamsE,(.L_x_69 - _ZN7cutlass13device_kernelIN5flash11enable_sm90INS1_16FlashAttnFwdSm90INS1_25CollectiveMainloopFwdSm90ILi2EN4cute5tupleIJNS5_1CILi1EEES8_S8_EEENS6_IJNS7_ILi128EEENS7_ILi224EEESA_EEELi128ENS_12float_e4m3_tEfNS_4arch4Sm90ELb0ELb1ELb0ELb1ELb0ELb0ELb0ELb1ELb1ELb1ELb0ELb0EEENS1_21CollectiveEpilogueFwdINS6_IJSA_SA_SB_EEES9_NS_10bfloat16_tESF_Li256ELb1ELb1ELb0ELb1EEENS1_36VarlenDynamicPersistentTileSchedulerILi128ELi224ELi256ELi128ELb0ELb1ELb1ELb1ELb0ELb1EEEEEEEEEvNT_6ParamsE)
        .other          _ZN7cutlass13device_kernelIN5flash11enable_sm90INS1_16FlashAttnFwdSm90INS1_25CollectiveMainloopFwdSm90ILi2EN4cute5tupleIJNS5_1CILi1EEES8_S8_EEENS6_IJNS7_ILi128EEENS7_ILi224EEESA_EEELi128ENS_12float_e4m3_tEfNS_4arch4Sm90ELb0ELb1ELb0ELb1ELb0ELb0ELb0ELb1ELb1ELb1ELb0ELb0EEENS1_21CollectiveEpilogueFwdINS6_IJSA_SA_SB_EEES9_NS_10bfloat16_tESF_Li256ELb1ELb1ELb0ELb1EEENS1_36VarlenDynamicPersistentTileSchedulerILi128ELi224ELi256ELi128ELb0ELb1ELb1ELb1ELb0ELb1EEEEEEEEEvNT_6ParamsE,@"STO_CUDA_ENTRY STV_DEFAULT"
_ZN7cutlass13device_kernelIN5flash11enable_sm90INS1_16FlashAttnFwdSm90INS1_25CollectiveMainloopFwdSm90ILi2EN4cute5tupleIJNS5_1CILi1EEES8_S8_EEENS6_IJNS7_ILi128EEENS7_ILi224EEESA_EEELi128ENS_12float_e4m3_tEfNS_4arch4Sm90ELb0ELb1ELb0ELb1ELb0ELb0ELb0ELb1ELb1ELb1ELb0ELb0EEENS1_21CollectiveEpilogueFwdINS6_IJSA_SA_SB_EEES9_NS_10bfloat16_tESF_Li256ELb1ELb1ELb0ELb1EEENS1_36VarlenDynamicPersistentTileSchedulerILi128ELi224ELi256ELi128ELb0ELb1ELb1ELb1ELb0ELb1EEEEEEEEEvNT_6ParamsE:
[----:B------:R-:W-:Y:S01]  /*0000*/  LDC R1, c[0x0][0x37c] ;  /* 0x0000df00ff017b82 */ /* 0x000fe20000000800 */
[----:B------:R-:W-:Y:S05]  /*0010*/  EXIT ;  /* 0x000000000000794d */ /* 0x000fea0003800000 */
.L_x_23:
        /* <DEDUP_REMOVED lines=14> */
.L_x_69:


//--------------------- .text._ZN7cutlass13device_kernelIN5flash11enable_sm90INS1_16FlashAttnFwdSm90INS1_25CollectiveMainloopFwdSm90ILi2EN4cute5tupleIJNS5_1CILi1EEES8_S8_EEENS6_IJNS7_ILi128EEENS7_ILi224EEESA_EEELi128ENS_12float_e4m3_tEfNS_4arch4Sm90ELb0ELb1ELb0ELb1ELb0ELb1ELb0ELb1ELb1ELb1ELb0ELb0EEENS1_21CollectiveEpilogueFwdINS6_IJSA_SA_SB_EEES9_NS_10bfloat16_tESF_Li256ELb1ELb1ELb0ELb1EEENS1_36VarlenDynamicPersistentTileSchedulerILi128ELi224ELi256ELi128ELb0ELb1ELb1ELb1ELb0ELb1EEEEEEEEEvNT_6ParamsE --------------------------
	.section	.text._ZN7cutlass13device_kernelIN5flash11enable_sm90INS1_16FlashAttnFwdSm90INS1_25CollectiveMainloopFwdSm90ILi2EN4cute5tupleIJNS5_1CILi1EEES8_S8_EEENS6_IJNS7_ILi128EEENS7_ILi224EEESA_EEELi128ENS_12float_e4m3_tEfNS_4arch4Sm90ELb0ELb1ELb0ELb1ELb0ELb1ELb0ELb1ELb1ELb1ELb0ELb0EEENS1_21CollectiveEpilogueFwdINS6_IJSA_SA_SB_EEES9_NS_10bfloat16_tESF_Li256ELb1ELb1ELb0ELb1EEENS1_36VarlenDynamicPersistentTileSchedulerILi128ELi224ELi256ELi128ELb0ELb1ELb1ELb1ELb0ELb1EEEEEEEEEvNT_6ParamsE,"ax",@progbits
	.align	128
.text._ZN7cutlass13device_kernelIN5flash11enable_sm90INS1_16FlashAttnFwdSm90INS1_25CollectiveMainloopFwdSm90ILi2EN4cute5tupleIJNS5_1CILi1EEES8_S8_EEENS6_IJNS7_ILi128EEENS7_ILi224EEESA_EEELi128ENS_12float_e4m3_tEfNS_4arch4Sm90ELb0ELb1ELb0ELb1ELb0ELb1ELb0ELb1ELb1ELb1ELb0ELb0EEENS1_21CollectiveEpilogueFwdINS6_IJSA_SA_SB_EEES9_NS_10bfloat16_tESF_Li256ELb1ELb1ELb0ELb1EEENS1_36VarlenDynamicPersistentTileSchedulerILi128ELi224ELi256ELi128ELb0ELb1ELb1ELb1ELb0ELb1EEEEEEEEEvNT_6ParamsE:
        .type           _ZN7cutlass13device_kernelIN5flash11enable_sm90INS1_16FlashAttnFwdSm90INS1_25CollectiveMainloopFwdSm90ILi2EN4cute5tupleIJNS5_1CILi1EEES8_S8_EEENS6_IJNS7_ILi128EEENS7_ILi224EEESA_EEELi128ENS_12float_e4m3_tEfNS_4arch4Sm90ELb0ELb1ELb0ELb1ELb0ELb1ELb0ELb1ELb1ELb1ELb0ELb0EEENS1_21CollectiveEpilogueFwdINS6_IJSA_SA_SB_EEES9_NS_10bfloat16_tESF_Li256ELb1ELb1ELb0ELb1EEENS1_36VarlenDynamicPersistentTileSchedulerILi128ELi224ELi256ELi128ELb0ELb1ELb1ELb1ELb0ELb1EEEEEEEEEvNT_6ParamsE,@function
        .size           _ZN7cutlass13device_kernelIN5flash11enable_sm90INS1_16FlashAttnFwdSm90INS1_25CollectiveMainloopFwdSm90ILi2EN4cute5tupleIJNS5_1CILi1EEES8_S8_EEENS6_IJNS7_ILi128EEENS7_ILi224EEESA_EEELi128ENS_12float_e4m3_tEfNS_4arch4Sm90ELb0ELb1ELb0ELb1ELb0ELb1ELb0ELb1ELb1ELb1ELb0ELb0EEENS1_21CollectiveEpilogueFwdINS6_IJSA_SA_SB_EEES9_NS_10bfloat16_tESF_Li256ELb1ELb1ELb0ELb1EEENS1_36VarlenDynamicPersistentTileSchedulerILi128ELi224ELi256ELi128ELb0ELb1ELb1ELb1ELb0ELb1EEEEEEEEEvNT_6ParamsE,(.L_x_70 - _ZN7cutlass13device_kernelIN5flash11enable_sm90INS1_16FlashAttnFwdSm90INS1_25CollectiveMainloopFwdSm90ILi2EN4cute5tupleIJNS5_1CILi1EEES8_S8_EEENS6_IJNS7_ILi128EEENS7_ILi224EEESA_EEELi128ENS_12float_e4m3_tEfNS_4arch4Sm90ELb0ELb1ELb0ELb1ELb0ELb1ELb0ELb1ELb1ELb1ELb0ELb0EEENS1_21CollectiveEpilogueFwdINS6_IJSA_SA_SB_EEES9_NS_10bfloat16_tESF_Li256ELb1ELb1ELb0ELb1EEENS1_36VarlenDynamicPersistentTileSchedulerILi128ELi224ELi256ELi128ELb0ELb1ELb1ELb1ELb0ELb1EEEEEEEEEvNT_6ParamsE)
        .other          _ZN7cutlass13device_kernelIN5flash11enable_sm90INS1_16FlashAttnFwdSm90INS1_25CollectiveMainloopFwdSm90ILi2EN4cute5tupleIJNS5_1CILi1EEES8_S8_EEENS6_IJNS7_ILi128EEENS7_ILi224EEESA_EEELi128ENS_12float_e4m3_tEfNS_4arch4Sm90ELb0ELb1ELb0ELb1ELb0ELb1ELb0ELb1ELb1ELb1ELb0ELb0EEENS1_21CollectiveEpilogueFwdINS6_IJSA_SA_SB_EEES9_NS_10bfloat16_tESF_Li256ELb1ELb1ELb0ELb1EEENS1_36VarlenDynamicPersistentTileSchedulerILi128ELi224ELi256ELi128ELb0ELb1ELb1ELb1ELb0ELb1EEEEEEEEEvNT_6ParamsE,@"STO_CUDA_ENTRY STV_DEFAULT"
_ZN7cutlass13device_kernelIN5flash11enable_sm90INS1_16FlashAttnFwdSm90INS1_25CollectiveMainloopFwdSm90ILi2EN4cute5tupleIJNS5_1CILi1EEES8_S8_EEENS6_IJNS7_ILi128EEENS7_ILi224EEESA_EEELi128ENS_12float_e4m3_tEfNS_4arch4Sm90ELb0ELb1ELb0ELb1ELb0ELb1ELb0ELb1ELb1ELb1ELb0ELb0EEENS1_21CollectiveEpilogueFwdINS6_IJSA_SA_SB_EEES9_NS_10bfloat16_tESF_Li256ELb1ELb1ELb0ELb1EEENS1_36VarlenDynamicPersistentTileSchedulerILi128ELi224ELi256ELi128ELb0ELb1ELb1ELb1ELb0ELb1EEEEEEEEEvNT_6ParamsE:
[----:B------:R-:W-:Y:S01]  /*0000*/  LDC R1, c[0x0][0x37c] ;  /* 0x0000df00ff017b82 */ /* 0x000fe20000000800 */
[----:B------:R-:W-:Y:S05]  /*0010*/  EXIT ;  /* 0x000000000000794d */ /* 0x000fea0003800000 */
.L_x_24:
        /* <DEDUP_REMOVED lines=14> */
.L_x_70:


//--------------------- .text._ZN7cutlass13device_kernelIN5flash11enable_sm90INS1_16FlashAttnFwdSm90INS1_25CollectiveMainloopFwdSm90ILi2EN4cute5tupleIJNS5_1CILi1EEES8_S8_EEENS6_IJNS7_ILi128EEENS7_ILi224EEESA_EEELi128ENS_12float_e4m3_tEfNS_4arch4Sm90ELb1ELb0ELb0ELb0ELb0ELb0ELb0ELb1ELb1ELb1ELb0ELb0EEENS1_21CollectiveEpilogueFwdINS6_IJSA_SA_SB_EEES9_NS_10bfloat16_tESF_Li256ELb0ELb1ELb0ELb1EEENS1_30DynamicPersistentTileSchedulerILi256ELi128ELb0ELb1ELb1EEEEEEEEEvNT_6ParamsE --------------------------
	.section	.text._ZN7cutlass13device_kernelIN5flash11enable_sm90INS1_16FlashAttnFwdSm90INS1_25CollectiveMainloopFwdSm90ILi2EN4cute5tupleIJNS5_1CILi1EEES8_S8_EEENS6_IJNS7_ILi128EEENS7_ILi224EEESA_EEELi128ENS_12float_e4m3_tEfNS_4arch4Sm90ELb1ELb0ELb0ELb0ELb0ELb0ELb0ELb1ELb1ELb1ELb0ELb0EEENS1_21CollectiveEpilogueFwdINS6_IJSA_SA_SB_EEES9_NS_10bfloat16_tESF_Li256ELb0ELb1ELb0ELb1EEENS1_30DynamicPersistentTileSchedulerILi256ELi128ELb0ELb1ELb1EEEEEEEEEvNT_6ParamsE,"ax",@progbits
	.align	128
.text._ZN7cutlass13device_kernelIN5flash11enable_sm90INS1_16FlashAttnFwdSm90INS1_25CollectiveMainloopFwdSm90ILi2EN4cute5tupleIJNS5_1CILi1EEES8_S8_EEENS6_IJNS7_ILi128EEENS7_ILi224EEESA_EEELi128ENS_12float_e4m3_tEfNS_4arch4Sm90ELb1ELb0ELb0ELb0ELb0ELb0ELb0ELb1ELb1ELb1ELb0ELb0EEENS1_21CollectiveEpilogueFwdINS6_IJSA_SA_SB_EEES9_NS_10bfloat16_tESF_Li256ELb0ELb1ELb0ELb1EEENS1_30DynamicPersistentTileSchedulerILi256ELi128ELb0ELb1ELb1EEEEEEEEEvNT_6ParamsE:
        .type           _ZN7cutlass13device_kernelIN5flash11enable_sm90INS1_16FlashAttnFwdSm90INS1_25CollectiveMainloopFwdSm90ILi2EN4cute5tupleIJNS5_1CILi1EEES8_S8_EEENS6_IJNS7_ILi128EEENS7_ILi224EEESA_EEELi128ENS_12float_e4m3_tEfNS_4arch4Sm90ELb1ELb0ELb0ELb0ELb0ELb0ELb0ELb1ELb1ELb1ELb0ELb0EEENS1_21CollectiveEpilogueFwdINS6_IJSA_SA_SB_EEES9_NS_10bfloat16_tESF_Li256ELb0ELb1ELb0ELb1EEENS1_30DynamicPersistentTileSchedulerILi256ELi128ELb0ELb1ELb1EEEEEEEEEvNT_6ParamsE,@function
        .size           _ZN7cutlass13device_kernelIN5flash11enable_sm90INS1_16FlashAttnFwdSm90INS1_25CollectiveMainloopFwdSm90ILi2EN4cute5tupleIJNS5_1CILi1EEES8_S8_EEENS6_IJNS7_ILi128EEENS7_ILi224EEESA_EEELi128ENS_12float_e4m3_tEfNS_4arch4Sm90ELb1ELb0ELb0ELb0ELb0ELb0ELb0ELb1ELb1ELb1ELb0ELb0EEENS1_21CollectiveEpilogueFwdINS6_IJSA_SA_SB_EEES9_NS_10bfloat16_tESF_Li256ELb0ELb1ELb0ELb1EEENS1_30DynamicPersistentTileSchedulerILi256ELi128ELb0ELb1ELb1EEEEEEEEEvNT_6ParamsE,(.L_x_71 - _ZN7cutlass13device_kernelIN5flash11enable_sm90INS1_16FlashAttnFwdSm90INS1_25CollectiveMainloopFwdSm90ILi2EN4cute5tupleIJNS5_1CILi1EEES8_S8_EEENS6_IJNS7_ILi128EEENS7_ILi224EEESA_EEELi128ENS_12float_e4m3_tEfNS_4arch4Sm90ELb1ELb0ELb0ELb0ELb0ELb0ELb0ELb1ELb1ELb1ELb0ELb0EEENS1_21CollectiveEpilogueFwdINS6_IJSA_SA_SB_EEES9_NS_10bfloat16_tESF_Li256ELb0ELb1ELb0ELb1EEENS1_30DynamicPersistentTileSchedulerILi256ELi128ELb0ELb1ELb1EEEEEEEEEvNT_6ParamsE)
        .other          _ZN7cutlass13device_kernelIN5flash11enable_sm90INS1_16FlashAttnFwdSm90INS1_25CollectiveMainloopFwdSm90ILi2EN4cute5tupleIJNS5_1CILi1EEES8_S8_EEENS6_IJNS7_ILi128EEENS7_ILi224EEESA_EEELi128ENS_12float_e4m3_tEfNS_4arch4Sm90ELb1ELb0ELb0ELb0ELb0ELb0ELb0ELb1ELb1ELb1ELb0ELb0EEENS1_21CollectiveEpilogueFwdINS6_IJSA_SA_SB_EEES9_NS_10bfloat16_tESF_Li256ELb0ELb1ELb0ELb1EEENS1_30DynamicPersistentTileSchedulerILi256ELi128ELb0ELb1ELb1EEEEEEEEEvNT_6ParamsE,@"STO_CUDA_ENTRY STV_DEFAULT"
_ZN7cutlass13device_kernelIN5flash11enable_sm90INS1_16FlashAttnFwdSm90INS1_25CollectiveMainloopFwdSm90ILi2EN4cute5tupleIJNS5_1CILi1EEES8_S8_EEENS6_IJNS7_ILi128EEENS7_ILi224EEESA_EEELi128ENS_12float_e4m3_tEfNS_4arch4Sm90ELb1ELb0ELb0ELb0ELb0ELb0ELb0ELb1ELb1ELb1ELb0ELb0EEENS1_21CollectiveEpilogueFwdINS6_IJSA_SA_SB_EEES9_NS_10bfloat16_tESF_Li256ELb0ELb1ELb0ELb1EEENS1_30DynamicPersistentTileSchedulerILi256ELi128ELb0ELb1ELb1EEEEEEEEEvNT_6ParamsE:
[----:B------:R-:W-:Y:S01]  /*0000*/  LDC R1, c[0x0][0x37c] ;  /* 0x0000df00ff017b82 */ /* 0x000fe20000000800 */
[----:B------:R-:W-:Y:S05]  /*0010*/  EXIT ;  /* 0x000000000000794d */ /* 0x000fea0003800000 */
.L_x_25:
        /* <DEDUP_REMOVED lines=14> */
.L_x_71:


//--------------------- .text._ZN7cutlass13device_kernelIN5flash11enable_sm90INS1_16FlashAttnFwdSm90INS1_25CollectiveMainloopFwdSm90ILi2EN4cute5tupleIJNS5_1CILi1EEES8_S8_EEENS6_IJNS7_ILi128EEENS7_ILi224EEESA_EEELi128ENS_12float_e4m3_tEfNS_4arch4Sm90ELb1ELb0ELb0ELb1ELb0ELb0ELb0ELb1ELb1ELb1ELb0ELb0EEENS1_21CollectiveEpilogueFwdINS6_IJSA_SA_SB_EEES9_NS_10bfloat16_tESF_Li256ELb1ELb1ELb0ELb1EEENS1_36VarlenDynamicPersistentTileSchedulerILi128ELi224ELi256ELi128ELb0ELb1ELb1ELb1ELb1ELb1EEEEEEEEEvNT_6ParamsE --------------------------
	.section	.text._ZN7cutlass13device_kernelIN5flash11enable_sm90INS1_16FlashAttnFwdSm90INS1_25CollectiveMainloopFwdSm90ILi2EN4cute5tupleIJNS5_1CILi1EEES8_S8_EEENS6_IJNS7_ILi128EEENS7_ILi224EEESA_EEELi128ENS_12float_e4m3_tEfNS_4arch4Sm90ELb1ELb0ELb0ELb1ELb0ELb0ELb0ELb1ELb1ELb1ELb0ELb0EEENS1_21CollectiveEpilogueFwdINS6_IJSA_SA_SB_EEES9_NS_10bfloat16_tESF_Li256ELb1ELb1ELb0ELb1EEENS1_36VarlenDynamicPersistentTileSchedulerILi128ELi224ELi256ELi128ELb0ELb1ELb1ELb1ELb1ELb1EEEEEEEEEvNT_6ParamsE,"ax",@progbits
	.align	128
.text._ZN7cutlass13device_kernelIN5flash11enable_sm90INS1_16FlashAttnFwdSm90INS1_25CollectiveMainloopFwdSm90ILi2EN4cute5tupleIJNS5_1CILi1EEES8_S8_EEENS6_IJNS7_ILi128EEENS7_ILi224EEESA_EEELi128ENS_12float_e4m3_tEfNS_4arch4Sm90ELb1ELb0ELb0ELb1ELb0ELb0ELb0ELb1ELb1ELb1ELb0ELb0EEENS1_21CollectiveEpilogueFwdINS6_IJSA_SA_SB_EEES9_NS_10bfloat16_tESF_Li256ELb1ELb1ELb0ELb1EEENS1_36VarlenDynamicPersistentTileSchedulerILi128ELi224ELi256ELi128ELb0ELb1ELb1ELb1ELb1ELb1EEEEEEEEEvNT_6ParamsE:
        .type           _ZN7cutlass13device_kernelIN5flash11enable_sm90INS1_16FlashAttnFwdSm90INS1_25CollectiveMainloopFwdSm90ILi2EN4cute5tupleIJNS5_1CILi1EEES8_S8_EEENS6_IJNS7_ILi128EEENS7_ILi224EEESA_EEELi128ENS_12float_e4m3_tEfNS_4arch4Sm90ELb1ELb0ELb0ELb1ELb0ELb0ELb0ELb1ELb1ELb1ELb0ELb0EEENS1_21CollectiveEpilogueFwdINS6_IJSA_SA_SB_EEES9_NS_10bfloat16_tESF_Li256ELb1ELb1ELb0ELb1EEENS1_36VarlenDynamicPersistentTileSchedulerILi128ELi224ELi256ELi128ELb0ELb1ELb1ELb1ELb1ELb1EEEEEEEEEvNT_6ParamsE,@function
        .size           _ZN7cutlass13device_kernelIN5flash11enable_sm90INS1_16FlashAttnFwdSm90INS1_25CollectiveMainloopFwdSm90ILi2EN4cute5tupleIJNS5_1CILi1EEES8_S8_EEENS6_IJNS7_ILi128EEENS7_ILi224EEESA_EEELi128ENS_12float_e4m3_tEfNS_4arch4Sm90ELb1ELb0ELb0ELb1ELb0ELb0ELb0ELb1ELb1ELb1ELb0ELb0EEENS1_21CollectiveEpilogueFwdINS6_IJSA_SA_SB_EEES9_NS_10bfloat16_tESF_Li256ELb1ELb1ELb0ELb1EEENS1_36VarlenDynamicPersistentTileSchedulerILi128ELi224ELi256ELi128ELb0ELb1ELb1ELb1ELb1ELb1EEEEEEEEEvNT_6ParamsE,(.L_x_72 - _ZN7cutlass13device_kernelIN5flash11enable_sm90INS1_16FlashAttnFwdSm90INS1_25CollectiveMainloopFwdSm90ILi2EN4cute5tupleIJNS5_1CILi1EEES8_S8_EEENS6_IJNS7_ILi128EEENS7_ILi224EEESA_EEELi128ENS_12float_e4m3_tEfNS_4arch4Sm90ELb1ELb0ELb0ELb1ELb0ELb0ELb0ELb1ELb1ELb1ELb0ELb0EEENS1_21CollectiveEpilogueFwdINS6_IJSA_SA_SB_EEES9_NS_10bfloat16_tESF_Li256ELb1ELb1ELb0ELb1EEENS1_36VarlenDynamicPersistentTileSchedulerILi128ELi224ELi256ELi128ELb0ELb1ELb1ELb1ELb1ELb1EEEEEEEEEvNT_6ParamsE)
        .other          _ZN7cutlass13device_kernelIN5flash11enable_sm90INS1_16FlashAttnFwdSm90INS1_25CollectiveMainloopFwdSm90ILi2EN4cute5tupleIJNS5_1CILi1EEES8_S8_EEENS6_IJNS7_ILi128EEENS7_ILi224EEESA_EEELi128ENS_12float_e4m3_tEfNS_4arch4Sm90ELb1ELb0ELb0ELb1ELb0ELb0ELb0ELb1ELb1ELb1ELb0ELb0EEENS1_21CollectiveEpilogueFwdINS6_IJSA_SA_SB_EEES9_NS_10bfloat16_tESF_Li256ELb1ELb1ELb0ELb1EEENS1_36VarlenDynamicPersistentTileSchedulerILi128ELi224ELi256ELi128ELb0ELb1ELb1ELb1ELb1ELb1EEEEEEEEEvNT_6ParamsE,@"STO_CUDA_ENTRY STV_DEFAULT"
_ZN7cutlass13device_kernelIN5flash11enable_sm90INS1_16FlashAttnFwdSm90INS1_25CollectiveMainloopFwdSm90ILi2EN4cute5tupleIJNS5_1CILi1EEES8_S8_EEENS6_IJNS7_ILi128EEENS7_ILi224EEESA_EEELi128ENS_12float_e4m3_tEfNS_4arch4Sm90ELb1ELb0ELb0ELb1ELb0ELb0ELb0ELb1ELb1ELb1ELb0ELb0EEENS1_21CollectiveEpilogueFwdINS6_IJSA_SA_SB_EEES9_NS_10bfloat16_tESF_Li256ELb1ELb1ELb0ELb1EEENS1_36VarlenDynamicPersistentTileSchedulerILi128ELi224ELi256ELi128ELb0ELb1ELb1ELb1ELb1ELb1EEEEEEEEEvNT_6ParamsE:
[----:B------:R-:W-:Y:S01]  /*0000*/  LDC R1, c[0x0][0x37c] ;  /* 0x0000df00ff017b82 */ /* 0x000fe20000000800 */
[----:B------:R-:W-:Y:S05]  /*0010*/  EXIT ;  /* 0x000000000000794d */ /* 0x000fea0003800000 */
.L_x_26:
        /* <DEDUP_REMOVED lines=14> */
.L_x_72:


//--------------------- .text._ZN7cutlass13device_kernelIN5flash11enable_sm90INS1_16FlashAttnFwdSm90INS1_25CollectiveMainloopFwdSm90ILi2EN4cute5tupleIJNS5_1CILi1EEES8_S8_EEENS6_IJNS7_ILi128EEENS7_ILi224EEESA_EEELi128ENS_12float_e4m3_tEfNS_4arch4Sm90ELb1ELb0ELb0ELb1ELb0ELb1ELb0ELb1ELb1ELb1ELb0ELb0EEENS1_21CollectiveEpilogueFwdINS6_IJSA_SA_SB_EEES9_NS_10bfloat16_tESF_Li256ELb1ELb1ELb0ELb1EEENS1_36VarlenDynamicPersistentTileSchedulerILi128ELi224ELi256ELi128ELb0ELb1ELb1ELb1ELb1ELb1EEEEEEEEEvNT_6ParamsE --------------------------
	.section	.text._ZN7cutlass13device_kernelIN5flash11enable_sm90INS1_16FlashAttnFwdSm90INS1_25CollectiveMainloopFwdSm90ILi2EN4cute5tupleIJNS5_1CILi1EEES8_S8_EEENS6_IJNS7_ILi128EEENS7_ILi224EEESA_EEELi128ENS_12float_e4m3_tEfNS_4arch4Sm90ELb1ELb0ELb0ELb1ELb0ELb1ELb0ELb1ELb1ELb1ELb0ELb0EEENS1_21CollectiveEpilogueFwdINS6_IJSA_SA_SB_EEES9_NS_10bfloat16_tESF_Li256ELb1ELb1ELb0ELb1EEENS1_36VarlenDynamicPersistentTileSchedulerILi128ELi224ELi256ELi128ELb0ELb1ELb1ELb1ELb1ELb1EEEEEEEEEvNT_6ParamsE,"ax",@progbits
	.align	128
.text._ZN7cutlass13device_kernelIN5flash11enable_sm90INS1_16FlashAttnFwdSm90INS1_25CollectiveMainloopFwdSm90ILi2EN4cute5tupleIJNS5_1CILi1EEES8_S8_EEENS6_IJNS7_ILi128EEENS7_ILi224EEESA_EEELi128ENS_12float_e4m3_tEfNS_4arch4Sm90ELb1ELb0ELb0ELb1ELb0ELb1ELb0ELb1ELb1ELb1ELb0ELb0EEENS1_21CollectiveEpilogueFwdINS6_IJSA_SA_SB_EEES9_NS_10bfloat16_tESF_Li256ELb1ELb1ELb0ELb1EEENS1_36VarlenDynamicPersistentTileSchedulerILi128ELi224ELi256ELi128ELb0ELb1ELb1ELb1ELb1ELb1EEEEEEEEEvNT_6ParamsE:
        .type           _ZN7cutlass13device_kernelIN5flash11enable_sm90INS1_16FlashAttnFwdSm90INS1_25CollectiveMainloopFwdSm90ILi2EN4cute5tupleIJNS5_1CILi1EEES8_S8_EEENS6_IJNS7_ILi128EEENS7_ILi224EEESA_EEELi128ENS_12float_e4m3_tEfNS_4arch4Sm90ELb1ELb0ELb0ELb1ELb0ELb1ELb0ELb1ELb1ELb1ELb0ELb0EEENS1_21CollectiveEpilogueFwdINS6_IJSA_SA_SB_EEES9_NS_10bfloat16_tESF_Li256ELb1ELb1ELb0ELb1EEENS1_36VarlenDynamicPersistentTileSchedulerILi128ELi224ELi256ELi128ELb0ELb1ELb1ELb1ELb1ELb1EEEEEEEEEvNT_6ParamsE,@function
        .size           _ZN7cutlass13device_kernelIN5flash11enable_sm90INS1_16FlashAttnFwdSm90INS1_25CollectiveMainloopFwdSm90ILi2EN4cute5tupleIJNS5_1CILi1EEES8_S8_EEENS6_IJNS7_ILi128EEENS7_ILi224EEESA_EEELi128ENS_12float_e4m3_tEfNS_4arch4Sm90ELb1ELb0ELb0ELb1ELb0ELb1ELb0ELb1ELb1ELb1ELb0ELb0EEENS1_21CollectiveEpilogueFwdINS6_IJSA_SA_SB_EEES9_NS_10bfloat16_tESF_Li256ELb1ELb1ELb0ELb1EEENS1_36VarlenDynamicPersistentTileSchedulerILi128ELi224ELi256ELi128ELb0ELb1ELb1ELb1ELb1ELb1EEEEEEEEEvNT_6ParamsE,(.L_x_73 - _ZN7cutlass13device_kernelIN5flash11enable_sm90INS1_16FlashAttnFwdSm90INS1_25CollectiveMainloopFwdSm90ILi2EN4cute5tupleIJNS5_1CILi1EEES8_S8_EEENS6_IJNS7_ILi128EEENS7_ILi224EEESA_EEELi128ENS_12float_e4m3_tEfNS_4arch4Sm90ELb1ELb0ELb0ELb1ELb0ELb1ELb0ELb1ELb1ELb1ELb0ELb0EEENS1_21CollectiveEpilogueFwdINS6_IJSA_SA_SB_EEES9_NS_10bfloat16_tESF_Li256ELb1ELb1ELb0ELb1EEENS1_36VarlenDynamicPersistentTileSchedulerILi128ELi224ELi256ELi128ELb0ELb1ELb1ELb1ELb1ELb1EEEEEEEEEvNT_6ParamsE)
        .other          _ZN7cutlass13device_kernelIN5flash11enable_sm90INS1_16FlashAttnFwdSm90INS1_25CollectiveMainloopFwdSm90ILi2EN4cute5tupleIJNS5_1CILi1EEES8_S8_EEENS6_IJNS7_ILi128EEENS7_ILi224EEESA_EEELi128ENS_12float_e4m3_tEfNS_4arch4Sm90ELb1ELb0ELb0ELb1ELb0ELb1ELb0ELb1ELb1ELb1ELb0ELb0EEENS1_21CollectiveEpilogueFwdINS6_IJSA_SA_SB_EEES9_NS_10bfloat16_tESF_Li256ELb1ELb1ELb0ELb1EEENS1_36VarlenDynamicPersistentTileSchedulerILi128ELi224ELi256ELi128ELb0ELb1ELb1ELb1ELb1ELb1EEEEEEEEEvNT_6ParamsE,@"STO_CUDA_ENTRY STV_DEFAULT"
_ZN7cutlass13device_kernelIN5flash11enable_sm90INS1_16FlashAttnFwdSm90INS1_25CollectiveMainloopFwdSm90ILi2EN4cute5tupleIJNS5_1CILi1EEES8_S8_EEENS6_IJNS7_ILi128EEENS7_ILi224EEESA_EEELi128ENS_12float_e4m3_tEfNS_4arch4Sm90ELb1ELb0ELb0ELb1ELb0ELb1ELb0ELb1ELb1ELb1ELb0ELb0EEENS1_21CollectiveEpilogueFwdINS6_IJSA_SA_SB_EEES9_NS_10bfloat16_tESF_Li256ELb1ELb1ELb0ELb1EEENS1_36VarlenDynamicPersistentTileSchedulerILi128ELi224ELi256ELi128ELb0ELb1ELb1ELb1ELb1ELb1EEEEEEEEEvNT_6ParamsE:
[----:B------:R-:W-:Y:S01]  /*0000*/  LDC R1, c[0x0][0x37c] ;  /* 0x0000df00ff017b82 */ /* 0x000fe20000000800 */
[----:B------:R-:W-:Y:S05]  /*0010*/  EXIT ;  /* 0x000000000000794d */ /* 0x000fea0003800000 */
.L_x_27:
        /* <DEDUP_REMOVED lines=14> */
.L_x_73:


//--------------------- .text._ZN7cutlass13device_kernelIN5flash11enable_sm90INS1_16FlashAttnFwdSm90INS1_25CollectiveMainloopFwdSm90ILi2EN4cute5tupleIJNS5_1CILi1EEES8_S8_EEENS6_IJNS7_ILi192EEENS7_ILi128EEENS7_ILi96EEEEEELi96ENS_12float_e4m3_tEfNS_4arch4Sm90ELb0ELb0ELb0ELb0ELb0ELb0ELb0ELb1ELb1ELb1ELb0ELb0EEENS1_21CollectiveEpilogueFwdINS6_IJSA_SC_SB_EEES9_NS_10bfloat16_tESG_Li384ELb0ELb1ELb0ELb1EEENS1_29StaticPersistentTileSchedulerILb0EEEEEEEEEvNT_6ParamsE --------------------------
	.section	.text._ZN7cutlass13device_kernelIN5flash11enable_sm90INS1_16FlashAttnFwdSm90INS1_25CollectiveMainloopFwdSm90ILi2EN4cute5tupleIJNS5_1CILi1EEES8_S8_EEENS6_IJNS7_ILi192EEENS7_ILi128EEENS7_ILi96EEEEEELi96ENS_12float_e4m3_tEfNS_4arch4Sm90ELb0ELb0ELb0ELb0ELb0ELb0ELb0ELb1ELb1ELb1ELb0ELb0EEENS1_21CollectiveEpilogueFwdINS6_IJSA_SC_SB_EEES9_NS_10bfloat16_tESG_Li384ELb0ELb1ELb0ELb1EEENS1_29StaticPersistentTileSchedulerILb0EEEEEEEEEvNT_6ParamsE,"ax",@progbits
	.align	128
.text._ZN7cutlass13device_kernelIN5flash11enable_sm90INS1_16FlashAttnFwdSm90INS1_25CollectiveMainloopFwdSm90ILi2EN4cute5tupleIJNS5_1CILi1EEES8_S8_EEENS6_IJNS7_ILi192EEENS7_ILi128EEENS7_ILi96EEEEEELi96ENS_12float_e4m3_tEfNS_4arch4Sm90ELb0ELb0ELb0ELb0ELb0ELb0ELb0ELb1ELb1ELb1ELb0ELb0EEENS1_21CollectiveEpilogueFwdINS6_IJSA_SC_SB_EEES9_NS_10bfloat16_tESG_Li384ELb0ELb1ELb0ELb1EEENS1_29StaticPersistentTileSchedulerILb0EEEEEEEEEvNT_6ParamsE:
        .type           _ZN7cutlass13device_kernelIN5flash11enable_sm90INS1_16FlashAttnFwdSm90INS1_25CollectiveMainloopFwdSm90ILi2EN4cute5tupleIJNS5_1CILi1EEES8_S8_EEENS6_IJNS7_ILi192EEENS7_ILi128EEENS7_ILi96EEEEEELi96ENS_12float_e4m3_tEfNS_4arch4Sm90ELb0ELb0ELb0ELb0ELb0ELb0ELb0ELb1ELb1ELb1ELb0ELb0EEENS1_21CollectiveEpilogueFwdINS6_IJSA_SC_SB_EEES9_NS_10bfloat16_tESG_Li384ELb0ELb1ELb0ELb1EEENS1_29StaticPersistentTileSchedulerILb0EEEEEEEEEvNT_6ParamsE,@function
        .size           _ZN7cutlass13device_kernelIN5flash11enable_sm90INS1_16FlashAttnFwdSm90INS1_25CollectiveMainloopFwdSm90ILi2EN4cute5tupleIJNS5_1CILi1EEES8_S8_EEENS6_IJNS7_ILi192EEENS7_ILi128EEENS7_ILi96EEEEEELi96ENS_12float_e4m3_tEfNS_4arch4Sm90ELb0ELb0ELb0ELb0ELb0ELb0ELb0ELb1ELb1ELb1ELb0ELb0EEENS1_21CollectiveEpilogueFwdINS6_IJSA_SC_SB_EEES9_NS_10bfloat16_tESG_Li384ELb0ELb1ELb0ELb1EEENS1_29StaticPersistentTileSchedulerILb0EEEEEEEEEvNT_6ParamsE,(.L_x_74 - _ZN7cutlass13device_kernelIN5flash11enable_sm90INS1_16FlashAttnFwdSm90INS1_25CollectiveMainloopFwdSm90ILi2EN4cute5tupleIJNS5_1CILi1EEES8_S8_EEENS6_IJNS7_ILi192EEENS7_ILi128EEENS7_ILi96EEEEEELi96ENS_12float_e4m3_tEfNS_4arch4Sm90ELb0ELb0ELb0ELb0ELb0ELb0ELb0ELb1ELb1ELb1ELb0ELb0EEENS1_21CollectiveEpilogueFwdINS6_IJSA_SC_SB_EEES9_NS_10bfloat16_tESG_Li384ELb0ELb1ELb0ELb1EEENS1_29StaticPersistentTileSchedulerILb0EEEEEEEEEvNT_6ParamsE)
        .other          _ZN7cutlass13device_kernelIN5flash11enable_sm90INS1_16FlashAttnFwdSm90INS1_25CollectiveMainloopFwdSm90ILi2EN4cute5tupleIJNS5_1CILi1EEES8_S8_EEENS6_IJNS7_ILi192EEENS7_ILi128EEENS7_ILi96EEEEEELi96ENS_12float_e4m3_tEfNS_4arch4Sm90ELb0ELb0ELb0ELb0ELb0ELb0ELb0ELb1ELb1ELb1ELb0ELb0EEENS1_21CollectiveEpilogueFwdINS6_IJSA_SC_SB_EEES9_NS_10bfloat16_tESG_Li384ELb0ELb1ELb0ELb1EEENS1_29StaticPersistentTileSchedulerILb0EEEEEEEEEvNT_6ParamsE,@"STO_CUDA_ENTRY STV_DEFAULT"
_ZN7cutlass13device_kernelIN5flash11enable_sm90INS1_16FlashAttnFwdSm90INS1_25CollectiveMainloopFwdSm90ILi2EN4cute5tupleIJNS5_1CILi1EEES8_S8_EEENS6_IJNS7_ILi192EEENS7_ILi128EEENS7_ILi96EEEEEELi96ENS_12float_e4m3_tEfNS_4arch4Sm90ELb0ELb0ELb0ELb0ELb0ELb0ELb0ELb1ELb1ELb1ELb0ELb0EEENS1_21CollectiveEpilogueFwdINS6_IJSA_SC_SB_EEES9_NS_10bfloat16_tESG_Li384ELb0ELb1ELb0ELb1EEENS1_29StaticPersistentTileSchedulerILb0EEEEEEEEEvNT_6ParamsE:
[----:B------:R-:W-:Y:S01]  /*0000*/  LDC R1, c[0x0][0x37c] ;  /* 0x0000df00ff017b82 */ /* 0x000fe20000000800 */
[----:B------:R-:W-:Y:S05]  /*0010*/  EXIT ;  /* 0x000000000000794d */ /* 0x000fea0003800000 */
.L_x_28:
        /* <DEDUP_REMOVED lines=14> */
.L_x_74:


//--------------------- .text._ZN7cutlass13device_kernelIN5flash11enable_sm90INS1_16FlashAttnFwdSm90INS1_25CollectiveMainloopFwdSm90ILi2EN4cute5tupleIJNS5_1CILi1EEES8_S8_EEENS6_IJNS7_ILi192EEENS7_ILi128EEENS7_ILi96EEEEEELi96ENS_12float_e4m3_tEfNS_4arch4Sm90ELb0ELb0ELb0ELb1ELb0ELb0ELb0ELb1ELb1ELb1ELb0ELb0EEENS1_21CollectiveEpilogueFwdINS6_IJSA_SC_SB_EEES9_NS_10bfloat16_tESG_Li384ELb1ELb1ELb0ELb1EEENS1_36VarlenDynamicPersistentTileSchedulerILi192ELi128ELi384ELi128ELb0ELb1ELb1ELb0ELb1ELb1EEEEEEEEEvNT_6ParamsE --------------------------
	.section	.text._ZN7cutlass13device_kernelIN5flash11enable_sm90INS1_16FlashAttnFwdSm90INS1_25CollectiveMainloopFwdSm90ILi2EN4cute5tupleIJNS5_1CILi1EEES8_S8_EEENS6_IJNS7_ILi192EEENS7_ILi128EEENS7_ILi96EEEEEELi96ENS_12float_e4m3_tEfNS_4arch4Sm90ELb0ELb0ELb0ELb1ELb0ELb0ELb0ELb1ELb1ELb1ELb0ELb0EEENS1_21CollectiveEpilogueFwdINS6_IJSA_SC_SB_EEES9_NS_10bfloat16_tESG_Li384ELb1ELb1ELb0ELb1EEENS1_36VarlenDynamicPersistentTileSchedulerILi192ELi128ELi384ELi128ELb0ELb1ELb1ELb0ELb1ELb1EEEEEEEEEvNT_6ParamsE,"ax",@progbits
	.align	128
.text._ZN7cutlass13device_kernelIN5flash11enable_sm90INS1_16FlashAttnFwdSm90INS1_25CollectiveMainloopFwdSm90ILi2EN4cute5tupleIJNS5_1CILi1EEES8_S8_EEENS6_IJNS7_ILi192EEENS7_ILi128EEENS7_ILi96EEEEEELi96ENS_12float_e4m3_tEfNS_4arch4Sm90ELb0ELb0ELb0ELb1ELb0ELb0ELb0ELb1ELb1ELb1ELb0ELb0EEENS1_21CollectiveEpilogueFwdINS6_IJSA_SC_SB_EEES9_NS_10bfloat16_tESG_Li384ELb1ELb1ELb0ELb1EEENS1_36VarlenDynamicPersistentTileSchedulerILi192ELi128ELi384ELi128ELb0ELb1ELb1ELb0ELb1ELb1EEEEEEEEEvNT_6ParamsE:
        .type           _ZN7cutlass13device_kernelIN5flash11enable_sm90INS1_16FlashAttnFwdSm90INS1_25CollectiveMainloopFwdSm90ILi2EN4cute5tupleIJNS5_1CILi1EEES8_S8_EEENS6_IJNS7_ILi192EEENS7_ILi128EEENS7_ILi96EEEEEELi96ENS_12float_e4m3_tEfNS_4arch4Sm90ELb0ELb0ELb0ELb1ELb0ELb0ELb0ELb1ELb1ELb1ELb0ELb0EEENS1_21CollectiveEpilogueFwdINS6_IJSA_SC_SB_EEES9_NS_10bfloat16_tESG_Li384ELb1ELb1ELb0ELb1EEENS1_36VarlenDynamicPersistentTileSchedulerILi192ELi128ELi384ELi128ELb0ELb1ELb1ELb0ELb1ELb1EEEEEEEEEvNT_6ParamsE,@function
        .size           _ZN7cutlass13device_kernelIN5flash11enable_sm90INS1_16FlashAttnFwdSm90INS1_25CollectiveMainloopFwdSm90ILi2EN4cute5tupleIJNS5_1CILi1EEES8_S8_EEENS6_IJNS7_ILi192EEENS7_ILi128EEENS7_ILi96EEEEEELi96ENS_12float_e4m3_tEfNS_4arch4Sm90ELb0ELb0ELb0ELb1ELb0ELb0ELb0ELb1ELb1ELb1ELb0ELb0EEENS1_21CollectiveEpilogueFwdINS6_IJSA_SC_SB_EEES9_NS_10bfloat16_tESG_Li384ELb1ELb1ELb0ELb1EEENS1_36VarlenDynamicPersistentTileSchedulerILi192ELi128ELi384ELi128ELb0ELb1ELb1ELb0ELb1ELb1EEEEEEEEEvNT_6ParamsE,(.L_x_75 - _ZN7cutlass13device_kernelIN5flash11enable_sm90INS1_16FlashAttnFwdSm90INS1_25CollectiveMainloopFwdSm90ILi2EN4cute5tupleIJNS5_1CILi1EEES8_S8_EEENS6_IJNS7_ILi192EEENS7_ILi128EEENS7_ILi96EEEEEELi96ENS_12float_e4m3_tEfNS_4arch4Sm90ELb0ELb0ELb0ELb1ELb0ELb0ELb0ELb1ELb1ELb1ELb0ELb0EEENS1_21CollectiveEpilogueFwdINS6_IJSA_SC_SB_EEES9_NS_10bfloat16_tESG_Li384ELb1ELb1ELb0ELb1EEENS1_36VarlenDynamicPersistentTileSchedulerILi192ELi128ELi384ELi128ELb0ELb1ELb1ELb0ELb1ELb1EEEEEEEEEvNT_6ParamsE)
        .other          _ZN7cutlass13device_kernelIN5flash11enable_sm90INS1_16FlashAttnFwdSm90INS1_25CollectiveMainloopFwdSm90ILi2EN4cute5tupleIJNS5_1CILi1EEES8_S8_EEENS6_IJNS7_ILi192EEENS7_ILi128EEENS7_ILi96EEEEEELi96ENS_12float_e4m3_tEfNS_4arch4Sm90ELb0ELb0ELb0ELb1ELb0ELb0ELb0ELb1ELb1ELb1ELb0ELb0EEENS1_21CollectiveEpilogueFwdINS6_IJSA_SC_SB_EEES9_NS_10bfloat16_tESG_Li384ELb1ELb1ELb0ELb1EEENS1_36VarlenDynamicPersistentTileSchedulerILi192ELi128ELi384ELi128ELb0ELb1ELb1ELb0ELb1ELb1EEEEEEEEEvNT_6ParamsE,@"STO_CUDA_ENTRY STV_DEFAULT"
_ZN7cutlass13device_kernelIN5flash11enable_sm90INS1_16FlashAttnFwdSm90INS1_25CollectiveMainloopFwdSm90ILi2EN4cute5tupleIJNS5_1CILi1EEES8_S8_EEENS6_IJNS7_ILi192EEENS7_ILi128EEENS7_ILi96EEEEEELi96ENS_12float_e4m3_tEfNS_4arch4Sm90ELb0ELb0ELb0ELb1ELb0ELb0ELb0ELb1ELb1ELb1ELb0ELb0EEENS1_21CollectiveEpilogueFwdINS6_IJSA_SC_SB_EEES9_NS_10bfloat16_tESG_Li384ELb1ELb1ELb0ELb1EEENS1_36VarlenDynamicPersistentTileSchedulerILi192ELi128ELi384ELi128ELb0ELb1ELb1ELb0ELb1ELb1EEEEEEEEEvNT_6ParamsE:
[----:B------:R-:W-:Y:S01]  /*0000*/  LDC R1, c[0x0][0x37c] ;  /* 0x0000df00ff017b82 */ /* 0x000fe20000000800 */
[----:B------:R-:W-:Y:S05]  /*0010*/  EXIT ;  /* 0x000000000000794d */ /* 0x000fea0003800000 */
.L_x_29:
        /* <DEDUP_REMOVED lines=14> */
.L_x_75:


//--------------------- .text._ZN7cutlass13device_kernelIN5flash11enable_sm90INS1_16FlashAttnFwdSm90INS1_25CollectiveMainloopFwdSm90ILi2EN4cute5tupleIJNS5_1CILi1EEES8_S8_EEENS6_IJNS7_ILi192EEENS7_ILi128EEENS7_ILi96EEEEEELi96ENS_12float_e4m3_tEfNS_4arch4Sm90ELb0ELb0ELb0ELb1ELb0ELb1ELb0ELb1ELb1ELb1ELb0ELb0EEENS1_21CollectiveEpilogueFwdINS6_IJSA_SC_SB_EEES9_NS_10bfloat16_tESG_Li384ELb1ELb1ELb0ELb1EEENS1_36VarlenDynamicPersistentTileSchedulerILi192ELi128ELi384ELi128ELb0ELb1ELb1ELb0ELb1ELb1EEEEEEEEEvNT_6ParamsE --------------------------
	.section	.text._ZN7cutlass13device_kernelIN5flash11enable_sm90INS1_16FlashAttnFwdSm90INS1_25CollectiveMainloopFwdSm90ILi2EN4cute5tupleIJNS5_1CILi1EEES8_S8_EEENS6_IJNS7_ILi192EEENS7_ILi128EEENS7_ILi96EEEEEELi96ENS_12float_e4m3_tEfNS_4arch4Sm90ELb0ELb0ELb0ELb1ELb0ELb1ELb0ELb1ELb1ELb1ELb0ELb0EEENS1_21CollectiveEpilogueFwdINS6_IJSA_SC_SB_EEES9_NS_10bfloat16_tESG_Li384ELb1ELb1ELb0ELb1EEENS1_36VarlenDynamicPersistentTileSchedulerILi192ELi128ELi384ELi128ELb0ELb1ELb1ELb0ELb1ELb1EEEEEEEEEvNT_6ParamsE,"ax",@progbits
	.align	128
.text._ZN7cutlass13device_kernelIN5flash11enable_sm90INS1_16FlashAttnFwdSm90INS1_25CollectiveMainloopFwdSm90ILi2EN4cute5tupleIJNS5_1CILi1EEES8_S8_EEENS6_IJNS7_ILi192EEENS7_ILi128EEENS7_ILi96EEEEEELi96ENS_12float_e4m3_tEfNS_4arch4Sm90ELb0ELb0ELb0ELb1ELb0ELb1ELb0ELb1ELb1ELb1ELb0ELb0EEENS1_21CollectiveEpilogueFwdINS6_IJSA_SC_SB_EEES9_NS_10bfloat16_tESG_Li384ELb1ELb1ELb0ELb1EEENS1_36VarlenDynamicPersistentTileSchedulerILi192ELi128ELi384ELi128ELb0ELb1ELb1ELb0ELb1ELb1EEEEEEEEEvNT_6ParamsE:
        .type           _ZN7cutlass13device_kernelIN5flash11enable_sm90INS1_16FlashAttnFwdSm90INS1_25CollectiveMainloopFwdSm90ILi2EN4cute5tupleIJNS5_1CILi1EEES8_S8_EEENS6_IJNS7_ILi192EEENS7_ILi128EEENS7_ILi96EEEEEELi96ENS_12float_e4m3_tEfNS_4arch4Sm90ELb0ELb0ELb0ELb1ELb0ELb1ELb0ELb1ELb1ELb1ELb0ELb0EEENS1_21CollectiveEpilogueFwdINS6_IJSA_SC_SB_EEES9_NS_10bfloat16_tESG_Li384ELb1ELb1ELb0ELb1EEENS1_36VarlenDynamicPersistentTileSchedulerILi192ELi128ELi384ELi128ELb0ELb1ELb1ELb0ELb1ELb1EEEEEEEEEvNT_6ParamsE,@function
        .size           _ZN7cutlass13device_kernelIN5flash11enable_sm90INS1_16FlashAttnFwdSm90INS1_25CollectiveMainloopFwdSm90ILi2EN4cute5tupleIJNS5_1CILi1EEES8_S8_EEENS6_IJNS7_ILi192EEENS7_ILi128EEENS7_ILi96EEEEEELi96ENS_12float_e4m3_tEfNS_4arch4Sm90ELb0ELb0ELb0ELb1ELb0ELb1ELb0ELb1ELb1ELb1ELb0ELb0EEENS1_21CollectiveEpilogueFwdINS6_IJSA_SC_SB_EEES9_NS_10bfloat16_tESG_Li384ELb1ELb1ELb0ELb1EEENS1_36VarlenDynamicPersistentTileSchedulerILi192ELi128ELi384ELi128ELb0ELb1ELb1ELb0ELb1ELb1EEEEEEEEEvNT_6ParamsE,(.L_x_76 - _ZN7cutlass13device_kernelIN5flash11enable_sm90INS1_16FlashAttnFwdSm90INS1_25CollectiveMainloopFwdSm90ILi2EN4cute5tupleIJNS5_1CILi1EEES8_S8_EEENS6_IJNS7_ILi192EEENS7_ILi128EEENS7_ILi96EEEEEELi96ENS_12float_e4m3_tEfNS_4arch4Sm90ELb0ELb0ELb0ELb1ELb0ELb1ELb0ELb1ELb1ELb1ELb0ELb0EEENS1_21CollectiveEpilogueFwdINS6_IJSA_SC_SB_EEES9_NS_10bfloat16_tESG_Li384ELb1ELb1ELb0ELb1EEENS1_36VarlenDynamicPersistentTileSchedulerILi192ELi128ELi384ELi128ELb0ELb1ELb1ELb0ELb1ELb1EEEEEEEEEvNT_6ParamsE)
        .other          _ZN7cutlass13device_kernelIN5flash11enable_sm90INS1_16FlashAttnFwdSm90INS1_25CollectiveMainloopFwdSm90ILi2EN4cute5tupleIJNS5_1CILi1EEES8_S8_EEENS6_IJNS7_ILi192EEENS7_ILi128EEENS7_ILi96EEEEEELi96ENS_12float_e4m3_tEfNS_4arch4Sm90ELb0ELb0ELb0ELb1ELb0ELb1ELb0ELb1ELb1ELb1ELb0ELb0EEENS1_21CollectiveEpilogueFwdINS6_IJSA_SC_SB_EEES9_NS_10bfloat16_tESG_Li384ELb1ELb1ELb0ELb1EEENS1_36VarlenDynamicPersistentTileSchedulerILi192ELi128ELi384ELi128ELb0ELb1ELb1ELb0ELb1ELb1EEEEEEEEEvNT_6ParamsE,@"STO_CUDA_ENTRY STV_DEFAULT"
_ZN7cutlass13device_kernelIN5flash11enable_sm90INS1_16FlashAttnFwdSm90INS1_25CollectiveMainloopFwdSm90ILi2EN4cute5tupleIJNS5_1CILi1EEES8_S8_EEENS6_IJNS7_ILi192EEENS7_ILi128EEENS7_ILi96EEEEEELi96ENS_12float_e4m3_tEfNS_4arch4Sm90ELb0ELb0ELb0ELb1ELb0ELb1ELb0ELb1ELb1ELb1ELb0ELb0EEENS1_21CollectiveEpilogueFwdINS6_IJSA_SC_SB_EEES9_NS_10bfloat16_tESG_Li384ELb1ELb1ELb0ELb1EEENS1_36VarlenDynamicPersistentTileSchedulerILi192ELi128ELi384ELi128ELb0ELb1ELb1ELb0ELb1ELb1EEEEEEEEEvNT_6ParamsE:
[----:B------:R-:W-:Y:S01]  /*0000*/  LDC R1, c[0x0][0x37c] ;  /* 0x0000df00ff017b82 */ /* 0x000fe20000000800 */
[----:B------:R-:W-:Y:S05]  /*0010*/  EXIT ;  /* 0x000000000000794d */ /* 0x000fea0003800000 */
.L_x_30:
        /* <DEDUP_REMOVED lines=14> */
.L_x_76:


//--------------------- .text._ZN7cutlass13device_kernelIN5flash11enable_sm90INS1_16FlashAttnFwdSm90INS1_25CollectiveMainloopFwdSm90ILi2EN4cute5tupleIJNS5_1CILi1EEES8_S8_EEENS6_IJNS7_ILi192EEENS7_ILi128EEENS7_ILi96EEEEEELi96ENS_12float_e4m3_tEfNS_4arch4Sm90ELb0ELb1ELb0ELb0ELb0ELb0ELb0ELb1ELb1ELb1ELb0ELb0EEENS1_21CollectiveEpilogueFwdINS6_IJSA_SC_SB_EEES9_NS_10bfloat16_tESG_Li384ELb0ELb1ELb0ELb1EEENS1_30DynamicPersistentTileSchedulerILi384ELi128ELb0ELb1ELb1EEEEEEEEEvNT_6ParamsE --------------------------
	.section	.text._ZN7cutlass13device_kernelIN5flash11enable_sm90INS1_16FlashAttnFwdSm90INS1_25CollectiveMainloopFwdSm90ILi2EN4cute5tupleIJNS5_1CILi1EEES8_S8_EEENS6_IJNS7_ILi192EEENS7_ILi128EEENS7_ILi96EEEEEELi96ENS_12float_e4m3_tEfNS_4arch4Sm90ELb0ELb1ELb0ELb0ELb0ELb0ELb0ELb1ELb1ELb1ELb0ELb0EEENS1_21CollectiveEpilogueFwdINS6_IJSA_SC_SB_EEES9_NS_10bfloat16_tESG_Li384ELb0ELb1ELb0ELb1EEENS1_30DynamicPersistentTileSchedulerILi384ELi128ELb0ELb1ELb1EEEEEEEEEvNT_6ParamsE,"ax",@progbits
	.align	128
.text._ZN7cutlass13device_kernelIN5flash11enable_sm90INS1_16FlashAttnFwdSm90INS1_25CollectiveMainloopFwdSm90ILi2EN4cute5tupleIJNS5_1CILi1EEES8_S8_EEENS6_IJNS7_ILi192EEENS7_ILi128EEENS7_ILi96EEEEEELi96ENS_12float_e4m3_tEfNS_4arch4Sm90ELb0ELb1ELb0ELb0ELb0ELb0ELb0ELb1ELb1ELb1ELb0ELb0EEENS1_21CollectiveEpilogueFwdINS6_IJSA_SC_SB_EEES9_NS_10bfloat16_tESG_Li384ELb0ELb1ELb0ELb1EEENS1_30DynamicPersistentTileSchedulerILi384ELi128ELb0ELb1ELb1EEEEEEEEEvNT_6ParamsE:
        .type           _ZN7cutlass13device_kernelIN5flash11enable_sm90INS1_16FlashAttnFwdSm90INS1_25CollectiveMainloopFwdSm90ILi2EN4cute5tupleIJNS5_1CILi1EEES8_S8_EEENS6_IJNS7_ILi192EEENS7_ILi128EEENS7_ILi96EEEEEELi96ENS_12float_e4m3_tEfNS_4arch4Sm90ELb0ELb1ELb0ELb0ELb0ELb0ELb0ELb1ELb1ELb1ELb0ELb0EEENS1_21CollectiveEpilogueFwdINS6_IJSA_SC_SB_EEES9_NS_10bfloat16_tESG_Li384ELb0ELb1ELb0ELb1EEENS1_30DynamicPersistentTileSchedulerILi384ELi128ELb0ELb1ELb1EEEEEEEEEvNT_6ParamsE,@function
        .size           _ZN7cutlass13device_kernelIN5flash11enable_sm90INS1_16FlashAttnFwdSm90INS1_25CollectiveMainloopFwdSm90ILi2EN4cute5tupleIJNS5_1CILi1EEES8_S8_EEENS6_IJNS7_ILi192EEENS7_ILi128EEENS7_ILi96EEEEEELi96ENS_12float_e4m3_tEfNS_4arch4Sm90ELb0ELb1ELb0ELb0ELb0ELb0ELb0ELb1ELb1ELb1ELb0ELb0EEENS1_21CollectiveEpilogueFwdINS6_IJSA_SC_SB_EEES9_NS_10bfloat16_tESG_Li384ELb0ELb1ELb0ELb1EEENS1_30DynamicPersistentTileSchedulerILi384ELi128ELb0ELb1ELb1EEEEEEEEEvNT_6ParamsE,(.L_x_77 - _ZN7cutlass13device_kernelIN5flash11enable_sm90INS1_16FlashAttnFwdSm90INS1_25CollectiveMainloopFwdSm90ILi2EN4cute5tupleIJNS5_1CILi1EEES8_S8_EEENS6_IJNS7_ILi192EEENS7_ILi128EEENS7_ILi96EEEEEELi96ENS_12float_e4m3_tEfNS_4arch4Sm90ELb0ELb1ELb0ELb0ELb0ELb0ELb0ELb1ELb1ELb1ELb0ELb0EEENS1_21CollectiveEpilogueFwdINS6_IJSA_SC_SB_EEES9_NS_10bfloat16_tESG_Li384ELb0ELb1ELb0ELb1EEENS1_30DynamicPersistentTileSchedulerILi384ELi128ELb0ELb1ELb1EEEEEEEEEvNT_6ParamsE)
        .other          _ZN7cutlass13device_kernelIN5flash11enable_sm90INS1_16FlashAttnFwdSm90INS1_25CollectiveMainloopFwdSm90ILi2EN4cute5tupleIJNS5_1CILi1EEES8_S8_EEENS6_IJNS7_ILi192EEENS7_ILi128EEENS7_ILi96EEEEEELi96ENS_12float_e4m3_tEfNS_4arch4Sm90ELb0ELb1ELb0ELb0ELb0ELb0ELb0ELb1ELb1ELb1ELb0ELb0EEENS1_21CollectiveEpilogueFwdINS6_IJSA_SC_SB_EEES9_NS_10bfloat16_tESG_Li384ELb0ELb1ELb0ELb1EEENS1_30DynamicPersistentTileSchedulerILi384ELi128ELb0ELb1ELb1EEEEEEEEEvNT_6ParamsE,@"STO_CUDA_ENTRY STV_DEFAULT"
_ZN7cutlass13device_kernelIN5flash11enable_sm90INS1_16FlashAttnFwdSm90INS1_25CollectiveMainloopFwdSm90ILi2EN4cute5tupleIJNS5_1CILi1EEES8_S8_EEENS6_IJNS7_ILi192EEENS7_ILi128EEENS7_ILi96EEEEEELi96ENS_12float_e4m3_tEfNS_4arch4Sm90ELb0ELb1ELb0ELb0ELb0ELb0ELb0ELb1ELb1ELb1ELb0ELb0EEENS1_21CollectiveEpilogueFwdINS6_IJSA_SC_SB_EEES9_NS_10bfloat16_tESG_Li384ELb0ELb1ELb0ELb1EEENS1_30DynamicPersistentTileSchedulerILi384ELi128ELb0ELb1ELb1EEEEEEEEEvNT_6ParamsE:
[----:B------:R-:W-:Y:S01]  /*0000*/  LDC R1, c[0x0][0x37c] ;  /* 0x0000df00ff017b82 */ /* 0x000fe20000000800 */
[----:B------:R-:W-:Y:S05]  /*0010*/  EXIT ;  /* 0x000000000000794d */ /* 0x000fea0003800000 */
.L_x_31:
        /* <DEDUP_REMOVED lines=14> */
.L_x_77:


//--------------------- .text._ZN7cutlass13device_kernelIN5flash11enable_sm90INS1_16FlashAttnFwdSm90INS1_25CollectiveMainloopFwdSm90ILi2EN4cute5tupleIJNS5_1CILi1EEES8_S8_EEENS6_IJNS7_ILi192EEENS7_ILi128EEENS7_ILi96EEEEEELi96ENS_12float_e4m3_tEfNS_4arch4Sm90ELb0ELb1ELb0ELb1ELb0ELb0ELb0ELb1ELb1ELb1ELb0ELb0EEENS1_21CollectiveEpilogueFwdINS6_IJSA_SC_SB_EEES9_NS_10bfloat16_tESG_Li384ELb1ELb1ELb0ELb1EEENS1_36VarlenDynamicPersistentTileSchedulerILi192ELi128ELi384ELi128ELb0ELb1ELb1ELb1ELb0ELb1EEEEEEEEEvNT_6ParamsE --------------------------
	.section	.text._ZN7cutlass13device_kernelIN5flash11enable_sm90INS1_16FlashAttnFwdSm90INS1_25CollectiveMainloopFwdSm90ILi2EN4cute5tupleIJNS5_1CILi1EEES8_S8_EEENS6_IJNS7_ILi192EEENS7_ILi128EEENS7_ILi96EEEEEELi96ENS_12float_e4m3_tEfNS_4arch4Sm90ELb0ELb1ELb0ELb1ELb0ELb0ELb0ELb1ELb1ELb1ELb0ELb0EEENS1_21CollectiveEpilogueFwdINS6_IJSA_SC_SB_EEES9_NS_10bfloat16_tESG_Li384ELb1ELb1ELb0ELb1EEENS1_36VarlenDynamicPersistentTileSchedulerILi192ELi128ELi384ELi128ELb0ELb1ELb1ELb1ELb0ELb1EEEEEEEEEvNT_6ParamsE,"ax",@progbits
	.align	128
.text._ZN7cutlass13device_kernelIN5flash11enable_sm90INS1_16FlashAttnFwdSm90INS1_25CollectiveMainloopFwdSm90ILi2EN4cute5tupleIJNS5_1CILi1EEES8_S8_EEENS6_IJNS7_ILi192EEENS7_ILi128EEENS7_ILi96EEEEEELi96ENS_12float_e4m3_tEfNS_4arch4Sm90ELb0ELb1ELb0ELb1ELb0ELb0ELb0ELb1ELb1ELb1ELb0ELb0EEENS1_21CollectiveEpilogueFwdINS6_IJSA_SC_SB_EEES9_NS_10bfloat16_tESG_Li384ELb1ELb1ELb0ELb1EEENS1_36VarlenDynamicPersistentTileSchedulerILi192ELi128ELi384ELi128ELb0ELb1ELb1ELb1ELb0ELb1EEEEEEEEEvNT_6ParamsE:
        .type           _ZN7cutlass13device_kernelIN5flash11enable_sm90INS1_16FlashAttnFwdSm90INS1_25CollectiveMainloopFwdSm90ILi2EN4cute5tupleIJNS5_1CILi1EEES8_S8_EEENS6_IJNS7_ILi192EEENS7_ILi128EEENS7_ILi96EEEEEELi96ENS_12float_e4m3_tEfNS_4arch4Sm90ELb0ELb1ELb0ELb1ELb0ELb0ELb0ELb1ELb1ELb1ELb0ELb0EEENS1_21CollectiveEpilogueFwdINS6_IJSA_SC_SB_EEES9_NS_10bfloat16_tESG_Li384ELb1ELb1ELb0ELb1EEENS1_36VarlenDynamicPersistentTileSchedulerILi192ELi128ELi384ELi128ELb0ELb1ELb1ELb1ELb0ELb1EEEEEEEEEvNT_6ParamsE,@function
        .size           _ZN7cutlass13device_kernelIN5flash11enable_sm90INS1_16FlashAttnFwdSm90INS1_25CollectiveMainloopFwdSm90ILi2EN4cute5tupleIJNS5_1CILi1EEES8_S8_EEENS6_IJNS7_ILi192EEENS7_ILi128EEENS7_ILi96EEEEEELi96ENS_12float_e4m3_tEfNS_4arch4Sm90ELb0ELb1ELb0ELb1ELb0ELb0ELb0ELb1ELb1ELb1ELb0ELb0EEENS1_21CollectiveEpilogueFwdINS6_IJSA_SC_SB_EEES9_NS_10bfloat16_tESG_Li384ELb1ELb1ELb0ELb1EEENS1_36VarlenDynamicPersistentTileSchedulerILi192ELi128ELi384ELi128ELb0ELb1ELb1ELb1ELb0ELb1EEEEEEEEEvNT_6ParamsE,(.L_x_78 - _ZN7cutlass13device_kernelIN5flash11enable_sm90INS1_16FlashAttnFwdSm90INS1_25CollectiveMainloopFwdSm90ILi2EN4cute5tupleIJNS5_1CILi1EEES8_S8_EEENS6_IJNS7_ILi192EEENS7_ILi128EEENS7_ILi96EEEEEELi96ENS_12float_e4m3_tEfNS_4arch4Sm90ELb0ELb1ELb0ELb1ELb0ELb0ELb0ELb1ELb1ELb1ELb0ELb0EEENS1_21CollectiveEpilogueFwdINS6_IJSA_SC_SB_EEES9_NS_10bfloat16_tESG_Li384ELb1ELb1ELb0ELb1EEENS1_36VarlenDynamicPersistentTileSchedulerILi192ELi128ELi384ELi128ELb0ELb1ELb1ELb1ELb0ELb1EEEEEEEEEvNT_6ParamsE)
        .other          _ZN7cutlass13device_kernelIN5flash11enable_sm90INS1_16FlashAttnFwdSm90INS1_25CollectiveMainloopFwdSm90ILi2EN4cute5tupleIJNS5_1CILi1EEES8_S8_EEENS6_IJNS7_ILi192EEENS7_ILi128EEENS7_ILi96EEEEEELi96ENS_12float_e4m3_tEfNS_4arch4Sm90ELb0ELb1ELb0ELb1ELb0ELb0ELb0ELb1ELb1ELb1ELb0ELb0EEENS1_21CollectiveEpilogueFwdINS6_IJSA_SC_SB_EEES9_NS_10bfloat16_tESG_Li384ELb1ELb1ELb0ELb1EEENS1_36VarlenDynamicPersistentTileSchedulerILi192ELi128ELi384ELi128ELb0ELb1ELb1ELb1ELb0ELb1EEEEEEEEEvNT_6ParamsE,@"STO_CUDA_ENTRY STV_DEFAULT"
_ZN7cutlass13device_kernelIN5flash11enable_sm90INS1_16FlashAttnFwdSm90INS1_25CollectiveMainloopFwdSm90ILi2EN4cute5tupleIJNS5_1CILi1EEES8_S8_EEENS6_IJNS7_ILi192EEENS7_ILi128EEENS7_ILi96EEEEEELi96ENS_12float_e4m3_tEfNS_4arch4Sm90ELb0ELb1ELb0ELb1ELb0ELb0ELb0ELb1ELb1ELb1ELb0ELb0EEENS1_21CollectiveEpilogueFwdINS6_IJSA_SC_SB_EEES9_NS_10bfloat16_tESG_Li384ELb1ELb1ELb0ELb1EEENS1_36VarlenDynamicPersistentTileSchedulerILi192ELi128ELi384ELi128ELb0ELb1ELb1ELb1ELb0ELb1EEEEEEEEEvNT_6ParamsE:
[----:B------:R-:W-:Y:S01]  /*0000*/  LDC R1, c[0x0][0x37c] ;  /* 0x0000df00ff017b82 */ /* 0x000fe20000000800 */
[----:B------:R-:W-:Y:S05]  /*0010*/  EXIT ;  /* 0x000000000000794d */ /* 0x000fea0003800000 */
.L_x_32:
        /* <DEDUP_REMOVED lines=14> */
.L_x_78:


//--------------------- .text._ZN7cutlass13device_kernelIN5flash11enable_sm90INS1_16FlashAttnFwdSm90INS1_25CollectiveMainloopFwdSm90ILi2EN4cute5tupleIJNS5_1CILi1EEES8_S8_EEENS6_IJNS7_ILi192EEENS7_ILi128EEENS7_ILi96EEEEEELi96ENS_12float_e4m3_tEfNS_4arch4Sm90ELb0ELb1ELb0ELb1ELb0ELb1ELb0ELb1ELb1ELb1ELb0ELb0EEENS1_21CollectiveEpilogueFwdINS6_IJSA_SC_SB_EEES9_NS_10bfloat16_tESG_Li384ELb1ELb1ELb0ELb1EEENS1_36VarlenDynamicPersistentTileSchedulerILi192ELi128ELi384ELi128ELb0ELb1ELb1ELb1ELb0ELb1EEEEEEEEEvNT_6ParamsE --------------------------
	.section	.text._ZN7cutlass13device_kernelIN5flash11enable_sm90INS1_16FlashAttnFwdSm90INS1_25CollectiveMainloopFwdSm90ILi2EN4cute5tupleIJNS5_1CILi1EEES8_S8_EEENS6_IJNS7_ILi192EEENS7_ILi128EEENS7_ILi96EEEEEELi96ENS_12float_e4m3_tEfNS_4arch4Sm90ELb0ELb1ELb0ELb1ELb0ELb1ELb0ELb1ELb1ELb1ELb0ELb0EEENS1_21CollectiveEpilogueFwdINS6_IJSA_SC_SB_EEES9_NS_10bfloat16_tESG_Li384ELb1ELb1ELb0ELb1EEENS1_36VarlenDynamicPersistentTileSchedulerILi192ELi128ELi384ELi128ELb0ELb1ELb1ELb1ELb0ELb1EEEEEEEEEvNT_6ParamsE,"ax",@progbits
	.align	128
.text._ZN7cutlass13device_kernelIN5flash11enable_sm90INS1_16FlashAttnFwdSm90INS1_25CollectiveMainloopFwdSm90ILi2EN4cute5tupleIJNS5_1CILi1EEES8_S8_EEENS6_IJNS7_ILi192EEENS7_ILi128EEENS7_ILi96EEEEEELi96ENS_12float_e4m3_tEfNS_4arch4Sm90ELb0ELb1ELb0ELb1ELb0ELb1ELb0ELb1ELb1ELb1ELb0ELb0EEENS1_21CollectiveEpilogueFwdINS6_IJSA_SC_SB_EEES9_NS_10bfloat16_tESG_Li384ELb1ELb1ELb0ELb1EEENS1_36VarlenDynamicPersistentTileSchedulerILi192ELi128ELi384ELi128ELb0ELb1ELb1ELb1ELb0ELb1EEEEEEEEEvNT_6ParamsE:
        .type           _ZN7cutlass13device_kernelIN5flash11enable_sm90INS1_16FlashAttnFwdSm90INS1_25CollectiveMainloopFwdSm90ILi2EN4cute5tupleIJNS5_1CILi1EEES8_S8_EEENS6_IJNS7_ILi192EEENS7_ILi128EEENS7_ILi96EEEEEELi96ENS_12float_e4m3_tEfNS_4arch4Sm90ELb0ELb1ELb0ELb1ELb0ELb1ELb0ELb1ELb1ELb1ELb0ELb0EEENS1_21CollectiveEpilogueFwdINS6_IJSA_SC_SB_EEES9_NS_10bfloat16_tESG_Li384ELb1ELb1ELb0ELb1EEENS1_36VarlenDynamicPersistentTileSchedulerILi192ELi128ELi384ELi128ELb0ELb1ELb1ELb1ELb0ELb1EEEEEEEEEvNT_6ParamsE,@function
        .size           _ZN7cutlass13device_kernelIN5flash11enable_sm90INS1_16FlashAttnFwdSm90INS1_25CollectiveMainloopFwdSm90ILi2EN4cute5tupleIJNS5_1CILi1EEES8_S8_EEENS6_IJNS7_ILi192EEENS7_ILi128EEENS7_ILi96EEEEEELi96ENS_12float_e4m3_tEfNS_4arch4Sm90ELb0ELb1ELb0ELb1ELb0ELb1ELb0ELb1ELb1ELb1ELb0ELb0EEENS1_21CollectiveEpilogueFwdINS6_IJSA_SC_SB_EEES9_NS_10bfloat16_tESG_Li384ELb1ELb1ELb0ELb1EEENS1_36VarlenDynamicPersistentTileSchedulerILi192ELi128ELi384ELi128ELb0ELb1ELb1ELb1ELb0ELb1EEEEEEEEEvNT_6ParamsE,(.L_x_79 - _ZN7cutlass13device_kernelIN5flash11enable_sm90INS1_16FlashAttnFwdSm90INS1_25CollectiveMainloopFwdSm90ILi2EN4cute5tupleIJNS5_1CILi1EEES8_S8_EEENS6_IJNS7_ILi192EEENS7_ILi128EEENS7_ILi96EEEEEELi96ENS_12float_e4m3_tEfNS_4arch4Sm90ELb0ELb1ELb0ELb1ELb0ELb1ELb0ELb1ELb1ELb1ELb0ELb0EEENS1_21CollectiveEpilogueFwdINS6_IJSA_SC_SB_EEES9_NS_10bfloat16_tESG_Li384ELb1ELb1ELb0ELb1EEENS1_36VarlenDynamicPersistentTileSchedulerILi192ELi128ELi384ELi128ELb0ELb1ELb1ELb1ELb0ELb1EEEEEEEEEvNT_6ParamsE)
        .other          _ZN7cutlass13device_kernelIN5flash11enable_sm90INS1_16FlashAttnFwdSm90INS1_25CollectiveMainloopFwdSm90ILi2EN4cute5tupleIJNS5_1CILi1EEES8_S8_EEENS6_IJNS7_ILi192EEENS7_ILi128EEENS7_ILi96EEEEEELi96ENS_12float_e4m3_tEfNS_4arch4Sm90ELb0ELb1ELb0ELb1ELb0ELb1ELb0ELb1ELb1ELb1ELb0ELb0EEENS1_21CollectiveEpilogueFwdINS6_IJSA_SC_SB_EEES9_NS_10bfloat16_tESG_Li384ELb1ELb1ELb0ELb1EEENS1_36VarlenDynamicPersistentTileSchedulerILi192ELi128ELi384ELi128ELb0ELb1ELb1ELb1ELb0ELb1EEEEEEEEEvNT_6ParamsE,@"STO_CUDA_ENTRY STV_DEFAULT"
_ZN7cutlass13device_kernelIN5flash11enable_sm90INS1_16FlashAttnFwdSm90INS1_25CollectiveMainloopFwdSm90ILi2EN4cute5tupleIJNS5_1CILi1EEES8_S8_EEENS6_IJNS7_ILi192EEENS7_ILi128EEENS7_ILi96EEEEEELi96ENS_12float_e4m3_tEfNS_4arch4Sm90ELb0ELb1ELb0ELb1ELb0ELb1ELb0ELb1ELb1ELb1ELb0ELb0EEENS1_21CollectiveEpilogueFwdINS6_IJSA_SC_SB_EEES9_NS_10bfloat16_tESG_Li384ELb1ELb1ELb0ELb1EEENS1_36VarlenDynamicPersistentTileSchedulerILi192ELi128ELi384ELi128ELb0ELb1ELb1ELb1ELb0ELb1EEEEEEEEEvNT_6ParamsE:
[----:B------:R-:W-:Y:S01]  /*0000*/  LDC R1, c[0x0][0x37c] ;  /* 0x0000df00ff017b82 */ /* 0x000fe20000000800 */
[----:B------:R-:W-:Y:S05]  /*0010*/  EXIT ;  /* 0x000000000000794d */ /* 0x000fea0003800000 */
.L_x_33:
        /* <DEDUP_REMOVED lines=14> */
.L_x_79:


//--------------------- .text._ZN7cutlass13device_kernelIN5flash11enable_sm90INS1_16FlashAttnFwdSm90INS1_25CollectiveMainloopFwdSm90ILi2EN4cute5tupleIJNS5_1CILi1EEES8_S8_EEENS6_IJNS7_ILi192EEENS7_ILi128EEENS7_ILi96EEEEEELi96ENS_12float_e4m3_tEfNS_4arch4Sm90ELb1ELb0ELb0ELb0ELb0ELb0ELb0ELb1ELb1ELb1ELb0ELb0EEENS1_21CollectiveEpilogueFwdINS6_IJSA_SC_SB_EEES9_NS_10bfloat16_tESG_Li384ELb0ELb1ELb0ELb1EEENS1_30DynamicPersistentTileSchedulerILi384ELi128ELb0ELb1ELb1EEEEEEEEEvNT_6ParamsE --------------------------
	.section	.text._ZN7cutlass13device_kernelIN5flash11enable_sm90INS1_16FlashAttnFwdSm90INS1_25CollectiveMainloopFwdSm90ILi2EN4cute5tupleIJNS5_1CILi1EEES8_S8_EEENS6_IJNS7_ILi192EEENS7_ILi128EEENS7_ILi96EEEEEELi96ENS_12float_e4m3_tEfNS_4arch4Sm90ELb1ELb0ELb0ELb0ELb0ELb0ELb0ELb1ELb1ELb1ELb0ELb0EEENS1_21CollectiveEpilogueFwdINS6_IJSA_SC_SB_EEES9_NS_10bfloat16_tESG_Li384ELb0ELb1ELb0ELb1EEENS1_30DynamicPersistentTileSchedulerILi384ELi128ELb0ELb1ELb1EEEEEEEEEvNT_6ParamsE,"ax",@progbits
	.align	128
.text._ZN7cutlass13device_kernelIN5flash11enable_sm90INS1_16FlashAttnFwdSm90INS1_25CollectiveMainloopFwdSm90ILi2EN4cute5tupleIJNS5_1CILi1EEES8_S8_EEENS6_IJNS7_ILi192EEENS7_ILi128EEENS7_ILi96EEEEEELi96ENS_12float_e4m3_tEfNS_4arch4Sm90ELb1ELb0ELb0ELb0ELb0ELb0ELb0ELb1ELb1ELb1ELb0ELb0EEENS1_21CollectiveEpilogueFwdINS6_IJSA_SC_SB_EEES9_NS_10bfloat16_tESG_Li384ELb0ELb1ELb0ELb1EEENS1_30DynamicPersistentTileSchedulerILi384ELi128ELb0ELb1ELb1EEEEEEEEEvNT_6ParamsE:
        .type           _ZN7cutlass13device_kernelIN5flash11enable_sm90INS1_16FlashAttnFwdSm90INS1_25CollectiveMainloopFwdSm90ILi2EN4cute5tupleIJNS5_1CILi1EEES8_S8_EEENS6_IJNS7_ILi192EEENS7_ILi128EEENS7_ILi96EEEEEELi96ENS_12float_e4m3_tEfNS_4arch4Sm90ELb1ELb0ELb0ELb0ELb0ELb0ELb0ELb1ELb1ELb1ELb0ELb0EEENS1_21CollectiveEpilogueFwdINS6_IJSA_SC_SB_EEES9_NS_10bfloat16_tESG_Li384ELb0ELb1ELb0ELb1EEENS1_30DynamicPersistentTileSchedulerILi384ELi128ELb0ELb1ELb1EEEEEEEEEvNT_6ParamsE,@function
        .size           _ZN7cutlass13device_kernelIN5flash11enable_sm90INS1_16FlashAttnFwdSm90INS1_25CollectiveMainloopFwdSm90ILi2EN4cute5tupleIJNS5_1CILi1EEES8_S8_EEENS6_IJNS7_ILi192EEENS7_ILi128EEENS7_ILi96EEEEEELi96ENS_12float_e4m3_tEfNS_4arch4Sm90ELb1ELb0ELb0ELb0ELb0ELb0ELb0ELb1ELb1ELb1ELb0ELb0EEENS1_21CollectiveEpilogueFwdINS6_IJSA_SC_SB_EEES9_NS_10bfloat16_tESG_Li384ELb0ELb1ELb0ELb1EEENS1_30DynamicPersistentTileSchedulerILi384ELi128ELb0ELb1ELb1EEEEEEEEEvNT_6ParamsE,(.L_x_80 - _ZN7cutlass13device_kernelIN5flash11enable_sm90INS1_16FlashAttnFwdSm90INS1_25CollectiveMainloopFwdSm90ILi2EN4cute5tupleIJNS5_1CILi1EEES8_S8_EEENS6_IJNS7_ILi192EEENS7_ILi128EEENS7_ILi96EEEEEELi96ENS_12float_e4m3_tEfNS_4arch4Sm90ELb1ELb0ELb0ELb0ELb0ELb0ELb0ELb1ELb1ELb1ELb0ELb0EEENS1_21CollectiveEpilogueFwdINS6_IJSA_SC_SB_EEES9_NS_10bfloat16_tESG_Li384ELb0ELb1ELb0ELb1EEENS1_30DynamicPersistentTileSchedulerILi384ELi128ELb0ELb1ELb1EEEEEEEEEvNT_6ParamsE)
        .other          _ZN7cutlass13device_kernelIN5flash11enable_sm90INS1_16FlashAttnFwdSm90INS1_25CollectiveMainloopFwdSm90ILi2EN4cute5tupleIJNS5_1CILi1EEES8_S8_EEENS6_IJNS7_ILi192EEENS7_ILi128EEENS7_ILi96EEEEEELi96ENS_12float_e4m3_tEfNS_4arch4Sm90ELb1ELb0ELb0ELb0ELb0ELb0ELb0ELb1ELb1ELb1ELb0ELb0EEENS1_21CollectiveEpilogueFwdINS6_IJSA_SC_SB_EEES9_NS_10bfloat16_tESG_Li384ELb0ELb1ELb0ELb1EEENS1_30DynamicPersistentTileSchedulerILi384ELi128ELb0ELb1ELb1EEEEEEEEEvNT_6ParamsE,@"STO_CUDA_ENTRY STV_DEFAULT"
_ZN7cutlass13device_kernelIN5flash11enable_sm90INS1_16FlashAttnFwdSm90INS1_25CollectiveMainloopFwdSm90ILi2EN4cute5tupleIJNS5_1CILi1EEES8_S8_EEENS6_IJNS7_ILi192EEENS7_ILi128EEENS7_ILi96EEEEEELi96ENS_12float_e4m3_tEfNS_4arch4Sm90ELb1ELb0ELb0ELb0ELb0ELb0ELb0ELb1ELb1ELb1ELb0ELb0EEENS1_21CollectiveEpilogueFwdINS6_IJSA_SC_SB_EEES9_NS_10bfloat16_tESG_Li384ELb0ELb1ELb0ELb1EEENS1_30DynamicPersistentTileSchedulerILi384ELi128ELb0ELb1ELb1EEEEEEEEEvNT_6ParamsE:
[----:B------:R-:W-:Y:S01]  /*0000*/  LDC R1, c[0x0][0x37c] ;  /* 0x0000df00ff017b82 */ /* 0x000fe20000000800 */
[----:B------:R-:W-:Y:S05]  /*0010*/  EXIT ;  /* 0x000000000000794d */ /* 0x000fea0003800000 */
.L_x_34:
        /* <DEDUP_REMOVED lines=14> */
.L_x_80:


//--------------------- .text._ZN7cutlass13device_kernelIN5flash11enable_sm90INS1_16FlashAttnFwdSm90INS1_25CollectiveMainloopFwdSm90ILi2EN4cute5tupleIJNS5_1CILi1EEES8_S8_EEENS6_IJNS7_ILi192EEENS7_ILi128EEENS7_ILi96EEEEEELi96ENS_12float_e4m3_tEfNS_4arch4Sm90ELb1ELb0ELb0ELb1ELb0ELb0ELb0ELb1ELb1ELb1ELb0ELb0EEENS1_21CollectiveEpilogueFwdINS6_IJSA_SC_SB_EEES9_NS_10bfloat16_tESG_Li384ELb1ELb1ELb0ELb1EEENS1_36VarlenDynamicPersistentTileSchedulerILi192ELi128ELi384ELi128ELb0ELb1ELb1ELb1ELb1ELb1EEEEEEEEEvNT_6ParamsE --------------------------
	.section	.text._ZN7cutlass13device_kernelIN5flash11enable_sm90INS1_16FlashAttnFwdSm90INS1_25CollectiveMainloopFwdSm90ILi2EN4cute5tupleIJNS5_1CILi1EEES8_S8_EEENS6_IJNS7_ILi192EEENS7_ILi128EEENS7_ILi96EEEEEELi96ENS_12float_e4m3_tEfNS_4arch4Sm90ELb1ELb0ELb0ELb1ELb0ELb0ELb0ELb1ELb1ELb1ELb0ELb0EEENS1_21CollectiveEpilogueFwdINS6_IJSA_SC_SB_EEES9_NS_10bfloat16_tESG_Li384ELb1ELb1ELb0ELb1EEENS1_36VarlenDynamicPersistentTileSchedulerILi192ELi128ELi384ELi128ELb0ELb1ELb1ELb1ELb1ELb1EEEEEEEEEvNT_6ParamsE,"ax",@progbits
	.align	128
.text._ZN7cutlass13device_kernelIN5flash11enable_sm90INS1_16FlashAttnFwdSm90INS1_25CollectiveMainloopFwdSm90ILi2EN4cute5tupleIJNS5_1CILi1EEES8_S8_EEENS6_IJNS7_ILi192EEENS7_ILi128EEENS7_ILi96EEEEEELi96ENS_12float_e4m3_tEfNS_4arch4Sm90ELb1ELb0ELb0ELb1ELb0ELb0ELb0ELb1ELb1ELb1ELb0ELb0EEENS1_21CollectiveEpilogueFwdINS6_IJSA_SC_SB_EEES9_NS_10bfloat16_tESG_Li384ELb1ELb1ELb0ELb1EEENS1_36VarlenDynamicPersistentTileSchedulerILi192ELi128ELi384ELi128ELb0ELb1ELb1ELb1ELb1ELb1EEEEEEEEEvNT_6ParamsE:
        .type           _ZN7cutlass13device_kernelIN5flash11enable_sm90INS1_16FlashAttnFwdSm90INS1_25CollectiveMainloopFwdSm90ILi2EN4cute5tupleIJNS5_1CILi1EEES8_S8_EEENS6_IJNS7_ILi192EEENS7_ILi128EEENS7_ILi96EEEEEELi96ENS_12float_e4m3_tEfNS_4arch4Sm90ELb1ELb0ELb0ELb1ELb0ELb0ELb0ELb1ELb1ELb1ELb0ELb0EEENS1_21CollectiveEpilogueFwdINS6_IJSA_SC_SB_EEES9_NS_10bfloat16_tESG_Li384ELb1ELb1ELb0ELb1EEENS1_36VarlenDynamicPersistentTileSchedulerILi192ELi128ELi384ELi128ELb0ELb1ELb1ELb1ELb1ELb1EEEEEEEEEvNT_6ParamsE,@function
        .size           _ZN7cutlass13device_kernelIN5flash11enable_sm90INS1_16FlashAttnFwdSm90INS1_25CollectiveMainloopFwdSm90ILi2EN4cute5tupleIJNS5_1CILi1EEES8_S8_EEENS6_IJNS7_ILi192EEENS7_ILi128EEENS7_ILi96EEEEEELi96ENS_12float_e4m3_tEfNS_4arch4Sm90ELb1ELb0ELb0ELb1ELb0ELb0ELb0ELb1ELb1ELb1ELb0ELb0EEENS1_21CollectiveEpilogueFwdINS6_IJSA_SC_SB_EEES9_NS_10bfloat16_tESG_Li384ELb1ELb1ELb0ELb1EEENS1_36VarlenDynamicPersistentTileSchedulerILi192ELi128ELi384ELi128ELb0ELb1ELb1ELb1ELb1ELb1EEEEEEEEEvNT_6ParamsE,(.L_x_81 - _ZN7cutlass13device_kernelIN5flash11enable_sm90INS1_16FlashAttnFwdSm90INS1_25CollectiveMainloopFwdSm90ILi2EN4cute5tupleIJNS5_1CILi1EEES8_S8_EEENS6_IJNS7_ILi192EEENS7_ILi128EEENS7_ILi96EEEEEELi96ENS_12float_e4m3_tEfNS_4arch4Sm90ELb1ELb0ELb0ELb1ELb0ELb0ELb0ELb1ELb1ELb1ELb0ELb0EEENS1_21CollectiveEpilogueFwdINS6_IJSA_SC_SB_EEES9_NS_10bfloat16_tESG_Li384ELb1ELb1ELb0ELb1EEENS1_36VarlenDynamicPersistentTileSchedulerILi192ELi128ELi384ELi128ELb0ELb1ELb1ELb1ELb1ELb1EEEEEEEEEvNT_6ParamsE)
        .other          _ZN7cutlass13device_kernelIN5flash11enable_sm90INS1_16FlashAttnFwdSm90INS1_25CollectiveMainloopFwdSm90ILi2EN4cute5tupleIJNS5_1CILi1EEES8_S8_EEENS6_IJNS7_ILi192EEENS7_ILi128EEENS7_ILi96EEEEEELi96ENS_12float_e4m3_tEfNS_4arch4Sm90ELb1ELb0ELb0ELb1ELb0ELb0ELb0ELb1ELb1ELb1ELb0ELb0EEENS1_21CollectiveEpilogueFwdINS6_IJSA_SC_SB_EEES9_NS_10bfloat16_tESG_Li384ELb1ELb1ELb0ELb1EEENS1_36VarlenDynamicPersistentTileSchedulerILi192ELi128ELi384ELi128ELb0ELb1ELb1ELb1ELb1ELb1EEEEEEEEEvNT_6ParamsE,@"STO_CUDA_ENTRY STV_DEFAULT"
_ZN7cutlass13device_kernelIN5flash11enable_sm90INS1_16FlashAttnFwdSm90INS1_25CollectiveMainloopFwdSm90ILi2EN4cute5tupleIJNS5_1CILi1EEES8_S8_EEENS6_IJNS7_ILi192EEENS7_ILi128EEENS7_ILi96EEEEEELi96ENS_12float_e4m3_tEfNS_4arch4Sm90ELb1ELb0ELb0ELb1ELb0ELb0ELb0ELb1ELb1ELb1ELb0ELb0EEENS1_21CollectiveEpilogueFwdINS6_IJSA_SC_SB_EEES9_NS_10bfloat16_tESG_Li384ELb1ELb1ELb0ELb1EEENS1_36VarlenDynamicPersistentTileSchedulerILi192ELi128ELi384ELi128ELb0ELb1ELb1ELb1ELb1ELb1EEEEEEEEEvNT_6ParamsE:
[----:B------:R-:W-:Y:S01]  /*0000*/  LDC R1, c[0x0][0x37c] ;  /* 0x0000df00ff017b82 */ /* 0x000fe20000000800 */
[----:B------:R-:W-:Y:S05]  /*0010*/  EXIT ;  /* 0x000000000000794d */ /* 0x000fea0003800000 */
.L_x_35:
        /* <DEDUP_REMOVED lines=14> */
.L_x_81:


//--------------------- .text._ZN7cutlass13device_kernelIN5flash11enable_sm90INS1_16FlashAttnFwdSm90INS1_25CollectiveMainloopFwdSm90ILi2EN4cute5tupleIJNS5_1CILi1EEES8_S8_EEENS6_IJNS7_ILi192EEENS7_ILi128EEENS7_ILi96EEEEEELi96ENS_12float_e4m3_tEfNS_4arch4Sm90ELb1ELb0ELb0ELb1ELb0ELb1ELb0ELb1ELb1ELb1ELb0ELb0EEENS1_21CollectiveEpilogueFwdINS6_IJSA_SC_SB_EEES9_NS_10bfloat16_tESG_Li384ELb1ELb1ELb0ELb1EEENS1_36VarlenDynamicPersistentTileSchedulerILi192ELi128ELi384ELi128ELb0ELb1ELb1ELb1ELb1ELb1EEEEEEEEEvNT_6ParamsE --------------------------
	.section	.text._ZN7cutlass13device_kernelIN5flash11enable_sm90INS1_16FlashAttnFwdSm90INS1_25CollectiveMainloopFwdSm90ILi2EN4cute5tupleIJNS5_1CILi1EEES8_S8_EEENS6_IJNS7_ILi192EEENS7_ILi128EEENS7_ILi96EEEEEELi96ENS_12float_e4m3_tEfNS_4arch4Sm90ELb1ELb0ELb0ELb1ELb0ELb1ELb0ELb1ELb1ELb1ELb0ELb0EEENS1_21CollectiveEpilogueFwdINS6_IJSA_SC_SB_EEES9_NS_10bfloat16_tESG_Li384ELb1ELb1ELb0ELb1EEENS1_36VarlenDynamicPersistentTileSchedulerILi192ELi128ELi384ELi128ELb0ELb1ELb1ELb1ELb1ELb1EEEEEEEEEvNT_6ParamsE,"ax",@progbits
	.align	128
.text._ZN7cutlass13device_kernelIN5flash11enable_sm90INS1_16FlashAttnFwdSm90INS1_25CollectiveMainloopFwdSm90ILi2EN4cute5tupleIJNS5_1CILi1EEES8_S8_EEENS6_IJNS7_ILi192EEENS7_ILi128EEENS7_ILi96EEEEEELi96ENS_12float_e4m3_tEfNS_4arch4Sm90ELb1ELb0ELb0ELb1ELb0ELb1ELb0ELb1ELb1ELb1ELb0ELb0EEENS1_21CollectiveEpilogueFwdINS6_IJSA_SC_SB_EEES9_NS_10bfloat16_tESG_Li384ELb1ELb1ELb0ELb1EEENS1_36VarlenDynamicPersistentTileSchedulerILi192ELi128ELi384ELi128ELb0ELb1ELb1ELb1ELb1ELb1EEEEEEEEEvNT_6ParamsE:
        .type           _ZN7cutlass13device_kernelIN5flash11enable_sm90INS1_16FlashAttnFwdSm90INS1_25CollectiveMainloopFwdSm90ILi2EN4cute5tupleIJNS5_1CILi1EEES8_S8_EEENS6_IJNS7_ILi192EEENS7_ILi128EEENS7_ILi96EEEEEELi96ENS_12float_e4m3_tEfNS_4arch4Sm90ELb1ELb0ELb0ELb1ELb0ELb1ELb0ELb1ELb1ELb1ELb0ELb0EEENS1_21CollectiveEpilogueFwdINS6_IJSA_SC_SB_EEES9_NS_10bfloat16_tESG_Li384ELb1ELb1ELb0ELb1EEENS1_36VarlenDynamicPersistentTileSchedulerILi192ELi128ELi384ELi128ELb0ELb1ELb1ELb1ELb1ELb1EEEEEEEEEvNT_6ParamsE,@function
        .size           _ZN7cutlass13device_kernelIN5flash11enable_sm90INS1_16FlashAttnFwdSm90INS1_25CollectiveMainloopFwdSm90ILi2EN4cute5tupleIJNS5_1CILi1EEES8_S8_EEENS6_IJNS7_ILi192EEENS7_ILi128EEENS7_ILi96EEEEEELi96ENS_12float_e4m3_tEfNS_4arch4Sm90ELb1ELb0ELb0ELb1ELb0ELb1ELb0ELb1ELb1ELb1ELb0ELb0EEENS1_21CollectiveEpilogueFwdINS6_IJSA_SC_SB_EEES9_NS_10bfloat16_tESG_Li384ELb1ELb1ELb0ELb1EEENS1_36VarlenDynamicPersistentTileSchedulerILi192ELi128ELi384ELi128ELb0ELb1ELb1ELb1ELb1ELb1EEEEEEEEEvNT_6ParamsE,(.L_x_82 - _ZN7cutlass13device_kernelIN5flash11enable_sm90INS1_16FlashAttnFwdSm90INS1_25CollectiveMainloopFwdSm90ILi2EN4cute5tupleIJNS5_1CILi1EEES8_S8_EEENS6_IJNS7_ILi192EEENS7_ILi128EEENS7_ILi96EEEEEELi96ENS_12float_e4m3_tEfNS_4arch4Sm90ELb1ELb0ELb0ELb1ELb0ELb1ELb0ELb1ELb1ELb1ELb0ELb0EEENS1_21CollectiveEpilogueFwdINS6_IJSA_SC_SB_EEES9_NS_10bfloat16_tESG_Li384ELb1ELb1ELb0ELb1EEENS1_36VarlenDynamicPersistentTileSchedulerILi192ELi128ELi384ELi128ELb0ELb1ELb1ELb1ELb1ELb1EEEEEEEEEvNT_6ParamsE)
        .other          _ZN7cutlass13device_kernelIN5flash11enable_sm90INS1_16FlashAttnFwdSm90INS1_25CollectiveMainloopFwdSm90ILi2EN4cute5tupleIJNS5_1CILi1EEES8_S8_EEENS6_IJNS7_ILi192EEENS7_ILi128EEENS7_ILi96EEEEEELi96ENS_12float_e4m3_tEfNS_4arch4Sm90ELb1ELb0ELb0ELb1ELb0ELb1ELb0ELb1ELb1ELb1ELb0ELb0EEENS1_21CollectiveEpilogueFwdINS6_IJSA_SC_SB_EEES9_NS_10bfloat16_tESG_Li384ELb1ELb1ELb0ELb1EEENS1_36VarlenDynamicPersistentTileSchedulerILi192ELi128ELi384ELi128ELb0ELb1ELb1ELb1ELb1ELb1EEEEEEEEEvNT_6ParamsE,@"STO_CUDA_ENTRY STV_DEFAULT"
_ZN7cutlass13device_kernelIN5flash11enable_sm90INS1_16FlashAttnFwdSm90INS1_25CollectiveMainloopFwdSm90ILi2EN4cute5tupleIJNS5_1CILi1EEES8_S8_EEENS6_IJNS7_ILi192EEENS7_ILi128EEENS7_ILi96EEEEEELi96ENS_12float_e4m3_tEfNS_4arch4Sm90ELb1ELb0ELb0ELb1ELb0ELb1ELb0ELb1ELb1ELb1ELb0ELb0EEENS1_21CollectiveEpilogueFwdINS6_IJSA_SC_SB_EEES9_NS_10bfloat16_tESG_Li384ELb1ELb1ELb0ELb1EEENS1_36VarlenDynamicPersistentTileSchedulerILi192ELi128ELi384ELi128ELb0ELb1ELb1ELb1ELb1ELb1EEEEEEEEEvNT_6ParamsE:
[----:B------:R-:W-:Y:S01]  /*0000*/  LDC R1, c[0x0][0x37c] ;  /* 0x0000df00ff017b82 */ /* 0x000fe20000000800 */
[----:B------:R-:W-:Y:S05]  /*0010*/  EXIT ;  /* 0x000000000000794d */ /* 0x000fea0003800000 */
.L_x_36:
        /* <DEDUP_REMOVED lines=14> */
.L_x_82:


//--------------------- .text._ZN7cutlass13device_kernelIN5flash11enable_sm90INS1_16FlashAttnFwdSm90INS1_25CollectiveMainloopFwdSm90ILi2EN4cute5tupleIJNS5_1CILi1EEES8_S8_EEENS6_IJNS7_ILi192EEENS7_ILi160EEENS7_ILi64EEEEEELi64ENS_12float_e4m3_tEfNS_4arch4Sm90ELb0ELb0ELb0ELb0ELb0ELb0ELb0ELb1ELb1ELb1ELb0ELb0EEENS1_21CollectiveEpilogueFwdINS6_IJSA_SC_SB_EEES9_NS_10bfloat16_tESG_Li384ELb0ELb1ELb0ELb1EEENS1_29StaticPersistentTileSchedulerILb0EEEEEEEEEvNT_6ParamsE --------------------------
	.section	.text._ZN7cutlass13device_kernelIN5flash11enable_sm90INS1_16FlashAttnFwdSm90INS1_25CollectiveMainloopFwdSm90ILi2EN4cute5tupleIJNS5_1CILi1EEES8_S8_EEENS6_IJNS7_ILi192EEENS7_ILi160EEENS7_ILi64EEEEEELi64ENS_12float_e4m3_tEfNS_4arch4Sm90ELb0ELb0ELb0ELb0ELb0ELb0ELb0ELb1ELb1ELb1ELb0ELb0EEENS1_21CollectiveEpilogueFwdINS6_IJSA_SC_SB_EEES9_NS_10bfloat16_tESG_Li384ELb0ELb1ELb0ELb1EEENS1_29StaticPersistentTileSchedulerILb0EEEEEEEEEvNT_6ParamsE,"ax",@progbits
	.align	128
.text._ZN7cutlass13device_kernelIN5flash11enable_sm90INS1_16FlashAttnFwdSm90INS1_25CollectiveMainloopFwdSm90ILi2EN4cute5tupleIJNS5_1CILi1EEES8_S8_EEENS6_IJNS7_ILi192EEENS7_ILi160EEENS7_ILi64EEEEEELi64ENS_12float_e4m3_tEfNS_4arch4Sm90ELb0ELb0ELb0ELb0ELb0ELb0ELb0ELb1ELb1ELb1ELb0ELb0EEENS1_21CollectiveEpilogueFwdINS6_IJSA_SC_SB_EEES9_NS_10bfloat16_tESG_Li384ELb0ELb1ELb0ELb1EEENS1_29StaticPersistentTileSchedulerILb0EEEEEEEEEvNT_6ParamsE:
        .type           _ZN7cutlass13device_kernelIN5flash11enable_sm90INS1_16FlashAttnFwdSm90INS1_25CollectiveMainloopFwdSm90ILi2EN4cute5tupleIJNS5_1CILi1EEES8_S8_EEENS6_IJNS7_ILi192EEENS7_ILi160EEENS7_ILi64EEEEEELi64ENS_12float_e4m3_tEfNS_4arch4Sm90ELb0ELb0ELb0ELb0ELb0ELb0ELb0ELb1ELb1ELb1ELb0ELb0EEENS1_21CollectiveEpilogueFwdINS6_IJSA_SC_SB_EEES9_NS_10bfloat16_tESG_Li384ELb0ELb1ELb0ELb1EEENS1_29StaticPersistentTileSchedulerILb0EEEEEEEEEvNT_6ParamsE,@function
        .size           _ZN7cutlass13device_kernelIN5flash11enable_sm90INS1_16FlashAttnFwdSm90INS1_25CollectiveMainloopFwdSm90ILi2EN4cute5tupleIJNS5_1CILi1EEES8_S8_EEENS6_IJNS7_ILi192EEENS7_ILi160EEENS7_ILi64EEEEEELi64ENS_12float_e4m3_tEfNS_4arch4Sm90ELb0ELb0ELb0ELb0ELb0ELb0ELb0ELb1ELb1ELb1ELb0ELb0EEENS1_21CollectiveEpilogueFwdINS6_IJSA_SC_SB_EEES9_NS_10bfloat16_tESG_Li384ELb0ELb1ELb0ELb1EEENS1_29StaticPersistentTileSchedulerILb0EEEEEEEEEvNT_6ParamsE,(.L_x_83 - _ZN7cutlass13device_kernelIN5flash11enable_sm90INS1_16FlashAttnFwdSm90INS1_25CollectiveMainloopFwdSm90ILi2EN4cute5tupleIJNS5_1CILi1EEES8_S8_EEENS6_IJNS7_ILi192EEENS7_ILi160EEENS7_ILi64EEEEEELi64ENS_12float_e4m3_tEfNS_4arch4Sm90ELb0ELb0ELb0ELb0ELb0ELb0ELb0ELb1ELb1ELb1ELb0ELb0EEENS1_21CollectiveEpilogueFwdINS6_IJSA_SC_SB_EEES9_NS_10bfloat16_tESG_Li384ELb0ELb1ELb0ELb1EEENS1_29StaticPersistentTileSchedulerILb0EEEEEEEEEvNT_6ParamsE)
        .other          _ZN7cutlass13device_kernelIN5flash11enable_sm90INS1_16FlashAttnFwdSm90INS1_25CollectiveMainloopFwdSm90ILi2EN4cute5tupleIJNS5_1CILi1EEES8_S8_EEENS6_IJNS7_ILi192EEENS7_ILi160EEENS7_ILi64EEEEEELi64ENS_12float_e4m3_tEfNS_4arch4Sm90ELb0ELb0ELb0ELb0ELb0ELb0ELb0ELb1ELb1ELb1ELb0ELb0EEENS1_21CollectiveEpilogueFwdINS6_IJSA_SC_SB_EEES9_NS_10bfloat16_tESG_Li384ELb0ELb1ELb0ELb1EEENS1_29StaticPersistentTileSchedulerILb0EEEEEEEEEvNT_6ParamsE,@"STO_CUDA_ENTRY STV_DEFAULT"
_ZN7cutlass13device_kernelIN5flash11enable_sm90INS1_16FlashAttnFwdSm90INS1_25CollectiveMainloopFwdSm90ILi2EN4cute5tupleIJNS5_1CILi1EEES8_S8_EEENS6_IJNS7_ILi192EEENS7_ILi160EEENS7_ILi64EEEEEELi64ENS_12float_e4m3_tEfNS_4arch4Sm90ELb0ELb0ELb0ELb0ELb0ELb0ELb0ELb1ELb1ELb1ELb0ELb0EEENS1_21CollectiveEpilogueFwdINS6_IJSA_SC_SB_EEES9_NS_10bfloat16_tESG_Li384ELb0ELb1ELb0ELb1EEENS1_29StaticPersistentTileSchedulerILb0EEEEEEEEEvNT_6ParamsE:
[----:B------:R-:W-:Y:S01]  /*0000*/  LDC R1, c[0x0][0x37c] ;  /* 0x0000df00ff017b82 */ /* 0x000fe20000000800 */
[----:B------:R-:W-:Y:S05]  /*0010*/  EXIT ;  /* 0x000000000000794d */ /* 0x000fea0003800000 */
.L_x_37:
        /* <DEDUP_REMOVED lines=14> */
.L_x_83:


//--------------------- .text._ZN7cutlass13device_kernelIN5flash11enable_sm90INS1_16FlashAttnFwdSm90INS1_25CollectiveMainloopFwdSm90ILi2EN4cute5tupleIJNS5_1CILi1EEES8_S8_EEENS6_IJNS7_ILi192EEENS7_ILi160EEENS7_ILi64EEEEEELi64ENS_12float_e4m3_tEfNS_4arch4Sm90ELb0ELb0ELb0ELb1ELb0ELb0ELb0ELb1ELb1ELb1ELb0ELb0EEENS1_21CollectiveEpilogueFwdINS6_IJSA_SC_SB_EEES9_NS_10bfloat16_tESG_Li384ELb1ELb1ELb0ELb1EEENS1_36VarlenDynamicPersistentTileSchedulerILi192ELi160ELi384ELi128ELb0ELb1ELb1ELb0ELb1ELb1EEEEEEEEEvNT_6ParamsE --------------------------
	.section	.text._ZN7cutlass13device_kernelIN5flash11enable_sm90INS1_16FlashAttnFwdSm90INS1_25CollectiveMainloopFwdSm90ILi2EN4cute5tupleIJNS5_1CILi1EEES8_S8_EEENS6_IJNS7_ILi192EEENS7_ILi160EEENS7_ILi64EEEEEELi64ENS_12float_e4m3_tEfNS_4arch4Sm90ELb0ELb0ELb0ELb1ELb0ELb0ELb0ELb1ELb1ELb1ELb0ELb0EEENS1_21CollectiveEpilogueFwdINS6_IJSA_SC_SB_EEES9_NS_10bfloat16_tESG_Li384ELb1ELb1ELb0ELb1EEENS1_36VarlenDynamicPersistentTileSchedulerILi192ELi160ELi384ELi128ELb0ELb1ELb1ELb0ELb1ELb1EEEEEEEEEvNT_6ParamsE,"ax",@progbits
	.align	128
.text._ZN7cutlass13device_kernelIN5flash11enable_sm90INS1_16FlashAttnFwdSm90INS1_25CollectiveMainloopFwdSm90ILi2EN4cute5tupleIJNS5_1CILi1EEES8_S8_EEENS6_IJNS7_ILi192EEENS7_ILi160EEENS7_ILi64EEEEEELi64ENS_12float_e4m3_tEfNS_4arch4Sm90ELb0ELb0ELb0ELb1ELb0ELb0ELb0ELb1ELb1ELb1ELb0ELb0EEENS1_21CollectiveEpilogueFwdINS6_IJSA_SC_SB_EEES9_NS_10bfloat16_tESG_Li384ELb1ELb1ELb0ELb1EEENS1_36VarlenDynamicPersistentTileSchedulerILi192ELi160ELi384ELi128ELb0ELb1ELb1ELb0ELb1ELb1EEEEEEEEEvNT_6ParamsE:
        .type           _ZN7cutlass13device_kernelIN5flash11enable_sm90INS1_16FlashAttnFwdSm90INS1_25CollectiveMainloopFwdSm90ILi2EN4cute5tupleIJNS5_1CILi1EEES8_S8_EEENS6_IJNS7_ILi192EEENS7_ILi160EEENS7_ILi64EEEEEELi64ENS_12float_e4m3_tEfNS_4arch4Sm90ELb0ELb0ELb0ELb1ELb0ELb0ELb0ELb1ELb1ELb1ELb0ELb0EEENS1_21CollectiveEpilogueFwdINS6_IJSA_SC_SB_EEES9_NS_10bfloat16_tESG_Li384ELb1ELb1ELb0ELb1EEENS1_36VarlenDynamicPersistentTileSchedulerILi192ELi160ELi384ELi128ELb0ELb1ELb1ELb0ELb1ELb1EEEEEEEEEvNT_6ParamsE,@function
        .size           _ZN7cutlass13device_kernelIN5flash11enable_sm90INS1_16FlashAttnFwdSm90INS1_25CollectiveMainloopFwdSm90ILi2EN4cute5tupleIJNS5_1CILi1EEES8_S8_EEENS6_IJNS7_ILi192EEENS7_ILi160EEENS7_ILi64EEEEEELi64ENS_12float_e4m3_tEfNS_4arch4Sm90ELb0ELb0ELb0ELb1ELb0ELb0ELb0ELb1ELb1ELb1ELb0ELb0EEENS1_21CollectiveEpilogueFwdINS6_IJSA_SC_SB_EEES9_NS_10bfloat16_tESG_Li384ELb1ELb1ELb0ELb1EEENS1_36VarlenDynamicPersistentTileSchedulerILi192ELi160ELi384ELi128ELb0ELb1ELb1ELb0ELb1ELb1EEEEEEEEEvNT_6ParamsE,(.L_x_84 - _ZN7cutlass13device_kernelIN5flash11enable_sm90INS1_16FlashAttnFwdSm90INS1_25CollectiveMainloopFwdSm90ILi2EN4cute5tupleIJNS5_1CILi1EEES8_S8_EEENS6_IJNS7_ILi192EEENS7_ILi160EEENS7_ILi64EEEEEELi64ENS_12float_e4m3_tEfNS_4arch4Sm90ELb0ELb0ELb0ELb1ELb0ELb0ELb0ELb1ELb1ELb1ELb0ELb0EEENS1_21CollectiveEpilogueFwdINS6_IJSA_SC_SB_EEES9_NS_10bfloat16_tESG_Li384ELb1ELb1ELb0ELb1EEENS1_36VarlenDynamicPersistentTileSchedulerILi192ELi160ELi384ELi128ELb0ELb1ELb1ELb0ELb1ELb1EEEEEEEEEvNT_6ParamsE)
        .other          _ZN7cutlass13device_kernelIN5flash11enable_sm90INS1_16FlashAttnFwdSm90INS1_25CollectiveMainloopFwdSm90ILi2EN4cute5tupleIJNS5_1CILi1EEES8_S8_EEENS6_IJNS7_ILi192EEENS7_ILi160EEENS7_ILi64EEEEEELi64ENS_12float_e4m3_tEfNS_4arch4Sm90ELb0ELb0ELb0ELb1ELb0ELb0ELb0ELb1ELb1ELb1ELb0ELb0EEENS1_21CollectiveEpilogueFwdINS6_IJSA_SC_SB_EEES9_NS_10bfloat16_tESG_Li384ELb1ELb1ELb0ELb1EEENS1_36VarlenDynamicPersistentTileSchedulerILi192ELi160ELi384ELi128ELb0ELb1ELb1ELb0ELb1ELb1EEEEEEEEEvNT_6ParamsE,@"STO_CUDA_ENTRY STV_DEFAULT"
_ZN7cutlass13device_kernelIN5flash11enable_sm90INS1_16FlashAttnFwdSm90INS1_25CollectiveMainloopFwdSm90ILi2EN4cute5tupleIJNS5_1CILi1EEES8_S8_EEENS6_IJNS7_ILi192EEENS7_ILi160EEENS7_ILi64EEEEEELi64ENS_12float_e4m3_tEfNS_4arch4Sm90ELb0ELb0ELb0ELb1ELb0ELb0ELb0ELb1ELb1ELb1ELb0ELb0EEENS1_21CollectiveEpilogueFwdINS6_IJSA_SC_SB_EEES9_NS_10bfloat16_tESG_Li384ELb1ELb1ELb0ELb1EEENS1_36VarlenDynamicPersistentTileSchedulerILi192ELi160ELi384ELi128ELb0ELb1ELb1ELb0ELb1ELb1EEEEEEEEEvNT_6ParamsE:
[----:B------:R-:W-:Y:S01]  /*0000*/  LDC R1, c[0x0][0x37c] ;  /* 0x0000df00ff017b82 */ /* 0x000fe20000000800 */
[----:B------:R-:W-:Y:S05]  /*0010*/  EXIT ;  /* 0x000000000000794d */ /* 0x000fea0003800000 */
.L_x_38:
        /* <DEDUP_REMOVED lines=14> */
.L_x_84:


//--------------------- .text._ZN7cutlass13device_kernelIN5flash11enable_sm90INS1_16FlashAttnFwdSm90INS1_25CollectiveMainloopFwdSm90ILi2EN4cute5tupleIJNS5_1CILi1EEES8_S8_EEENS6_IJNS7_ILi192EEENS7_ILi160EEENS7_ILi64EEEEEELi64ENS_12float_e4m3_tEfNS_4arch4Sm90ELb0ELb0ELb0ELb1ELb0ELb1ELb0ELb1ELb1ELb1ELb0ELb0EEENS1_21CollectiveEpilogueFwdINS6_IJSA_SC_SB_EEES9_NS_10bfloat16_tESG_Li384ELb1ELb1ELb0ELb1EEENS1_36VarlenDynamicPersistentTileSchedulerILi192ELi160ELi384ELi128ELb0ELb1ELb1ELb0ELb1ELb1EEEEEEEEEvNT_6ParamsE --------------------------
	.section	.text._ZN7cutlass13device_kernelIN5flash11enable_sm90INS1_16FlashAttnFwdSm90INS1_25CollectiveMainloopFwdSm90ILi2EN4cute5tupleIJNS5_1CILi1EEES8_S8_EEENS6_IJNS7_ILi192EEENS7_ILi160EEENS7_ILi64EEEEEELi64ENS_12float_e4m3_tEfNS_4arch4Sm90ELb0ELb0ELb0ELb1ELb0ELb1ELb0ELb1ELb1ELb1ELb0ELb0EEENS1_21CollectiveEpilogueFwdINS6_IJSA_SC_SB_EEES9_NS_10bfloat16_tESG_Li384ELb1ELb1ELb0ELb1EEENS1_36VarlenDynamicPersistentTileSchedulerILi192ELi160ELi384ELi128ELb0ELb1ELb1ELb0ELb1ELb1EEEEEEEEEvNT_6ParamsE,"ax",@progbits
	.align	128
.text._ZN7cutlass13device_kernelIN5flash11enable_sm90INS1_16FlashAttnFwdSm90INS1_25CollectiveMainloopFwdSm90ILi2EN4cute5tupleIJNS5_1CILi1EEES8_S8_EEENS6_IJNS7_ILi192EEENS7_ILi160EEENS7_ILi64EEEEEELi64ENS_12float_e4m3_tEfNS_4arch4Sm90ELb0ELb0ELb0ELb1ELb0ELb1ELb0ELb1ELb1ELb1ELb0ELb0EEENS1_21CollectiveEpilogueFwdINS6_IJSA_SC_SB_EEES9_NS_10bfloat16_tESG_Li384ELb1ELb1ELb0ELb1EEENS1_36VarlenDynamicPersistentTileSchedulerILi192ELi160ELi384ELi128ELb0ELb1ELb1ELb0ELb1ELb1EEEEEEEEEvNT_6ParamsE:
        .type           _ZN7cutlass13device_kernelIN5flash11enable_sm90INS1_16FlashAttnFwdSm90INS1_25CollectiveMainloopFwdSm90ILi2EN4cute5tupleIJNS5_1CILi1EEES8_S8_EEENS6_IJNS7_ILi192EEENS7_ILi160EEENS7_ILi64EEEEEELi64ENS_12float_e4m3_tEfNS_4arch4Sm90ELb0ELb0ELb0ELb1ELb0ELb1ELb0ELb1ELb1ELb1ELb0ELb0EEENS1_21CollectiveEpilogueFwdINS6_IJSA_SC_SB_EEES9_NS_10bfloat16_tESG_Li384ELb1ELb1ELb0ELb1EEENS1_36VarlenDynamicPersistentTileSchedulerILi192ELi160ELi384ELi128ELb0ELb1ELb1ELb0ELb1ELb1EEEEEEEEEvNT_6ParamsE,@function
        .size           _ZN7cutlass13device_kernelIN5flash11enable_sm90INS1_16FlashAttnFwdSm90INS1_25CollectiveMainloopFwdSm90ILi2EN4cute5tupleIJNS5_1CILi1EEES8_S8_EEENS6_IJNS7_ILi192EEENS7_ILi160EEENS7_ILi64EEEEEELi64ENS_12float_e4m3_tEfNS_4arch4Sm90ELb0ELb0ELb0ELb1ELb0ELb1ELb0ELb1ELb1ELb1ELb0ELb0EEENS1_21CollectiveEpilogueFwdINS6_IJSA_SC_SB_EEES9_NS_10bfloat16_tESG_Li384ELb1ELb1ELb0ELb1EEENS1_36VarlenDynamicPersistentTileSchedulerILi192ELi160ELi384ELi128ELb0ELb1ELb1ELb0ELb1ELb1EEEEEEEEEvNT_6ParamsE,(.L_x_85 - _ZN7cutlass13device_kernelIN5flash11enable_sm90INS1_16FlashAttnFwdSm90INS1_25CollectiveMainloopFwdSm90ILi2EN4cute5tupleIJNS5_1CILi1EEES8_S8_EEENS6_IJNS7_ILi192EEENS7_ILi160EEENS7_ILi64EEEEEELi64ENS_12float_e4m3_tEfNS_4arch4Sm90ELb0ELb0ELb0ELb1ELb0ELb1ELb0ELb1ELb1ELb1ELb0ELb0EEENS1_21CollectiveEpilogueFwdINS6_IJSA_SC_SB_EEES9_NS_10bfloat16_tESG_Li384ELb1ELb1ELb0ELb1EEENS1_36VarlenDynamicPersistentTileSchedulerILi192ELi160ELi384ELi128ELb0ELb1ELb1ELb0ELb1ELb1EEEEEEEEEvNT_6ParamsE)
        .other          _ZN7cutlass13device_kernelIN5flash11enable_sm90INS1_16FlashAttnFwdSm90INS1_25CollectiveMainloopFwdSm90ILi2EN4cute5tupleIJNS5_1CILi1EEES8_S8_EEENS6_IJNS7_ILi192EEENS7_ILi160EEENS7_ILi64EEEEEELi64ENS_12float_e4m3_tEfNS_4arch4Sm90ELb0ELb0ELb0ELb1ELb0ELb1ELb0ELb1ELb1ELb1ELb0ELb0EEENS1_21CollectiveEpilogueFwdINS6_IJSA_SC_SB_EEES9_NS_10bfloat16_tESG_Li384ELb1ELb1ELb0ELb1EEENS1_36VarlenDynamicPersistentTileSchedulerILi192ELi160ELi384ELi128ELb0ELb1ELb1ELb0ELb1ELb1EEEEEEEEEvNT_6ParamsE,@"STO_CUDA_ENTRY STV_DEFAULT"
_ZN7cutlass13device_kernelIN5flash11enable_sm90INS1_16FlashAttnFwdSm90INS1_25CollectiveMainloopFwdSm90ILi2EN4cute5tupleIJNS5_1CILi1EEES8_S8_EEENS6_IJNS7_ILi192EEENS7_ILi160EEENS7_ILi64EEEEEELi64ENS_12float_e4m3_tEfNS_4arch4Sm90ELb0ELb0ELb0ELb1ELb0ELb1ELb0ELb1ELb1ELb1ELb0ELb0EEENS1_21CollectiveEpilogueFwdINS6_IJSA_SC_SB_EEES9_NS_10bfloat16_tESG_Li384ELb1ELb1ELb0ELb1EEENS1_36VarlenDynamicPersistentTileSchedulerILi192ELi160ELi384ELi128ELb0ELb1ELb1ELb0ELb1ELb1EEEEEEEEEvNT_6ParamsE:
[----:B------:R-:W-:Y:S01]  /*0000*/  LDC R1, c[0x0][0x37c] ;  /* 0x0000df00ff017b82 */ /* 0x000fe20000000800 */
[----:B------:R-:W-:Y:S05]  /*0010*/  EXIT ;  /* 0x000000000000794d */ /* 0x000fea0003800000 */
.L_x_39:
        /* <DEDUP_REMOVED lines=14> */
.L_x_85:


//--------------------- .text._ZN7cutlass13device_kernelIN5flash11enable_sm90INS1_16FlashAttnFwdSm90INS1_25CollectiveMainloopFwdSm90ILi2EN4cute5tupleIJNS5_1CILi1EEES8_S8_EEENS6_IJNS7_ILi192EEENS7_ILi160EEENS7_ILi64EEEEEELi64ENS_12float_e4m3_tEfNS_4arch4Sm90ELb0ELb1ELb0ELb0ELb0ELb0ELb0ELb1ELb1ELb1ELb0ELb0EEENS1_21CollectiveEpilogueFwdINS6_IJSA_SC_SB_EEES9_NS_10bfloat16_tESG_Li384ELb0ELb1ELb0ELb1EEENS1_30DynamicPersistentTileSchedulerILi384ELi128ELb0ELb1ELb1EEEEEEEEEvNT_6ParamsE --------------------------
	.section	.text._ZN7cutlass13device_kernelIN5flash11enable_sm90INS1_16FlashAttnFwdSm90INS1_25CollectiveMainloopFwdSm90ILi2EN4cute5tupleIJNS5_1CILi1EEES8_S8_EEENS6_IJNS7_ILi192EEENS7_ILi160EEENS7_ILi64EEEEEELi64ENS_12float_e4m3_tEfNS_4arch4Sm90ELb0ELb1ELb0ELb0ELb0ELb0ELb0ELb1ELb1ELb1ELb0ELb0EEENS1_21CollectiveEpilogueFwdINS6_IJSA_SC_SB_EEES9_NS_10bfloat16_tESG_Li384ELb0ELb1ELb0ELb1EEENS1_30DynamicPersistentTileSchedulerILi384ELi128ELb0ELb1ELb1EEEEEEEEEvNT_6ParamsE,"ax",@progbits
	.align	128
.text._ZN7cutlass13device_kernelIN5flash11enable_sm90INS1_16FlashAttnFwdSm90INS1_25CollectiveMainloopFwdSm90ILi2EN4cute5tupleIJNS5_1CILi1EEES8_S8_EEENS6_IJNS7_ILi192EEENS7_ILi160EEENS7_ILi64EEEEEELi64ENS_12float_e4m3_tEfNS_4arch4Sm90ELb0ELb1ELb0ELb0ELb0ELb0ELb0ELb1ELb1ELb1ELb0ELb0EEENS1_21CollectiveEpilogueFwdINS6_IJSA_SC_SB_EEES9_NS_10bfloat16_tESG_Li384ELb0ELb1ELb0ELb1EEENS1_30DynamicPersistentTileSchedulerILi384ELi128ELb0ELb1ELb1EEEEEEEEEvNT_6ParamsE:
        .type           _ZN7cutlass13device_kernelIN5flash11enable_sm90INS1_16FlashAttnFwdSm90INS1_25CollectiveMainloopFwdSm90ILi2EN4cute5tupleIJNS5_1CILi1EEES8_S8_EEENS6_IJNS7_ILi192EEENS7_ILi160EEENS7_ILi64EEEEEELi64ENS_12float_e4m3_tEfNS_4arch4Sm90ELb0ELb1ELb0ELb0ELb0ELb0ELb0ELb1ELb1ELb1ELb0ELb0EEENS1_21CollectiveEpilogueFwdINS6_IJSA_SC_SB_EEES9_NS_10bfloat16_tESG_Li384ELb0ELb1ELb0ELb1EEENS1_30DynamicPersistentTileSchedulerILi384ELi128ELb0ELb1ELb1EEEEEEEEEvNT_6ParamsE,@function
        .size           _ZN7cutlass13device_kernelIN5flash11enable_sm90INS1_16FlashAttnFwdSm90INS1_25CollectiveMainloopFwdSm90ILi2EN4cute5tupleIJNS5_1CILi1EEES8_S8_EEENS6_IJNS7_ILi192EEENS7_ILi160EEENS7_ILi64EEEEEELi64ENS_12float_e4m3_tEfNS_4arch4Sm90ELb0ELb1ELb0ELb0ELb0ELb0ELb0ELb1ELb1ELb1ELb0ELb0EEENS1_21CollectiveEpilogueFwdINS6_IJSA_SC_SB_EEES9_NS_10bfloat16_tESG_Li384ELb0ELb1ELb0ELb1EEENS1_30DynamicPersistentTileSchedulerILi384ELi128ELb0ELb1ELb1EEEEEEEEEvNT_6ParamsE,(.L_x_86 - _ZN7cutlass13device_kernelIN5flash11enable_sm90INS1_16FlashAttnFwdSm90INS1_25CollectiveMainloopFwdSm90ILi2EN4cute5tupleIJNS5_1CILi1EEES8_S8_EEENS6_IJNS7_ILi192EEENS7_ILi160EEENS7_ILi64EEEEEELi64ENS_12float_e4m3_tEfNS_4arch4Sm90ELb0ELb1ELb0ELb0ELb0ELb0ELb0ELb1ELb1ELb1ELb0ELb0EEENS1_21CollectiveEpilogueFwdINS6_IJSA_SC_SB_EEES9_NS_10bfloat16_tESG_Li384ELb0ELb1ELb0ELb1EEENS1_30DynamicPersistentTileSchedulerILi384ELi128ELb0ELb1ELb1EEEEEEEEEvNT_6ParamsE)
        .other          _ZN7cutlass13device_kernelIN5flash11enable_sm90INS1_16FlashAttnFwdSm90INS1_25CollectiveMainloopFwdSm90ILi2EN4cute5tupleIJNS5_1CILi1EEES8_S8_EEENS6_IJNS7_ILi192EEENS7_ILi160EEENS7_ILi64EEEEEELi64ENS_12float_e4m3_tEfNS_4arch4Sm90ELb0ELb1ELb0ELb0ELb0ELb0ELb0ELb1ELb1ELb1ELb0ELb0EEENS1_21CollectiveEpilogueFwdINS6_IJSA_SC_SB_EEES9_NS_10bfloat16_tESG_Li384ELb0ELb1ELb0ELb1EEENS1_30DynamicPersistentTileSchedulerILi384ELi128ELb0ELb1ELb1EEEEEEEEEvNT_6ParamsE,@"STO_CUDA_ENTRY STV_DEFAULT"
_ZN7cutlass13device_kernelIN5flash11enable_sm90INS1_16FlashAttnFwdSm90INS1_25CollectiveMainloopFwdSm90ILi2EN4cute5tupleIJNS5_1CILi1EEES8_S8_EEENS6_IJNS7_ILi192EEENS7_ILi160EEENS7_ILi64EEEEEELi64ENS_12float_e4m3_tEfNS_4arch4Sm90ELb0ELb1ELb0ELb0ELb0ELb0ELb0ELb1ELb1ELb1ELb0ELb0EEENS1_21CollectiveEpilogueFwdINS6_IJSA_SC_SB_EEES9_NS_10bfloat16_tESG_Li384ELb0ELb1ELb0ELb1EEENS1_30DynamicPersistentTileSchedulerILi384ELi128ELb0ELb1ELb1EEEEEEEEEvNT_6ParamsE:
[----:B------:R-:W-:Y:S01]  /*0000*/  LDC R1, c[0x0][0x37c] ;  /* 0x0000df00ff017b82 */ /* 0x000fe20000000800 */
[----:B------:R-:W-:Y:S05]  /*0010*/  EXIT ;  /* 0x000000000000794d */ /* 0x000fea0003800000 */
.L_x_40:
        /* <DEDUP_REMOVED lines=14> */
.L_x_86:


//--------------------- .text._ZN7cutlass13device_kernelIN5flash11enable_sm90INS1_16FlashAttnFwdSm90INS1_25CollectiveMainloopFwdSm90ILi2EN4cute5tupleIJNS5_1CILi1EEES8_S8_EEENS6_IJNS7_ILi192EEENS7_ILi160EEENS7_ILi64EEEEEELi64ENS_12float_e4m3_tEfNS_4arch4Sm90ELb0ELb1ELb0ELb1ELb0ELb0ELb0ELb1ELb1ELb1ELb0ELb0EEENS1_21CollectiveEpilogueFwdINS6_IJSA_SC_SB_EEES9_NS_10bfloat16_tESG_Li384ELb1ELb1ELb0ELb1EEENS1_36VarlenDynamicPersistentTileSchedulerILi192ELi160ELi384ELi128ELb0ELb1ELb1ELb1ELb0ELb1EEEEEEEEEvNT_6ParamsE --------------------------
	.section	.text._ZN7cutlass13device_kernelIN5flash11enable_sm90INS1_16FlashAttnFwdSm90INS1_25CollectiveMainloopFwdSm90ILi2EN4cute5tupleIJNS5_1CILi1EEES8_S8_EEENS6_IJNS7_ILi192EEENS7_ILi160EEENS7_ILi64EEEEEELi64ENS_12float_e4m3_tEfNS_4arch4Sm90ELb0ELb1ELb0ELb1ELb0ELb0ELb0ELb1ELb1ELb1ELb0ELb0EEENS1_21CollectiveEpilogueFwdINS6_IJSA_SC_SB_EEES9_NS_10bfloat16_tESG_Li384ELb1ELb1ELb0ELb1EEENS1_36VarlenDynamicPersistentTileSchedulerILi192ELi160ELi384ELi128ELb0ELb1ELb1ELb1ELb0ELb1EEEEEEEEEvNT_6ParamsE,"ax",@progbits
	.align	128
.text._ZN7cutlass13device_kernelIN5flash11enable_sm90INS1_16FlashAttnFwdSm90INS1_25CollectiveMainloopFwdSm90ILi2EN4cute5tupleIJNS5_1CILi1EEES8_S8_EEENS6_IJNS7_ILi192EEENS7_ILi160EEENS7_ILi64EEEEEELi64ENS_12float_e4m3_tEfNS_4arch4Sm90ELb0ELb1ELb0ELb1ELb0ELb0ELb0ELb1ELb1ELb1ELb0ELb0EEENS1_21CollectiveEpilogueFwdINS6_IJSA_SC_SB_EEES9_NS_10bfloat16_tESG_Li384ELb1ELb1ELb0ELb1EEENS1_36VarlenDynamicPersistentTileSchedulerILi192ELi160ELi384ELi128ELb0ELb1ELb1ELb1ELb0ELb1EEEEEEEEEvNT_6ParamsE:
        .type           _ZN7cutlass13device_kernelIN5flash11enable_sm90INS1_16FlashAttnFwdSm90INS1_25CollectiveMainloopFwdSm90ILi2EN4cute5tupleIJNS5_1CILi1EEES8_S8_EEENS6_IJNS7_ILi192EEENS7_ILi160EEENS7_ILi64EEEEEELi64ENS_12float_e4m3_tEfNS_4arch4Sm90ELb0ELb1ELb0ELb1ELb0ELb0ELb0ELb1ELb1ELb1ELb0ELb0EEENS1_21CollectiveEpilogueFwdINS6_IJSA_SC_SB_EEES9_NS_10bfloat16_tESG_Li384ELb1ELb1ELb0ELb1EEENS1_36VarlenDynamicPersistentTileSchedulerILi192ELi160ELi384ELi128ELb0ELb1ELb1ELb1ELb0ELb1EEEEEEEEEvNT_6ParamsE,@function
        .size           _ZN7cutlass13device_kernelIN5flash11enable_sm90INS1_16FlashAttnFwdSm90INS1_25CollectiveMainloopFwdSm90ILi2EN4cute5tupleIJNS5_1CILi1EEES8_S8_EEENS6_IJNS7_ILi192EEENS7_ILi160EEENS7_ILi64EEEEEELi64ENS_12float_e4m3_tEfNS_4arch4Sm90ELb0ELb1ELb0ELb1ELb0ELb0ELb0ELb1ELb1ELb1ELb0ELb0EEENS1_21CollectiveEpilogueFwdINS6_IJSA_SC_SB_EEES9_NS_10bfloat16_tESG_Li384ELb1ELb1ELb0ELb1EEENS1_36VarlenDynamicPersistentTileSchedulerILi192ELi160ELi384ELi128ELb0ELb1ELb1ELb1ELb0ELb1EEEEEEEEEvNT_6ParamsE,(.L_x_87 - _ZN7cutlass13device_kernelIN5flash11enable_sm90INS1_16FlashAttnFwdSm90INS1_25CollectiveMainloopFwdSm90ILi2EN4cute5tupleIJNS5_1CILi1EEES8_S8_EEENS6_IJNS7_ILi192EEENS7_ILi160EEENS7_ILi64EEEEEELi64ENS_12float_e4m3_tEfNS_4arch4Sm90ELb0ELb1ELb0ELb1ELb0ELb0ELb0ELb1ELb1ELb1ELb0ELb0EEENS1_21CollectiveEpilogueFwdINS6_IJSA_SC_SB_EEES9_NS_10bfloat16_tESG_Li384ELb1ELb1ELb0ELb1EEENS1_36VarlenDynamicPersistentTileSchedulerILi192ELi160ELi384ELi128ELb0ELb1ELb1ELb1ELb0ELb1EEEEEEEEEvNT_6ParamsE)
        .other          _ZN7cutlass13device_kernelIN5flash11enable_sm90INS1_16FlashAttnFwdSm90INS1_25CollectiveMainloopFwdSm90ILi2EN4cute5tupleIJNS5_1CILi1EEES8_S8_EEENS6_IJNS7_ILi192EEENS7_ILi160EEENS7_ILi64EEEEEELi64ENS_12float_e4m3_tEfNS_4arch4Sm90ELb0ELb1ELb0ELb1ELb0ELb0ELb0ELb1ELb1ELb1ELb0ELb0EEENS1_21CollectiveEpilogueFwdINS6_IJSA_SC_SB_EEES9_NS_10bfloat16_tESG_Li384ELb1ELb1ELb0ELb1EEENS1_36VarlenDynamicPersistentTileSchedulerILi192ELi160ELi384ELi128ELb0ELb1ELb1ELb1ELb0ELb1EEEEEEEEEvNT_6ParamsE,@"STO_CUDA_ENTRY STV_DEFAULT"
_ZN7cutlass13device_kernelIN5flash11enable_sm90INS1_16FlashAttnFwdSm90INS1_25CollectiveMainloopFwdSm90ILi2EN4cute5tupleIJNS5_1CILi1EEES8_S8_EEENS6_IJNS7_ILi192EEENS7_ILi160EEENS7_ILi64EEEEEELi64ENS_12float_e4m3_tEfNS_4arch4Sm90ELb0ELb1ELb0ELb1ELb0ELb0ELb0ELb1ELb1ELb1ELb0ELb0EEENS1_21CollectiveEpilogueFwdINS6_IJSA_SC_SB_EEES9_NS_10bfloat16_tESG_Li384ELb1ELb1ELb0ELb1EEENS1_36VarlenDynamicPersistentTileSchedulerILi192ELi160ELi384ELi128ELb0ELb1ELb1ELb1ELb0ELb1EEEEEEEEEvNT_6ParamsE:
[----:B------:R-:W-:Y:S01]  /*0000*/  LDC R1, c[0x0][0x37c] ;  /* 0x0000df00ff017b82 */ /* 0x000fe20000000800 */
[----:B------:R-:W-:Y:S05]  /*0010*/  EXIT ;  /* 0x000000000000794d */ /* 0x000fea0003800000 */
.L_x_41:
        /* <DEDUP_REMOVED lines=14> */
.L_x_87:


//--------------------- .text._ZN7cutlass13device_kernelIN5flash11enable_sm90INS1_16FlashAttnFwdSm90INS1_25CollectiveMainloopFwdSm90ILi2EN4cute5tupleIJNS5_1CILi1EEES8_S8_EEENS6_IJNS7_ILi192EEENS7_ILi160EEENS7_ILi64EEEEEELi64ENS_12float_e4m3_tEfNS_4arch4Sm90ELb0ELb1ELb0ELb1ELb0ELb1ELb0ELb1ELb1ELb1ELb0ELb0EEENS1_21CollectiveEpilogueFwdINS6_IJSA_SC_SB_EEES9_NS_10bfloat16_tESG_Li384ELb1ELb1ELb0ELb1EEENS1_36VarlenDynamicPersistentTileSchedulerILi192ELi160ELi384ELi128ELb0ELb1ELb1ELb1ELb0ELb1EEEEEEEEEvNT_6ParamsE --------------------------
	.section	.text._ZN7cutlass13device_kernelIN5flash11enable_sm90INS1_16FlashAttnFwdSm90INS1_25CollectiveMainloopFwdSm90ILi2EN4cute5tupleIJNS5_1CILi1EEES8_S8_EEENS6_IJNS7_ILi192EEENS7_ILi160EEENS7_ILi64EEEEEELi64ENS_12float_e4m3_tEfNS_4arch4Sm90ELb0ELb1ELb0ELb1ELb0ELb1ELb0ELb1ELb1ELb1ELb0ELb0EEENS1_21CollectiveEpilogueFwdINS6_IJSA_SC_SB_EEES9_NS_10bfloat16_tESG_Li384ELb1ELb1ELb0ELb1EEENS1_36VarlenDynamicPersistentTileSchedulerILi192ELi160ELi384ELi128ELb0ELb1ELb1ELb1ELb0ELb1EEEEEEEEEvNT_6ParamsE,"ax",@progbits
	.align	128
.text._ZN7cutlass13device_kernelIN5flash11enable_sm90INS1_16FlashAttnFwdSm90INS1_25CollectiveMainloopFwdSm90ILi2EN4cute5tupleIJNS5_1CILi1EEES8_S8_EEENS6_IJNS7_ILi192EEENS7_ILi160EEENS7_ILi64EEEEEELi64ENS_12float_e4m3_tEfNS_4arch4Sm90ELb0ELb1ELb0ELb1ELb0ELb1ELb0ELb1ELb1ELb1ELb0ELb0EEENS1_21CollectiveEpilogueFwdINS6_IJSA_SC_SB_EEES9_NS_10bfloat16_tESG_Li384ELb1ELb1ELb0ELb1EEENS1_36VarlenDynamicPersistentTileSchedulerILi192ELi160ELi384ELi128ELb0ELb1ELb1ELb1ELb0ELb1EEEEEEEEEvNT_6ParamsE:
        .type           _ZN7cutlass13device_kernelIN5flash11enable_sm90INS1_16FlashAttnFwdSm90INS1_25CollectiveMainloopFwdSm90ILi2EN4cute5tupleIJNS5_1CILi1EEES8_S8_EEENS6_IJNS7_ILi192EEENS7_ILi160EEENS7_ILi64EEEEEELi64ENS_12float_e4m3_tEfNS_4arch4Sm90ELb0ELb1ELb0ELb1ELb0ELb1ELb0ELb1ELb1ELb1ELb0ELb0EEENS1_21CollectiveEpilogueFwdINS6_IJSA_SC_SB_EEES9_NS_10bfloat16_tESG_Li384ELb1ELb1ELb0ELb1EEENS1_36VarlenDynamicPersistentTileSchedulerILi192ELi160ELi384ELi128ELb0ELb1ELb1ELb1ELb0ELb1EEEEEEEEEvNT_6ParamsE,@function
        .size           _ZN7cutlass13device_kernelIN5flash11enable_sm90INS1_16FlashAttnFwdSm90INS1_25CollectiveMainloopFwdSm90ILi2EN4cute5tupleIJNS5_1CILi1EEES8_S8_EEENS6_IJNS7_ILi192EEENS7_ILi160EEENS7_ILi64EEEEEELi64ENS_12float_e4m3_tEfNS_4arch4Sm90ELb0ELb1ELb0ELb1ELb0ELb1ELb0ELb1ELb1ELb1ELb0ELb0EEENS1_21CollectiveEpilogueFwdINS6_IJSA_SC_SB_EEES9_NS_10bfloat16_tESG_Li384ELb1ELb1ELb0ELb1EEENS1_36VarlenDynamicPersistentTileSchedulerILi192ELi160ELi384ELi128ELb0ELb1ELb1ELb1ELb0ELb1EEEEEEEEEvNT_6ParamsE,(.L_x_88 - _ZN7cutlass13device_kernelIN5flash11enable_sm90INS1_16FlashAttnFwdSm90INS1_25CollectiveMainloopFwdSm90ILi2EN4cute5tupleIJNS5_1CILi1EEES8_S8_EEENS6_IJNS7_ILi192EEENS7_ILi160EEENS7_ILi64EEEEEELi64ENS_12float_e4m3_tEfNS_4arch4Sm90ELb0ELb1ELb0ELb1ELb0ELb1ELb0ELb1ELb1ELb1ELb0ELb0EEENS1_21CollectiveEpilogueFwdINS6_IJSA_SC_SB_EEES9_NS_10bfloat16_tESG_Li384ELb1ELb1ELb0ELb1EEENS1_36VarlenDynamicPersistentTileSchedulerILi192ELi160ELi384ELi128ELb0ELb1ELb1ELb1ELb0ELb1EEEEEEEEEvNT_6ParamsE)
        .other          _ZN7cutlass13device_kernelIN5flash11enable_sm90INS1_16FlashAttnFwdSm90INS1_25CollectiveMainloopFwdSm90ILi2EN4cute5tupleIJNS5_1CILi1EEES8_S8_EEENS6_IJNS7_ILi192EEENS7_ILi160EEENS7_ILi64EEEEEELi64ENS_12float_e4m3_tEfNS_4arch4Sm90ELb0ELb1ELb0ELb1ELb0ELb1ELb0ELb1ELb1ELb1ELb0ELb0EEENS1_21CollectiveEpilogueFwdINS6_IJSA_SC_SB_EEES9_NS_10bfloat16_tESG_Li384ELb1ELb1ELb0ELb1EEENS1_36VarlenDynamicPersistentTileSchedulerILi192ELi160ELi384ELi128ELb0ELb1ELb1ELb1ELb0ELb1EEEEEEEEEvNT_6ParamsE,@"STO_CUDA_ENTRY STV_DEFAULT"
_ZN7cutlass13device_kernelIN5flash11enable_sm90INS1_16FlashAttnFwdSm90INS1_25CollectiveMainloopFwdSm90ILi2EN4cute5tupleIJNS5_1CILi1EEES8_S8_EEENS6_IJNS7_ILi192EEENS7_ILi160EEENS7_ILi64EEEEEELi64ENS_12float_e4m3_tEfNS_4arch4Sm90ELb0ELb1ELb0ELb1ELb0ELb1ELb0ELb1ELb1ELb1ELb0ELb0EEENS1_21CollectiveEpilogueFwdINS6_IJSA_SC_SB_EEES9_NS_10bfloat16_tESG_Li384ELb1ELb1ELb0ELb1EEENS1_36VarlenDynamicPersistentTileSchedulerILi192ELi160ELi384ELi128ELb0ELb1ELb1ELb1ELb0ELb1EEEEEEEEEvNT_6ParamsE:
[----:B------:R-:W-:Y:S01]  /*0000*/  LDC R1, c[0x0][0x37c] ;  /* 0x0000df00ff017b82 */ /* 0x000fe20000000800 */
[----:B------:R-:W-:Y:S05]  /*0010*/  EXIT ;  /* 0x000000000000794d */ /* 0x000fea0003800000 */
.L_x_42:
        /* <DEDUP_REMOVED lines=14> */
.L_x_88:


//--------------------- .text._ZN7cutlass13device_kernelIN5flash11enable_sm90INS1_16FlashAttnFwdSm90INS1_25CollectiveMainloopFwdSm90ILi2EN4cute5tupleIJNS5_1CILi1EEES8_S8_EEENS6_IJNS7_ILi192EEENS7_ILi160EEENS7_ILi64EEEEEELi64ENS_12float_e4m3_tEfNS_4arch4Sm90ELb1ELb0ELb0ELb0ELb0ELb0ELb0ELb1ELb1ELb1ELb0ELb0EEENS1_21CollectiveEpilogueFwdINS6_IJSA_SC_SB_EEES9_NS_10bfloat16_tESG_Li384ELb0ELb1ELb0ELb1EEENS1_30DynamicPersistentTileSchedulerILi384ELi128ELb0ELb1ELb1EEEEEEEEEvNT_6ParamsE --------------------------
	.section	.text._ZN7cutlass13device_kernelIN5flash11enable_sm90INS1_16FlashAttnFwdSm90INS1_25CollectiveMainloopFwdSm90ILi2EN4cute5tupleIJNS5_1CILi1EEES8_S8_EEENS6_IJNS7_ILi192EEENS7_ILi160EEENS7_ILi64EEEEEELi64ENS_12float_e4m3_tEfNS_4arch4Sm90ELb1ELb0ELb0ELb0ELb0ELb0ELb0ELb1ELb1ELb1ELb0ELb0EEENS1_21CollectiveEpilogueFwdINS6_IJSA_SC_SB_EEES9_NS_10bfloat16_tESG_Li384ELb0ELb1ELb0ELb1EEENS1_30DynamicPersistentTileSchedulerILi384ELi128ELb0ELb1ELb1EEEEEEEEEvNT_6ParamsE,"ax",@progbits
	.align	128
.text._ZN7cutlass13device_kernelIN5flash11enable_sm90INS1_16FlashAttnFwdSm90INS1_25CollectiveMainloopFwdSm90ILi2EN4cute5tupleIJNS5_1CILi1EEES8_S8_EEENS6_IJNS7_ILi192EEENS7_ILi160EEENS7_ILi64EEEEEELi64ENS_12float_e4m3_tEfNS_4arch4Sm90ELb1ELb0ELb0ELb0ELb0ELb0ELb0ELb1ELb1ELb1ELb0ELb0EEENS1_21CollectiveEpilogueFwdINS6_IJSA_SC_SB_EEES9_NS_10bfloat16_tESG_Li384ELb0ELb1ELb0ELb1EEENS1_30DynamicPersistentTileSchedulerILi384ELi128ELb0ELb1ELb1EEEEEEEEEvNT_6ParamsE:
        .type           _ZN7cutlass13device_kernelIN5flash11enable_sm90INS1_16FlashAttnFwdSm90INS1_25CollectiveMainloopFwdSm90ILi2EN4cute5tupleIJNS5_1CILi1EEES8_S8_EEENS6_IJNS7_ILi192EEENS7_ILi160EEENS7_ILi64EEEEEELi64ENS_12float_e4m3_tEfNS_4arch4Sm90ELb1ELb0ELb0ELb0ELb0ELb0ELb0ELb1ELb1ELb1ELb0ELb0EEENS1_21CollectiveEpilogueFwdINS6_IJSA_SC_SB_EEES9_NS_10bfloat16_tESG_Li384ELb0ELb1ELb0ELb1EEENS1_30DynamicPersistentTileSchedulerILi384ELi128ELb0ELb1ELb1EEEEEEEEEvNT_6ParamsE,@function
        .size           _ZN7cutlass13device_kernelIN5flash11enable_sm90INS1_16FlashAttnFwdSm90INS1_25CollectiveMainloopFwdSm90ILi2EN4cute5tupleIJNS5_1CILi1EEES8_S8_EEENS6_IJNS7_ILi192EEENS7_ILi160EEENS7_ILi64EEEEEELi64ENS_12float_e4m3_tEfNS_4arch4Sm90ELb1ELb0ELb0ELb0ELb0ELb0ELb0ELb1ELb1ELb1ELb0ELb0EEENS1_21CollectiveEpilogueFwdINS6_IJSA_SC_SB_EEES9_NS_10bfloat16_tESG_Li384ELb0ELb1ELb0ELb1EEENS1_30DynamicPersistentTileSchedulerILi384ELi128ELb0ELb1ELb1EEEEEEEEEvNT_6ParamsE,(.L_x_89 - _ZN7cutlass13device_kernelIN5flash11enable_sm90INS1_16FlashAttnFwdSm90INS1_25CollectiveMainloopFwdSm90ILi2EN4cute5tupleIJNS5_1CILi1EEES8_S8_EEENS6_IJNS7_ILi192EEENS7_ILi160EEENS7_ILi64EEEEEELi64ENS_12float_e4m3_tEfNS_4arch4Sm90ELb1ELb0ELb0ELb0ELb0ELb0ELb0ELb1ELb1ELb1ELb0ELb0EEENS1_21CollectiveEpilogueFwdINS6_IJSA_SC_SB_EEES9_NS_10bfloat16_tESG_Li384ELb0ELb1ELb0ELb1EEENS1_30DynamicPersistentTileSchedulerILi384ELi128ELb0ELb1ELb1EEEEEEEEEvNT_6ParamsE)
        .other          _ZN7cutlass13device_kernelIN5flash11enable_sm90INS1_16FlashAttnFwdSm90INS1_25CollectiveMainloopFwdSm90ILi2EN4cute5tupleIJNS5_1CILi1EEES8_S8_EEENS6_IJNS7_ILi192EEENS7_ILi160EEENS7_ILi64EEEEEELi64ENS_12float_e4m3_tEfNS_4arch4Sm90ELb1ELb0ELb0ELb0ELb0ELb0ELb0ELb1ELb1ELb1ELb0ELb0EEENS1_21CollectiveEpilogueFwdINS6_IJSA_SC_SB_EEES9_NS_10bfloat16_tESG_Li384ELb0ELb1ELb0ELb1EEENS1_30DynamicPersistentTileSchedulerILi384ELi128ELb0ELb1ELb1EEEEEEEEEvNT_6ParamsE,@"STO_CUDA_ENTRY STV_DEFAULT"
_ZN7cutlass13device_kernelIN5flash11enable_sm90INS1_16FlashAttnFwdSm90INS1_25CollectiveMainloopFwdSm90ILi2EN4cute5tupleIJNS5_1CILi1EEES8_S8_EEENS6_IJNS7_ILi192EEENS7_ILi160EEENS7_ILi64EEEEEELi64ENS_12float_e4m3_tEfNS_4arch4Sm90ELb1ELb0ELb0ELb0ELb0ELb0ELb0ELb1ELb1ELb1ELb0ELb0EEENS1_21CollectiveEpilogueFwdINS6_IJSA_SC_SB_EEES9_NS_10bfloat16_tESG_Li384ELb0ELb1ELb0ELb1EEENS1_30DynamicPersistentTileSchedulerILi384ELi128ELb0ELb1ELb1EEEEEEEEEvNT_6ParamsE:
[----:B------:R-:W-:Y:S01]  /*0000*/  LDC R1, c[0x0][0x37c] ;  /* 0x0000df00ff017b82 */ /* 0x000fe20000000800 */
[----:B------:R-:W-:Y:S05]  /*0010*/  EXIT ;  /* 0x000000000000794d */ /* 0x000fea0003800000 */
.L_x_43:
        /* <DEDUP_REMOVED lines=14> */
.L_x_89:


//--------------------- .text._ZN7cutlass13device_kernelIN5flash11enable_sm90INS1_16FlashAttnFwdSm90INS1_25CollectiveMainloopFwdSm90ILi2EN4cute5tupleIJNS5_1CILi1EEES8_S8_EEENS6_IJNS7_ILi192EEENS7_ILi160EEENS7_ILi64EEEEEELi64ENS_12float_e4m3_tEfNS_4arch4Sm90ELb1ELb0ELb0ELb1ELb0ELb0ELb0ELb1ELb1ELb1ELb0ELb0EEENS1_21CollectiveEpilogueFwdINS6_IJSA_SC_SB_EEES9_NS_10bfloat16_tESG_Li384ELb1ELb1ELb0ELb1EEENS1_36VarlenDynamicPersistentTileSchedulerILi192ELi160ELi384ELi128ELb0ELb1ELb1ELb1ELb1ELb1EEEEEEEEEvNT_6ParamsE --------------------------
	.section	.text._ZN7cutlass13device_kernelIN5flash11enable_sm90INS1_16FlashAttnFwdSm90INS1_25CollectiveMainloopFwdSm90ILi2EN4cute5tupleIJNS5_1CILi1EEES8_S8_EEENS6_IJNS7_ILi192EEENS7_ILi160EEENS7_ILi64EEEEEELi64ENS_12float_e4m3_tEfNS_4arch4Sm90ELb1ELb0ELb0ELb1ELb0ELb0ELb0ELb1ELb1ELb1ELb0ELb0EEENS1_21CollectiveEpilogueFwdINS6_IJSA_SC_SB_EEES9_NS_10bfloat16_tESG_Li384ELb1ELb1ELb0ELb1EEENS1_36VarlenDynamicPersistentTileSchedulerILi192ELi160ELi384ELi128ELb0ELb1ELb1ELb1ELb1ELb1EEEEEEEEEvNT_6ParamsE,"ax",@progbits
	.align	128
.text._ZN7cutlass13device_kernelIN5flash11enable_sm90INS1_16FlashAttnFwdSm90INS1_25CollectiveMainloopFwdSm90ILi2EN4cute5tupleIJNS5_1CILi1EEES8_S8_EEENS6_IJNS7_ILi192EEENS7_ILi160EEENS7_ILi64EEEEEELi64ENS_12float_e4m3_tEfNS_4arch4Sm90ELb1ELb0ELb0ELb1ELb0ELb0ELb0ELb1ELb1ELb1ELb0ELb0EEENS1_21CollectiveEpilogueFwdINS6_IJSA_SC_SB_EEES9_NS_10bfloat16_tESG_Li384ELb1ELb1ELb0ELb1EEENS1_36VarlenDynamicPersistentTileSchedulerILi192ELi160ELi384ELi128ELb0ELb1ELb1ELb1ELb1ELb1EEEEEEEEEvNT_6ParamsE:
        .type           _ZN7cutlass13device_kernelIN5flash11enable_sm90INS1_16FlashAttnFwdSm90INS1_25CollectiveMainloopFwdSm90ILi2EN4cute5tupleIJNS5_1CILi1EEES8_S8_EEENS6_IJNS7_ILi192EEENS7_ILi160EEENS7_ILi64EEEEEELi64ENS_12float_e4m3_tEfNS_4arch4Sm90ELb1ELb0ELb0ELb1ELb0ELb0ELb0ELb1ELb1ELb1ELb0ELb0EEENS1_21CollectiveEpilogueFwdINS6_IJSA_SC_SB_EEES9_NS_10bfloat16_tESG_Li384ELb1ELb1ELb0ELb1EEENS1_36VarlenDynamicPersistentTileSchedulerILi192ELi160ELi384ELi128ELb0ELb1ELb1ELb1ELb1ELb1EEEEEEEEEvNT_6ParamsE,@function
        .size           _ZN7cutlass13device_kernelIN5flash11enable_sm90INS1_16FlashAttnFwdSm90INS1_25CollectiveMainloopFwdSm90ILi2EN4cute5tupleIJNS5_1CILi1EEES8_S8_EEENS6_IJNS7_ILi192EEENS7_ILi160EEENS7_ILi64EEEEEELi64ENS_12float_e4m3_tEfNS_4arch4Sm90ELb1ELb0ELb0ELb1ELb0ELb0ELb0ELb1ELb1ELb1ELb0ELb0EEENS1_21CollectiveEpilogueFwdINS6_IJSA_SC_SB_EEES9_NS_10bfloat16_tESG_Li384ELb1ELb1ELb0ELb1EEENS1_36VarlenDynamicPersistentTileSchedulerILi192ELi160ELi384ELi128ELb0ELb1ELb1ELb1ELb1ELb1EEEEEEEEEvNT_6ParamsE,(.L_x_90 - _ZN7cutlass13device_kernelIN5flash11enable_sm90INS1_16FlashAttnFwdSm90INS1_25CollectiveMainloopFwdSm90ILi2EN4cute5tupleIJNS5_1CILi1EEES8_S8_EEENS6_IJNS7_ILi192EEENS7_ILi160EEENS7_ILi64EEEEEELi64ENS_12float_e4m3_tEfNS_4arch4Sm90ELb1ELb0ELb0ELb1ELb0ELb0ELb0ELb1ELb1ELb1ELb0ELb0EEENS1_21CollectiveEpilogueFwdINS6_IJSA_SC_SB_EEES9_NS_10bfloat16_tESG_Li384ELb1ELb1ELb0ELb1EEENS1_36VarlenDynamicPersistentTileSchedulerILi192ELi160ELi384ELi128ELb0ELb1ELb1ELb1ELb1ELb1EEEEEEEEEvNT_6ParamsE)
        .other          _ZN7cutlass13device_kernelIN5flash11enable_sm90INS1_16FlashAttnFwdSm90INS1_25CollectiveMainloopFwdSm90ILi2EN4cute5tupleIJNS5_1CILi1EEES8_S8_EEENS6_IJNS7_ILi192EEENS7_ILi160EEENS7_ILi64EEEEEELi64ENS_12float_e4m3_tEfNS_4arch4Sm90ELb1ELb0ELb0ELb1ELb0ELb0ELb0ELb1ELb1ELb1ELb0ELb0EEENS1_21CollectiveEpilogueFwdINS6_IJSA_SC_SB_EEES9_NS_10bfloat16_tESG_Li384ELb1ELb1ELb0ELb1EEENS1_36VarlenDynamicPersistentTileSchedulerILi192ELi160ELi384ELi128ELb0ELb1ELb1ELb1ELb1ELb1EEEEEEEEEvNT_6ParamsE,@"STO_CUDA_ENTRY STV_DEFAULT"
_ZN7cutlass13device_kernelIN5flash11enable_sm90INS1_16FlashAttnFwdSm90INS1_25CollectiveMainloopFwdSm90ILi2EN4cute5tupleIJNS5_1CILi1EEES8_S8_EEENS6_IJNS7_ILi192EEENS7_ILi160EEENS7_ILi64EEEEEELi64ENS_12float_e4m3_tEfNS_4arch4Sm90ELb1ELb0ELb0ELb1ELb0ELb0ELb0ELb1ELb1ELb1ELb0ELb0EEENS1_21CollectiveEpilogueFwdINS6_IJSA_SC_SB_EEES9_NS_10bfloat16_tESG_Li384ELb1ELb1ELb0ELb1EEENS1_36VarlenDynamicPersistentTileSchedulerILi192ELi160ELi384ELi128ELb0ELb1ELb1ELb1ELb1ELb1EEEEEEEEEvNT_6ParamsE:
[----:B------:R-:W-:Y:S01]  /*0000*/  LDC R1, c[0x0][0x37c] ;  /* 0x0000df00ff017b82 */ /* 0x000fe20000000800 */
[----:B------:R-:W-:Y:S05]  /*0010*/  EXIT ;  /* 0x000000000000794d */ /* 0x000fea0003800000 */
.L_x_44:
        /* <DEDUP_REMOVED lines=14> */
.L_x_90:


//--------------------- .text._ZN7cutlass13device_kernelIN5flash11enable_sm90INS1_16FlashAttnFwdSm90INS1_25CollectiveMainloopFwdSm90ILi2EN4cute5tupleIJNS5_1CILi1EEES8_S8_EEENS6_IJNS7_ILi192EEENS7_ILi160EEENS7_ILi64EEEEEELi64ENS_12float_e4m3_tEfNS_4arch4Sm90ELb1ELb0ELb0ELb1ELb0ELb1ELb0ELb1ELb1ELb1ELb0ELb0EEENS1_21CollectiveEpilogueFwdINS6_IJSA_SC_SB_EEES9_NS_10bfloat16_tESG_Li384ELb1ELb1ELb0ELb1EEENS1_36VarlenDynamicPersistentTileSchedulerILi192ELi160ELi384ELi128ELb0ELb1ELb1ELb1ELb1ELb1EEEEEEEEEvNT_6ParamsE --------------------------
	.section	.text._ZN7cutlass13device_kernelIN5flash11enable_sm90INS1_16FlashAttnFwdSm90INS1_25CollectiveMainloopFwdSm90ILi2EN4cute5tupleIJNS5_1CILi1EEES8_S8_EEENS6_IJNS7_ILi192EEENS7_ILi160EEENS7_ILi64EEEEEELi64ENS_12float_e4m3_tEfNS_4arch4Sm90ELb1ELb0ELb0ELb1ELb0ELb1ELb0ELb1ELb1ELb1ELb0ELb0EEENS1_21CollectiveEpilogueFwdINS6_IJSA_SC_SB_EEES9_NS_10bfloat16_tESG_Li384ELb1ELb1ELb0ELb1EEENS1_36VarlenDynamicPersistentTileSchedulerILi192ELi160ELi384ELi128ELb0ELb1ELb1ELb1ELb1ELb1EEEEEEEEEvNT_6ParamsE,"ax",@progbits
	.align	128
.text._ZN7cutlass13device_kernelIN5flash11enable_sm90INS1_16FlashAttnFwdSm90INS1_25CollectiveMainloopFwdSm90ILi2EN4cute5tupleIJNS5_1CILi1EEES8_S8_EEENS6_IJNS7_ILi192EEENS7_ILi160EEENS7_ILi64EEEEEELi64ENS_12float_e4m3_tEfNS_4arch4Sm90ELb1ELb0ELb0ELb1ELb0ELb1ELb0ELb1ELb1ELb1ELb0ELb0EEENS1_21CollectiveEpilogueFwdINS6_IJSA_SC_SB_EEES9_NS_10bfloat16_tESG_Li384ELb1ELb1ELb0ELb1EEENS1_36VarlenDynamicPersistentTileSchedulerILi192ELi160ELi384ELi128ELb0ELb1ELb1ELb1ELb1ELb1EEEEEEEEEvNT_6ParamsE:
        .type           _ZN7cutlass13device_kernelIN5flash11enable_sm90INS1_16FlashAttnFwdSm90INS1_25CollectiveMainloopFwdSm90ILi2EN4cute5tupleIJNS5_1CILi1EEES8_S8_EEENS6_IJNS7_ILi192EEENS7_ILi160EEENS7_ILi64EEEEEELi64ENS_12float_e4m3_tEfNS_4arch4Sm90ELb1ELb0ELb0ELb1ELb0ELb1ELb0ELb1ELb1ELb1ELb0ELb0EEENS1_21CollectiveEpilogueFwdINS6_IJSA_SC_SB_EEES9_NS_10bfloat16_tESG_Li384ELb1ELb1ELb0ELb1EEENS1_36VarlenDynamicPersistentTileSchedulerILi192ELi160ELi384ELi128ELb0ELb1ELb1ELb1ELb1ELb1EEEEEEEEEvNT_6ParamsE,@function
        .size           _ZN7cutlass13device_kernelIN5flash11enable_sm90INS1_16FlashAttnFwdSm90INS1_25CollectiveMainloopFwdSm90ILi2EN4cute5tupleIJNS5_1CILi1EEES8_S8_EEENS6_IJNS7_ILi192EEENS7_ILi160EEENS7_ILi64EEEEEELi64ENS_12float_e4m3_tEfNS_4arch4Sm90ELb1ELb0ELb0ELb1ELb0ELb1ELb0ELb1ELb1ELb1ELb0ELb0EEENS1_21CollectiveEpilogueFwdINS6_IJSA_SC_SB_EEES9_NS_10bfloat16_tESG_Li384ELb1ELb1ELb0ELb1EEENS1_36VarlenDynamicPersistentTileSchedulerILi192ELi160ELi384ELi128ELb0ELb1ELb1ELb1ELb1ELb1EEEEEEEEEvNT_6ParamsE,(.L_x_91 - _ZN7cutlass13device_kernelIN5flash11enable_sm90INS1_16FlashAttnFwdSm90INS1_25CollectiveMainloopFwdSm90ILi2EN4cute5tupleIJNS5_1CILi1EEES8_S8_EEENS6_IJNS7_ILi192EEENS7_ILi160EEENS7_ILi64EEEEEELi64ENS_12float_e4m3_tEfNS_4arch4Sm90ELb1ELb0ELb0ELb1ELb0ELb1ELb0ELb1ELb1ELb1ELb0ELb0EEENS1_21CollectiveEpilogueFwdINS6_IJSA_SC_SB_EEES9_NS_10bfloat16_tESG_Li384ELb1ELb1ELb0ELb1EEENS1_36VarlenDynamicPersistentTileSchedulerILi192ELi160ELi384ELi128ELb0ELb1ELb1ELb1ELb1ELb1EEEEEEEEEvNT_6ParamsE)
        .other          _ZN7cutlass13device_kernelIN5flash11enable_sm90INS1_16FlashAttnFwdSm90INS1_25CollectiveMainloopFwdSm90ILi2EN4cute5tupleIJNS5_1CILi1EEES8_S8_EEENS6_IJNS7_ILi192EEENS7_ILi160EEENS7_ILi64EEEEEELi64ENS_12float_e4m3_tEfNS_4arch4Sm90ELb1ELb0ELb0ELb1ELb0ELb1ELb0ELb1ELb1ELb1ELb0ELb0EEENS1_21CollectiveEpilogueFwdINS6_IJSA_SC_SB_EEES9_NS_10bfloat16_tESG_Li384ELb1ELb1ELb0ELb1EEENS1_36VarlenDynamicPersistentTileSchedulerILi192ELi160ELi384ELi128ELb0ELb1ELb1ELb1ELb1ELb1EEEEEEEEEvNT_6ParamsE,@"STO_CUDA_ENTRY STV_DEFAULT"
_ZN7cutlass13device_kernelIN5flash11enable_sm90INS1_16FlashAttnFwdSm90INS1_25CollectiveMainloopFwdSm90ILi2EN4cute5tupleIJNS5_1CILi1EEES8_S8_EEENS6_IJNS7_ILi192EEENS7_ILi160EEENS7_ILi64EEEEEELi64ENS_12float_e4m3_tEfNS_4arch4Sm90ELb1ELb0ELb0ELb1ELb0ELb1ELb0ELb1ELb1ELb1ELb0ELb0EEENS1_21CollectiveEpilogueFwdINS6_IJSA_SC_SB_EEES9_NS_10bfloat16_tESG_Li384ELb1ELb1ELb0ELb1EEENS1_36VarlenDynamicPersistentTileSchedulerILi192ELi160ELi384ELi128ELb0ELb1ELb1ELb1ELb1ELb1EEEEEEEEEvNT_6ParamsE:
[----:B------:R-:W-:Y:S01]  /*0000*/  LDC R1, c[0x0][0x37c] ;  /* 0x0000df00ff017b82 */ /* 0x000fe20000000800 */
[----:B------:R-:W-:Y:S05]  /*0010*/  EXIT ;  /* 0x000000000000794d */ /* 0x000fea0003800000 */
.L_x_45:
        /* <DEDUP_REMOVED lines=14> */
.L_x_91:


//--------------------- .nv.shared.reserved.0     --------------------------
	.section	.nv.shared.reserved.0,"aw",@nobits
	.weak		__nv_reservedSMEM_offset_0_alias
	.size		__nv_reservedSMEM_offset_0_alias, 0, 64
	.other		__nv_reservedSMEM_offset_0_alias,@"STO_CUDA_RESERVED_SHARED STV_DEFAULT"
__nv_reservedSMEM_offset_0_alias:
	.zero		0
	.zero		64


//--------------------- .nv.global                --------------------------
	.section	.nv.global,"aw",@nobits
.nv.global:
	.type		_ZN74_INTERNAL_8375f83d_38_flash_fwd_hdimall_e4m3_packgqa_sm90_cu_a6473388_35814cute1_E,@object
	.size		_ZN74_INTERNAL_8375f83d_38_flash_fwd_hdimall_e4m3_packgqa_sm90_cu_a6473388_35814cute1_E,(_ZN74_INTERNAL_8375f83d_38_flash_fwd_hdimall_e4m3_packgqa_sm90_cu_a6473388_35814cuda3std3__45__cpo6cbeginE - _ZN74_INTERNAL_8375f83d_38_flash_fwd_hdimall_e4m3_packgqa_sm90_cu_a6473388_35814cute1_E)
_ZN74_INTERNAL_8375f83d_38_flash_fwd_hdimall_e4m3_packgqa_sm90_cu_a6473388_35814cute1_E:
	.zero		1
	.type		_ZN74_INTERNAL_8375f83d_38_flash_fwd_hdimall_e4m3_packgqa_sm90_cu_a6473388_35814cuda3std3__45__cpo6cbeginE,@object
	.size		_ZN74_INTERNAL_8375f83d_38_flash_fwd_hdimall_e4m3_packgqa_sm90_cu_a6473388_35814cuda3std3__45__cpo6cbeginE,(_ZN74_INTERNAL_8375f83d_38_flash_fwd_hdimall_e4m3_packgqa_sm90_cu_a6473388_35814cuda3std3__48in_placeE - _ZN74_INTERNAL_8375f83d_38_flash_fwd_hdimall_e4m3_packgqa_sm90_cu_a6473388_35814cuda3std3__45__cpo6cbeginE)
_ZN74_INTERNAL_8375f83d_38_flash_fwd_hdimall_e4m3_packgqa_sm90_cu_a6473388_35814cuda3std3__45__cpo6cbeginE:
	.zero		1
	.type		_ZN74_INTERNAL_8375f83d_38_flash_fwd_hdimall_e4m3_packgqa_sm90_cu_a6473388_35814cuda3std3__48in_placeE,@object
	.size		_ZN74_INTERNAL_8375f83d_38_flash_fwd_hdimall_e4m3_packgqa_sm90_cu_a6473388_35814cuda3std3__48in_placeE,(_ZN74_INTERNAL_8375f83d_38_flash_fwd_hdimall_e4m3_packgqa_sm90_cu_a6473388_35814cuda3std6ranges3__45__cpo9iter_moveE - _ZN74_INTERNAL_8375f83d_38_flash_fwd_hdimall_e4m3_packgqa_sm90_cu_a6473388_35814cuda3std3__48in_placeE)
_ZN74_INTERNAL_8375f83d_38_flash_fwd_hdimall_e4m3_packgqa_sm90_cu_a6473388_35814cuda3std3__48in_placeE:
	.zero		1
	.type		_ZN74_INTERNAL_8375f83d_38_flash_fwd_hdimall_e4m3_packgqa_sm90_cu_a6473388_35814cuda3std6ranges3__45__cpo9iter_moveE,@object
	.size		_ZN74_INTERNAL_8375f83d_38_flash_fwd_hdimall_e4m3_packgqa_sm90_cu_a6473388_35814cuda3std6ranges3__45__cpo9iter_moveE,(_ZN74_INTERNAL_8375f83d_38_flash_fwd_hdimall_e4m3_packgqa_sm90_cu_a6473388_35814cuda3std3__45__cpo5beginE - _ZN74_INTERNAL_8375f83d_38_flash_fwd_hdimall_e4m3_packgqa_sm90_cu_a6473388_35814cuda3std6ranges3__45__cpo9iter_moveE)
_ZN74_INTERNAL_8375f83d_38_flash_fwd_hdimall_e4m3_packgqa_sm90_cu_a6473388_35814cuda3std6ranges3__45__cpo9iter_moveE:
	.zero		1
	.type		_ZN74_INTERNAL_8375f83d_38_flash_fwd_hdimall_e4m3_packgqa_sm90_cu_a6473388_35814cuda3std3__45__cpo5beginE,@object
	.size		_ZN74_INTERNAL_8375f83d_38_flash_fwd_hdimall_e4m3_packgqa_sm90_cu_a6473388_35814cuda3std3__45__cpo5beginE,(_ZN74_INTERNAL_8375f83d_38_flash_fwd_hdimall_e4m3_packgqa_sm90_cu_a6473388_35814cuda3std3__476_GLOBAL__N__8375f83d_38_flash_fwd_hdimall_e4m3_packgqa_sm90_cu_a6473388_35816ignoreE - _ZN74_INTERNAL_8375f83d_38_flash_fwd_hdimall_e4m3_packgqa_sm90_cu_a6473388_35814cuda3std3__45__cpo5beginE)
_ZN74_INTERNAL_8375f83d_38_flash_fwd_hdimall_e4m3_packgqa_sm90_cu_a6473388_35814cuda3std3__45__cpo5beginE:
	.zero		1
	.type		_ZN74_INTERNAL_8375f83d_38_flash_fwd_hdimall_e4m3_packgqa_sm90_cu_a6473388_35814cuda3std3__476_GLOBAL__N__8375f83d_38_flash_fwd_hdimall_e4m3_packgqa_sm90_cu_a6473388_35816ignoreE,@object
	.size		_ZN74_INTERNAL_8375f83d_38_flash_fwd_hdimall_e4m3_packgqa_sm90_cu_a6473388_35814cuda3std3__476_GLOBAL__N__8375f83d_38_flash_fwd_hdimall_e4m3_packgqa_sm90_cu_a6473388_35816ignoreE,(_ZN74_INTERNAL_8375f83d_38_flash_fwd_hdimall_e4m3_packgqa_sm90_cu_a6473388_35814cute7productE - _ZN74_INTERNAL_8375f83d_38_flash_fwd_hdimall_e4m3_packgqa_sm90_cu_a6473388_35814cuda3std3__476_GLOBAL__N__8375f83d_38_flash_fwd_hdimall_e4m3_packgqa_sm90_cu_a6473388_35816ignoreE)
_ZN74_INTERNAL_8375f83d_38_flash_fwd_hdimall_e4m3_packgqa_sm90_cu_a6473388_35814cuda3std3__476_GLOBAL__N__8375f83d_38_flash_fwd_hdimall_e4m3_packgqa_sm90_cu_a6473388_35816ignoreE:
	.zero		1
	.type		_ZN74_INTERNAL_8375f83d_38_flash_fwd_hdimall_e4m3_packgqa_sm90_cu_a6473388_35814cute7productE,@object
	.size		_ZN74_INTERNAL_8375f83d_38_flash_fwd_hdimall_e4m3_packgqa_sm90_cu_a6473388_35814cute7productE,(_ZN74_INTERNAL_8375f83d_38_flash_fwd_hdimall_e4m3_packgqa_sm90_cu_a6473388_35814cuda3std3__45__cpo3endE - _ZN74_INTERNAL_8375f83d_38_flash_fwd_hdimall_e4m3_packgqa_sm90_cu_a6473388_35814cute7productE)
_ZN74_INTERNAL_8375f83d_38_flash_fwd_hdimall_e4m3_packgqa_sm90_cu_a6473388_35814cute7productE:
	.zero		1
	.type		_ZN74_INTERNAL_8375f83d_38_flash_fwd_hdimall_e4m3_packgqa_sm90_cu_a6473388_35814cuda3std3__45__cpo3endE,@object
	.size		_ZN74_INTERNAL_8375f83d_38_flash_fwd_hdimall_e4m3_packgqa_sm90_cu_a6473388_35814cuda3std3__45__cpo3endE,(_ZN74_INTERNAL_8375f83d_38_flash_fwd_hdimall_e4m3_packgqa_sm90_cu_a6473388_35814cuda3std3__419piecewise_constructE - _ZN74_INTERNAL_8375f83d_38_flash_fwd_hdimall_e4m3_packgqa_sm90_cu_a6473388_35814cuda3std3__45__cpo3endE)
_ZN74_INTERNAL_8375f83d_38_flash_fwd_hdimall_e4m3_packgqa_sm90_cu_a6473388_35814cuda3std3__45__cpo3endE:
	.zero		1
	.type		_ZN74_INTERNAL_8375f83d_38_flash_fwd_hdimall_e4m3_packgqa_sm90_cu_a6473388_35814cuda3std3__419piecewise_constructE,@object
	.size		_ZN74_INTERNAL_8375f83d_38_flash_fwd_hdimall_e4m3_packgqa_sm90_cu_a6473388_35814cuda3std3__419piecewise_constructE,(_ZN74_INTERNAL_8375f83d_38_flash_fwd_hdimall_e4m3_packgqa_sm90_cu_a6473388_35814cuda3std3__45__cpo4cendE - _ZN74_INTERNAL_8375f83d_38_flash_fwd_hdimall_e4m3_packgqa_sm90_cu_a6473388_35814cuda3std3__419piecewise_constructE)
_ZN74_INTERNAL_8375f83d_38_flash_fwd_hdimall_e4m3_packgqa_sm90_cu_a6473388_35814cuda3std3__419piecewise_constructE:
	.zero		1
	.type		_ZN74_INTERNAL_8375f83d_38_flash_fwd_hdimall_e4m3_packgqa_sm90_cu_a6473388_35814cuda3std3__45__cpo4cendE,@object
	.size		_ZN74_INTERNAL_8375f83d_38_flash_fwd_hdimall_e4m3_packgqa_sm90_cu_a6473388_35814cuda3std3__45__cpo4cendE,(_ZN74_INTERNAL_8375f83d_38_flash_fwd_hdimall_e4m3_packgqa_sm90_cu_a6473388_35814cuda3std6ranges3__45__cpo4swapE - _ZN74_INTERNAL_8375f83d_38_flash_fwd_hdimall_e4m3_packgqa_sm90_cu_a6473388_35814cuda3std3__45__cpo4cendE)
_ZN74_INTERNAL_8375f83d_38_flash_fwd_hdimall_e4m3_packgqa_sm90_cu_a6473388_35814cuda3std3__45__cpo4cendE:
	.zero		1
	.type		_ZN74_INTERNAL_8375f83d_38_flash_fwd_hdimall_e4m3_packgqa_sm90_cu_a6473388_35814cuda3std6ranges3__45__cpo4swapE,@object
	.size		_ZN74_INTERNAL_8375f83d_38_flash_fwd_hdimall_e4m3_packgqa_sm90_cu_a6473388_35814cuda3std6ranges3__45__cpo4swapE,(.L_7 - _ZN74_INTERNAL_8375f83d_38_flash_fwd_hdimall_e4m3_packgqa_sm90_cu_a6473388_35814cuda3std6ranges3__45__cpo4swapE)
_ZN74_INTERNAL_8375f83d_38_flash_fwd_hdimall_e4m3_packgqa_sm90_cu_a6473388_35814cuda3std6ranges3__45__cpo4swapE:
	.zero		1
.L_7:


//--------------------- .nv.constant0._ZN7cutlass13device_kernelIN5flash11enable_sm90INS1_16FlashAttnFwdSm90INS1_25CollectiveMainloopFwdSm90ILi2EN4cute5tupleIJNS5_1CILi1EEES8_S8_EEENS6_IJNS7_ILi128EEESA_NS7_ILi256EEEEEELi256ENS_12float_e4m3_tEfNS_4arch4Sm90ELb0ELb0ELb0ELb0ELb0ELb0ELb0ELb1ELb1ELb1ELb0ELb0EEENS1_21CollectiveEpilogueFwdINS6_IJSA_SB_SA_EEES9_NS_10bfloat16_tESF_Li256ELb0ELb1ELb0ELb1EEENS1_29StaticPersistentTileSchedulerILb0EEEEEEEEEvNT_6ParamsE --------------------------
	.section	.nv.constant0._ZN7cutlass13device_kernelIN5flash11enable_sm90INS1_16FlashAttnFwdSm90INS1_25CollectiveMainloopFwdSm90ILi2EN4cute5tupleIJNS5_1CILi1EEES8_S8_EEENS6_IJNS7_ILi128EEESA_NS7_ILi256EEEEEELi256ENS_12float_e4m3_tEfNS_4arch4Sm90ELb0ELb0ELb0ELb0ELb0ELb0ELb0ELb1ELb1ELb1ELb0ELb0EEENS1_21CollectiveEpilogueFwdINS6_IJSA_SB_SA_EEES9_NS_10bfloat16_tESF_Li256ELb0ELb1ELb0ELb1EEENS1_29StaticPersistentTileSchedulerILb0EEEEEEEEEvNT_6ParamsE,"a",@progbits
	.sectionflags	@""
	.align	4
.nv.constant0._ZN7cutlass13device_kernelIN5flash11enable_sm90INS1_16FlashAttnFwdSm90INS1_25CollectiveMainloopFwdSm90ILi2EN4cute5tupleIJNS5_1CILi1EEES8_S8_EEENS6_IJNS7_ILi128EEESA_NS7_ILi256EEEEEELi256ENS_12float_e4m3_tEfNS_4arch4Sm90ELb0ELb0ELb0ELb0ELb0ELb0ELb0ELb1ELb1ELb1ELb0ELb0EEENS1_21CollectiveEpilogueFwdINS6_IJSA_SB_SA_EEES9_NS_10bfloat16_tESF_Li256ELb0ELb1ELb0ELb1EEENS1_29StaticPersistentTileSchedulerILb0EEEEEEEEEvNT_6ParamsE:
	.zero		3456


//--------------------- .nv.constant0._ZN7cutlass13device_kernelIN5flash11enable_sm90INS1_16FlashAttnFwdSm90INS1_25CollectiveMainloopFwdSm90ILi2EN4cute5tupleIJNS5_1CILi1EEES8_S8_EEENS6_IJNS7_ILi128EEESA_NS7_ILi256EEEEEELi256ENS_12float_e4m3_tEfNS_4arch4Sm90ELb0ELb0ELb0ELb1ELb0ELb0ELb0ELb1ELb1ELb1ELb0ELb0EEENS1_21CollectiveEpilogueFwdINS6_IJSA_SB_SA_EEES9_NS_10bfloat16_tESF_Li256ELb1ELb1ELb0ELb1EEENS1_36VarlenDynamicPersistentTileSchedulerILi128ELi128ELi256ELi128ELb0ELb1ELb1ELb0ELb1ELb1EEEEEEEEEvNT_6ParamsE --------------------------
	.section	.nv.constant0._ZN7cutlass13device_kernelIN5flash11enable_sm90INS1_16FlashAttnFwdSm90INS1_25CollectiveMainloopFwdSm90ILi2EN4cute5tupleIJNS5_1CILi1EEES8_S8_EEENS6_IJNS7_ILi128EEESA_NS7_ILi256EEEEEELi256ENS_12float_e4m3_tEfNS_4arch4Sm90ELb0ELb0ELb0ELb1ELb0ELb0ELb0ELb1ELb1ELb1ELb0ELb0EEENS1_21CollectiveEpilogueFwdINS6_IJSA_SB_SA_EEES9_NS_10bfloat16_tESF_Li256ELb1ELb1ELb0ELb1EEENS1_36VarlenDynamicPersistentTileSchedulerILi128ELi128ELi256ELi128ELb0ELb1ELb1ELb0ELb1ELb1EEEEEEEEEvNT_6ParamsE,"a",@progbits
	.sectionflags	@""
	.align	4
.nv.constant0._ZN7cutlass13device_kernelIN5flash11enable_sm90INS1_16FlashAttnFwdSm90INS1_25CollectiveMainloopFwdSm90ILi2EN4cute5tupleIJNS5_1CILi1EEES8_S8_EEENS6_IJNS7_ILi128EEESA_NS7_ILi256EEEEEELi256ENS_12float_e4m3_tEfNS_4arch4Sm90ELb0ELb0ELb0ELb1ELb0ELb0ELb0ELb1ELb1ELb1ELb0ELb0EEENS1_21CollectiveEpilogueFwdINS6_IJSA_SB_SA_EEES9_NS_10bfloat16_tESF_Li256ELb1ELb1ELb0ELb1EEENS1_36VarlenDynamicPersistentTileSchedulerILi128ELi128ELi256ELi128ELb0ELb1ELb1ELb0ELb1ELb1EEEEEEEEEvNT_6ParamsE:
	.zero		3584


//--------------------- .nv.constant0._ZN7cutlass13device_kernelIN5flash11enable_sm90INS1_16FlashAttnFwdSm90INS1_25CollectiveMainloopFwdSm90ILi2EN4cute5tupleIJNS5_1CILi1EEES8_S8_EEENS6_IJNS7_ILi128EEESA_NS7_ILi256EEEEEELi256ENS_12float_e4m3_tEfNS_4arch4Sm90ELb0ELb0ELb0ELb1ELb0ELb1ELb0ELb1ELb1ELb1ELb0ELb0EEENS1_21CollectiveEpilogueFwdINS6_IJSA_SB_SA_EEES9_NS_10bfloat16_tESF_Li256ELb1ELb1ELb0ELb1EEENS1_36VarlenDynamicPersistentTileSchedulerILi128ELi128ELi256ELi128ELb0ELb1ELb1ELb0ELb1ELb1EEEEEEEEEvNT_6ParamsE --------------------------
	.section	.nv.constant0._ZN7cutlass13device_kernelIN5flash11enable_sm90INS1_16FlashAttnFwdSm90INS1_25CollectiveMainloopFwdSm90ILi2EN4cute5tupleIJNS5_1CILi1EEES8_S8_EEENS6_IJNS7_ILi128EEESA_NS7_ILi256EEEEEELi256ENS_12float_e4m3_tEfNS_4arch4Sm90ELb0ELb0ELb0ELb1ELb0ELb1ELb0ELb1ELb1ELb1ELb0ELb0EEENS1_21CollectiveEpilogueFwdINS6_IJSA_SB_SA_EEES9_NS_10bfloat16_tESF_Li256ELb1ELb1ELb0ELb1EEENS1_36VarlenDynamicPersistentTileSchedulerILi128ELi128ELi256ELi128ELb0ELb1ELb1ELb0ELb1ELb1EEEEEEEEEvNT_6ParamsE,"a",@progbits
	.sectionflags	@""
	.align	4
.nv.constant0._ZN7cutlass13device_kernelIN5flash11enable_sm90INS1_16FlashAttnFwdSm90INS1_25CollectiveMainloopFwdSm90ILi2EN4cute5tupleIJNS5_1CILi1EEES8_S8_EEENS6_IJNS7_ILi128EEESA_NS7_ILi256EEEEEELi256ENS_12float_e4m3_tEfNS_4arch4Sm90ELb0ELb0ELb0ELb1ELb0ELb1ELb0ELb1ELb1ELb1ELb0ELb0EEENS1_21CollectiveEpilogueFwdINS6_IJSA_SB_SA_EEES9_NS_10bfloat16_tESF_Li256ELb1ELb1ELb0ELb1EEENS1_36VarlenDynamicPersistentTileSchedulerILi128ELi128ELi256ELi128ELb0ELb1ELb1ELb0ELb1ELb1EEEEEEEEEvNT_6ParamsE:
	.zero		3584


//--------------------- .nv.constant0._ZN7cutlass13device_kernelIN5flash11enable_sm90INS1_16FlashAttnFwdSm90INS1_25CollectiveMainloopFwdSm90ILi2EN4cute5tupleIJNS5_1CILi1EEES8_S8_EEENS6_IJNS7_ILi128EEENS7_ILi64EEENS7_ILi256EEEEEELi256ENS_12float_e4m3_tEfNS_4arch4Sm90ELb0ELb1ELb0ELb0ELb0ELb0ELb0ELb1ELb1ELb1ELb0ELb0EEENS1_21CollectiveEpilogueFwdINS6_IJSA_SC_SB_EEES9_NS_10bfloat16_tESG_Li256ELb0ELb1ELb0ELb1EEENS1_30DynamicPersistentTileSchedulerILi256ELi128ELb0ELb1ELb1EEEEEEEEEvNT_6ParamsE --------------------------
	.section	.nv.constant0._ZN7cutlass13device_kernelIN5flash11enable_sm90INS1_16FlashAttnFwdSm90INS1_25CollectiveMainloopFwdSm90ILi2EN4cute5tupleIJNS5_1CILi1EEES8_S8_EEENS6_IJNS7_ILi128EEENS7_ILi64EEENS7_ILi256EEEEEELi256ENS_12float_e4m3_tEfNS_4arch4Sm90ELb0ELb1ELb0ELb0ELb0ELb0ELb0ELb1ELb1ELb1ELb0ELb0EEENS1_21CollectiveEpilogueFwdINS6_IJSA_SC_SB_EEES9_NS_10bfloat16_tESG_Li256ELb0ELb1ELb0ELb1EEENS1_30DynamicPersistentTileSchedulerILi256ELi128ELb0ELb1ELb1EEEEEEEEEvNT_6ParamsE,"a",@progbits
	.sectionflags	@""
	.align	4
.nv.constant0._ZN7cutlass13device_kernelIN5flash11enable_sm90INS1_16FlashAttnFwdSm90INS1_25CollectiveMainloopFwdSm90ILi2EN4cute5tupleIJNS5_1CILi1EEES8_S8_EEENS6_IJNS7_ILi128EEENS7_ILi64EEENS7_ILi256EEEEEELi256ENS_12float_e4m3_tEfNS_4arch4Sm90ELb0ELb1ELb0ELb0ELb0ELb0ELb0ELb1ELb1ELb1ELb0ELb0EEENS1_21CollectiveEpilogueFwdINS6_IJSA_SC_SB_EEES9_NS_10bfloat16_tESG_Li256ELb0ELb1ELb0ELb1EEENS1_30DynamicPersistentTileSchedulerILi256ELi128ELb0ELb1ELb1EEEEEEEEEvNT_6ParamsE:
	.zero		3584


//--------------------- .nv.constant0._ZN7cutlass13device_kernelIN5flash11enable_sm90INS1_16FlashAttnFwdSm90INS1_25CollectiveMainloopFwdSm90ILi2EN4cute5tupleIJNS5_1CILi1EEES8_S8_EEENS6_IJNS7_ILi128EEENS7_ILi64EEENS7_ILi256EEEEEELi256ENS_12float_e4m3_tEfNS_4arch4Sm90ELb0ELb1ELb0ELb1ELb0ELb0ELb0ELb1ELb1ELb1ELb0ELb0EEENS1_21CollectiveEpilogueFwdINS6_IJSA_SC_SB_EEES9_NS_10bfloat16_tESG_Li256ELb1ELb1ELb0ELb1EEENS1_36VarlenDynamicPersistentTileSchedulerILi128ELi64ELi256ELi128ELb0ELb1ELb1ELb1ELb0ELb1EEEEEEEEEvNT_6ParamsE --------------------------
	.section	.nv.constant0._ZN7cutlass13device_kernelIN5flash11enable_sm90INS1_16FlashAttnFwdSm90INS1_25CollectiveMainloopFwdSm90ILi2EN4cute5tupleIJNS5_1CILi1EEES8_S8_EEENS6_IJNS7_ILi128EEENS7_ILi64EEENS7_ILi256EEEEEELi256ENS_12float_e4m3_tEfNS_4arch4Sm90ELb0ELb1ELb0ELb1ELb0ELb0ELb0ELb1ELb1ELb1ELb0ELb0EEENS1_21CollectiveEpilogueFwdINS6_IJSA_SC_SB_EEES9_NS_10bfloat16_tESG_Li256ELb1ELb1ELb0ELb1EEENS1_36VarlenDynamicPersistentTileSchedulerILi128ELi64ELi256ELi128ELb0ELb1ELb1ELb1ELb0ELb1EEEEEEEEEvNT_6ParamsE,"a",@progbits
	.sectionflags	@""
	.align	4
.nv.constant0._ZN7cutlass13device_kernelIN5flash11enable_sm90INS1_16FlashAttnFwdSm90INS1_25CollectiveMainloopFwdSm90ILi2EN4cute5tupleIJNS5_1CILi1EEES8_S8_EEENS6_IJNS7_ILi128EEENS7_ILi64EEENS7_ILi256EEEEEELi256ENS_12float_e4m3_tEfNS_4arch4Sm90ELb0ELb1ELb0ELb1ELb0ELb0ELb0ELb1ELb1ELb1ELb0ELb0EEENS1_21CollectiveEpilogueFwdINS6_IJSA_SC_SB_EEES9_NS_10bfloat16_tESG_Li256ELb1ELb1ELb0ELb1EEENS1_36VarlenDynamicPersistentTileSchedulerILi128ELi64ELi256ELi128ELb0ELb1ELb1ELb1ELb0ELb1EEEEEEEEEvNT_6ParamsE:
	.zero		3584


//--------------------- .nv.constant0._ZN7cutlass13device_kernelIN5flash11enable_sm90INS1_16FlashAttnFwdSm90INS1_25CollectiveMainloopFwdSm90ILi2EN4cute5tupleIJNS5_1CILi1EEES8_S8_EEENS6_IJNS7_ILi128EEENS7_ILi64EEENS7_ILi256EEEEEELi256ENS_12float_e4m3_tEfNS_4arch4Sm90ELb0ELb1ELb0ELb1ELb0ELb1ELb0ELb1ELb1ELb1ELb0ELb0EEENS1_21CollectiveEpilogueFwdINS6_IJSA_SC_SB_EEES9_NS_10bfloat16_tESG_Li256ELb1ELb1ELb0ELb1EEENS1_36VarlenDynamicPersistentTileSchedulerILi128ELi64ELi256ELi128ELb0ELb1ELb1ELb1ELb0ELb1EEEEEEEEEvNT_6ParamsE --------------------------
	.section	.nv.constant0._ZN7cutlass13device_kernelIN5flash11enable_sm90INS1_16FlashAttnFwdSm90INS1_25CollectiveMainloopFwdSm90ILi2EN4cute5tupleIJNS5_1CILi1EEES8_S8_EEENS6_IJNS7_ILi128EEENS7_ILi64EEENS7_ILi256EEEEEELi256ENS_12float_e4m3_tEfNS_4arch4Sm90ELb0ELb1ELb0ELb1ELb0ELb1ELb0ELb1ELb1ELb1ELb0ELb0EEENS1_21CollectiveEpilogueFwdINS6_IJSA_SC_SB_EEES9_NS_10bfloat16_tESG_Li256ELb1ELb1ELb0ELb1EEENS1_36VarlenDynamicPersistentTileSchedulerILi128ELi64ELi256ELi128ELb0ELb1ELb1ELb1ELb0ELb1EEEEEEEEEvNT_6ParamsE,"a",@progbits
	.sectionflags	@""
	.align	4
.nv.constant0._ZN7cutlass13device_kernelIN5flash11enable_sm90INS1_16FlashAttnFwdSm90INS1_25CollectiveMainloopFwdSm90ILi2EN4cute5tupleIJNS5_1CILi1EEES8_S8_EEENS6_IJNS7_ILi128EEENS7_ILi64EEENS7_ILi256EEEEEELi256ENS_12float_e4m3_tEfNS_4arch4Sm90ELb0ELb1ELb0ELb1ELb0ELb1ELb0ELb1ELb1ELb1ELb0ELb0EEENS1_21CollectiveEpilogueFwdINS6_IJSA_SC_SB_EEES9_NS_10bfloat16_tESG_Li256ELb1ELb1ELb0ELb1EEENS1_36VarlenDynamicPersistentTileSchedulerILi128ELi64ELi256ELi128ELb0ELb1ELb1ELb1ELb0ELb1EEEEEEEEEvNT_6ParamsE:
	.zero		3584


//--------------------- .nv.constant0._ZN7cutlass13device_kernelIN5flash11enable_sm90INS1_16FlashAttnFwdSm90INS1_25CollectiveMainloopFwdSm90ILi2EN4cute5tupleIJNS5_1CILi1EEES8_S8_EEENS6_IJNS7_ILi128EEESA_NS7_ILi256EEEEEELi256ENS_12float_e4m3_tEfNS_4arch4Sm90ELb1ELb0ELb0ELb0ELb0ELb0ELb0ELb1ELb1ELb1ELb0ELb0EEENS1_21CollectiveEpilogueFwdINS6_IJSA_SB_SA_EEES9_NS_10bfloat16_tESF_Li256ELb0ELb1ELb0ELb1EEENS1_30DynamicPersistentTileSchedulerILi256ELi128ELb0ELb1ELb1EEEEEEEEEvNT_6ParamsE --------------------------
	.section	.nv.constant0._ZN7cutlass13device_kernelIN5flash11enable_sm90INS1_16FlashAttnFwdSm90INS1_25CollectiveMainloopFwdSm90ILi2EN4cute5tupleIJNS5_1CILi1EEES8_S8_EEENS6_IJNS7_ILi128EEESA_NS7_ILi256EEEEEELi256ENS_12float_e4m3_tEfNS_4arch4Sm90ELb1ELb0ELb0ELb0ELb0ELb0ELb0ELb1ELb1ELb1ELb0ELb0EEENS1_21CollectiveEpilogueFwdINS6_IJSA_SB_SA_EEES9_NS_10bfloat16_tESF_Li256ELb0ELb1ELb0ELb1EEENS1_30DynamicPersistentTileSchedulerILi256ELi128ELb0ELb1ELb1EEEEEEEEEvNT_6ParamsE,"a",@progbits
	.sectionflags	@""
	.align	4
.nv.constant0._ZN7cutlass13device_kernelIN5flash11enable_sm90INS1_16FlashAttnFwdSm90INS1_25CollectiveMainloopFwdSm90ILi2EN4cute5tupleIJNS5_1CILi1EEES8_S8_EEENS6_IJNS7_ILi128EEESA_NS7_ILi256EEEEEELi256ENS_12float_e4m3_tEfNS_4arch4Sm90ELb1ELb0ELb0ELb0ELb0ELb0ELb0ELb1ELb1ELb1ELb0ELb0EEENS1_21CollectiveEpilogueFwdINS6_IJSA_SB_SA_EEES9_NS_10bfloat16_tESF_Li256ELb0ELb1ELb0ELb1EEENS1_30DynamicPersistentTileSchedulerILi256ELi128ELb0ELb1ELb1EEEEEEEEEvNT_6ParamsE:
	.zero		3584


//--------------------- .nv.constant0._ZN7cutlass13device_kernelIN5flash11enable_sm90INS1_16FlashAttnFwdSm90INS1_25CollectiveMainloopFwdSm90ILi2EN4cute5tupleIJNS5_1CILi1EEES8_S8_EEENS6_IJNS7_ILi128EEESA_NS7_ILi256EEEEEELi256ENS_12float_e4m3_tEfNS_4arch4Sm90ELb1ELb0ELb0ELb1ELb0ELb0ELb0ELb1ELb1ELb1ELb0ELb0EEENS1_21CollectiveEpilogueFwdINS6_IJSA_SB_SA_EEES9_NS_10bfloat16_tESF_Li256ELb1ELb1ELb0ELb1EEENS1_36VarlenDynamicPersistentTileSchedulerILi128ELi128ELi256ELi128ELb0ELb1ELb1ELb1ELb1ELb1EEEEEEEEEvNT_6ParamsE --------------------------
	.section	.nv.constant0._ZN7cutlass13device_kernelIN5flash11enable_sm90INS1_16FlashAttnFwdSm90INS1_25CollectiveMainloopFwdSm90ILi2EN4cute5tupleIJNS5_1CILi1EEES8_S8_EEENS6_IJNS7_ILi128EEESA_NS7_ILi256EEEEEELi256ENS_12float_e4m3_tEfNS_4arch4Sm90ELb1ELb0ELb0ELb1ELb0ELb0ELb0ELb1ELb1ELb1ELb0ELb0EEENS1_21CollectiveEpilogueFwdINS6_IJSA_SB_SA_EEES9_NS_10bfloat16_tESF_Li256ELb1ELb1ELb0ELb1EEENS1_36VarlenDynamicPersistentTileSchedulerILi128ELi128ELi256ELi128ELb0ELb1ELb1ELb1ELb1ELb1EEEEEEEEEvNT_6ParamsE,"a",@progbits
	.sectionflags	@""
	.align	4
.nv.constant0._ZN7cutlass13device_kernelIN5flash11enable_sm90INS1_16FlashAttnFwdSm90INS1_25CollectiveMainloopFwdSm90ILi2EN4cute5tupleIJNS5_1CILi1EEES8_S8_EEENS6_IJNS7_ILi128EEESA_NS7_ILi256EEEEEELi256ENS_12float_e4m3_tEfNS_4arch4Sm90ELb1ELb0ELb0ELb1ELb0ELb0ELb0ELb1ELb1ELb1ELb0ELb0EEENS1_21CollectiveEpilogueFwdINS6_IJSA_SB_SA_EEES9_NS_10bfloat16_tESF_Li256ELb1ELb1ELb0ELb1EEENS1_36VarlenDynamicPersistentTileSchedulerILi128ELi128ELi256ELi128ELb0ELb1ELb1ELb1ELb1ELb1EEEEEEEEEvNT_6ParamsE:
	.zero		3584


//--------------------- .nv.constant0._ZN7cutlass13device_kernelIN5flash11enable_sm90INS1_16FlashAttnFwdSm90INS1_25CollectiveMainloopFwdSm90ILi2EN4cute5tupleIJNS5_1CILi1EEES8_S8_EEENS6_IJNS7_ILi128EEESA_NS7_ILi256EEEEEELi256ENS_12float_e4m3_tEfNS_4arch4Sm90ELb1ELb0ELb0ELb1ELb0ELb1ELb0ELb1ELb1ELb1ELb0ELb0EEENS1_21CollectiveEpilogueFwdINS6_IJSA_SB_SA_EEES9_NS_10bfloat16_tESF_Li256ELb1ELb1ELb0ELb1EEENS1_36VarlenDynamicPersistentTileSchedulerILi128ELi128ELi256ELi128ELb0ELb1ELb1ELb1ELb1ELb1EEEEEEEEEvNT_6ParamsE --------------------------
	.section	.nv.constant0._ZN7cutlass13device_kernelIN5flash11enable_sm90INS1_16FlashAttnFwdSm90INS1_25CollectiveMainloopFwdSm90ILi2EN4cute5tupleIJNS5_1CILi1EEES8_S8_EEENS6_IJNS7_ILi128EEESA_NS7_ILi256EEEEEELi256ENS_12float_e4m3_tEfNS_4arch4Sm90ELb1ELb0ELb0ELb1ELb0ELb1ELb0ELb1ELb1ELb1ELb0ELb0EEENS1_21CollectiveEpilogueFwdINS6_IJSA_SB_SA_EEES9_NS_10bfloat16_tESF_Li256ELb1ELb1ELb0ELb1EEENS1_36VarlenDynamicPersistentTileSchedulerILi128ELi128ELi256ELi128ELb0ELb1ELb1ELb1ELb1ELb1EEEEEEEEEvNT_6ParamsE,"a",@progbits
	.sectionflags	@""
	.align	4
.nv.constant0._ZN7cutlass13device_kernelIN5flash11enable_sm90INS1_16FlashAttnFwdSm90INS1_25CollectiveMainloopFwdSm90ILi2EN4cute5tupleIJNS5_1CILi1EEES8_S8_EEENS6_IJNS7_ILi128EEESA_NS7_ILi256EEEEEELi256ENS_12float_e4m3_tEfNS_4arch4Sm90ELb1ELb0ELb0ELb1ELb0ELb1ELb0ELb1ELb1ELb1ELb0ELb0EEENS1_21CollectiveEpilogueFwdINS6_IJSA_SB_SA_EEES9_NS_10bfloat16_tESF_Li256ELb1ELb1ELb0ELb1EEENS1_36VarlenDynamicPersistentTileSchedulerILi128ELi128ELi256ELi128ELb0ELb1ELb1ELb1ELb1ELb1EEEEEEEEEvNT_6ParamsE:
	.zero		3584


//--------------------- .nv.constant0._ZN7cutlass13device_kernelIN5flash11enable_sm90INS1_16FlashAttnFwdSm90INS1_25CollectiveMainloopFwdSm90ILi2EN4cute5tupleIJNS5_1CILi1EEES8_S8_EEENS6_IJNS7_ILi128EEENS7_ILi160EEENS7_ILi192EEEEEELi192ENS_12float_e4m3_tEfNS_4arch4Sm90ELb0ELb0ELb0ELb0ELb0ELb0ELb0ELb1ELb1ELb1ELb0ELb0EEENS1_21CollectiveEpilogueFwdINS6_IJSA_SC_SB_EEES9_NS_10bfloat16_tESG_Li256ELb0ELb1ELb0ELb1EEENS1_29StaticPersistentTileSchedulerILb0EEEEEEEEEvNT_6ParamsE --------------------------
	.section	.nv.constant0._ZN7cutlass13device_kernelIN5flash11enable_sm90INS1_16FlashAttnFwdSm90INS1_25CollectiveMainloopFwdSm90ILi2EN4cute5tupleIJNS5_1CILi1EEES8_S8_EEENS6_IJNS7_ILi128EEENS7_ILi160EEENS7_ILi192EEEEEELi192ENS_12float_e4m3_tEfNS_4arch4Sm90ELb0ELb0ELb0ELb0ELb0ELb0ELb0ELb1ELb1ELb1ELb0ELb0EEENS1_21CollectiveEpilogueFwdINS6_IJSA_SC_SB_EEES9_NS_10bfloat16_tESG_Li256ELb0ELb1ELb0ELb1EEENS1_29StaticPersistentTileSchedulerILb0EEEEEEEEEvNT_6ParamsE,"a",@progbits
	.sectionflags	@""
	.align	4
.nv.constant0._ZN7cutlass13device_kernelIN5flash11enable_sm90INS1_16FlashAttnFwdSm90INS1_25CollectiveMainloopFwdSm90ILi2EN4cute5tupleIJNS5_1CILi1EEES8_S8_EEENS6_IJNS7_ILi128EEENS7_ILi160EEENS7_ILi192EEEEEELi192ENS_12float_e4m3_tEfNS_4arch4Sm90ELb0ELb0ELb0ELb0ELb0ELb0ELb0ELb1ELb1ELb1ELb0ELb0EEENS1_21CollectiveEpilogueFwdINS6_IJSA_SC_SB_EEES9_NS_10bfloat16_tESG_Li256ELb0ELb1ELb0ELb1EEENS1_29StaticPersistentTileSchedulerILb0EEEEEEEEEvNT_6ParamsE:
	.zero		3456


//--------------------- .nv.constant0._ZN7cutlass13device_kernelIN5flash11enable_sm90INS1_16FlashAttnFwdSm90INS1_25CollectiveMainloopFwdSm90ILi2EN4cute5tupleIJNS5_1CILi2EEENS7_ILi1EEES9_EEENS6_IJNS7_ILi128EEENS7_ILi160EEENS7_ILi192EEEEEELi192ENS_12float_e4m3_tEfNS_4arch4Sm90ELb0ELb0ELb0ELb0ELb0ELb0ELb0ELb1ELb1ELb1ELb0ELb0EEENS1_21CollectiveEpilogueFwdINS6_IJSB_SD_SC_EEESA_NS_10bfloat16_tESH_Li256ELb0ELb1ELb0ELb1EEENS1_29StaticPersistentTileSchedulerILb0EEEEEEEEEvNT_6ParamsE --------------------------
	.section	.nv.constant0._ZN7cutlass13device_kernelIN5flash11enable_sm90INS1_16FlashAttnFwdSm90INS1_25CollectiveMainloopFwdSm90ILi2EN4cute5tupleIJNS5_1CILi2EEENS7_ILi1EEES9_EEENS6_IJNS7_ILi128EEENS7_ILi160EEENS7_ILi192EEEEEELi192ENS_12float_e4m3_tEfNS_4arch4Sm90ELb0ELb0ELb0ELb0ELb0ELb0ELb0ELb1ELb1ELb1ELb0ELb0EEENS1_21CollectiveEpilogueFwdINS6_IJSB_SD_SC_EEESA_NS_10bfloat16_tESH_Li256ELb0ELb1ELb0ELb1EEENS1_29StaticPersistentTileSchedulerILb0EEEEEEEEEvNT_6ParamsE,"a",@progbits
	.sectionflags	@""
	.align	4
.nv.constant0._ZN7cutlass13device_kernelIN5flash11enable_sm90INS1_16FlashAttnFwdSm90INS1_25CollectiveMainloopFwdSm90ILi2EN4cute5tupleIJNS5_1CILi2EEENS7_ILi1EEES9_EEENS6_IJNS7_ILi128EEENS7_ILi160EEENS7_ILi192EEEEEELi192ENS_12float_e4m3_tEfNS_4arch4Sm90ELb0ELb0ELb0ELb0ELb0ELb0ELb0ELb1ELb1ELb1ELb0ELb0EEENS1_21CollectiveEpilogueFwdINS6_IJSB_SD_SC_EEESA_NS_10bfloat16_tESH_Li256ELb0ELb1ELb0ELb1EEENS1_29StaticPersistentTileSchedulerILb0EEEEEEEEEvNT_6ParamsE:
	.zero		3456


//--------------------- .nv.constant0._ZN7cutlass13device_kernelIN5flash11enable_sm90INS1_16FlashAttnFwdSm90INS1_25CollectiveMainloopFwdSm90ILi2EN4cute5tupleIJNS5_1CILi1EEES8_S8_EEENS6_IJNS7_ILi128EEENS7_ILi160EEENS7_ILi192EEEEEELi192ENS_12float_e4m3_tEfNS_4arch4Sm90ELb0ELb0ELb0ELb1ELb0ELb0ELb0ELb1ELb1ELb1ELb0ELb0EEENS1_21CollectiveEpilogueFwdINS6_IJSA_SC_SB_EEES9_NS_10bfloat16_tESG_Li256ELb1ELb1ELb0ELb1EEENS1_36VarlenDynamicPersistentTileSchedulerILi128ELi160ELi256ELi128ELb0ELb1ELb1ELb0ELb1ELb1EEEEEEEEEvNT_6ParamsE --------------------------
	.section	.nv.constant0._ZN7cutlass13device_kernelIN5flash11enable_sm90INS1_16FlashAttnFwdSm90INS1_25CollectiveMainloopFwdSm90ILi2EN4cute5tupleIJNS5_1CILi1EEES8_S8_EEENS6_IJNS7_ILi128EEENS7_ILi160EEENS7_ILi192EEEEEELi192ENS_12float_e4m3_tEfNS_4arch4Sm90ELb0ELb0ELb0ELb1ELb0ELb0ELb0ELb1ELb1ELb1ELb0ELb0EEENS1_21CollectiveEpilogueFwdINS6_IJSA_SC_SB_EEES9_NS_10bfloat16_tESG_Li256ELb1ELb1ELb0ELb1EEENS1_36VarlenDynamicPersistentTileSchedulerILi128ELi160ELi256ELi128ELb0ELb1ELb1ELb0ELb1ELb1EEEEEEEEEvNT_6ParamsE,"a",@progbits
	.sectionflags	@""
	.align	4
.nv.constant0._ZN7cutlass13device_kernelIN5flash11enable_sm90INS1_16FlashAttnFwdSm90INS1_25CollectiveMainloopFwdSm90ILi2EN4cute5tupleIJNS5_1CILi1EEES8_S8_EEENS6_IJNS7_ILi128EEENS7_ILi160EEENS7_ILi192EEEEEELi192ENS_12float_e4m3_tEfNS_4arch4Sm90ELb0ELb0ELb0ELb1ELb0ELb0ELb0ELb1ELb1ELb1ELb0ELb0EEENS1_21CollectiveEpilogueFwdINS6_IJSA_SC_SB_EEES9_NS_10bfloat16_tESG_Li256ELb1ELb1ELb0ELb1EEENS1_36VarlenDynamicPersistentTileSchedulerILi128ELi160ELi256ELi128ELb0ELb1ELb1ELb0ELb1ELb1EEEEEEEEEvNT_6ParamsE:
	.zero		3584


//--------------------- .nv.constant0._ZN7cutlass13device_kernelIN5flash11enable_sm90INS1_16FlashAttnFwdSm90INS1_25CollectiveMainloopFwdSm90ILi2EN4cute5tupleIJNS5_1CILi1EEES8_S8_EEENS6_IJNS7_ILi128EEENS7_ILi160EEENS7_ILi192EEEEEELi192ENS_12float_e4m3_tEfNS_4arch4Sm90ELb0ELb0ELb0ELb1ELb0ELb1ELb0ELb1ELb1ELb1ELb0ELb0EEENS1_21CollectiveEpilogueFwdINS6_IJSA_SC_SB_EEES9_NS_10bfloat16_tESG_Li256ELb1ELb1ELb0ELb1EEENS1_36VarlenDynamicPersistentTileSchedulerILi128ELi160ELi256ELi128ELb0ELb1ELb1ELb0ELb1ELb1EEEEEEEEEvNT_6ParamsE --------------------------
	.section	.nv.constant0._ZN7cutlass13device_kernelIN5flash11enable_sm90INS1_16FlashAttnFwdSm90INS1_25CollectiveMainloopFwdSm90ILi2EN4cute5tupleIJNS5_1CILi1EEES8_S8_EEENS6_IJNS7_ILi128EEENS7_ILi160EEENS7_ILi192EEEEEELi192ENS_12float_e4m3_tEfNS_4arch4Sm90ELb0ELb0ELb0ELb1ELb0ELb1ELb0ELb1ELb1ELb1ELb0ELb0EEENS1_21CollectiveEpilogueFwdINS6_IJSA_SC_SB_EEES9_NS_10bfloat16_tESG_Li256ELb1ELb1ELb0ELb1EEENS1_36VarlenDynamicPersistentTileSchedulerILi128ELi160ELi256ELi128ELb0ELb1ELb1ELb0ELb1ELb1EEEEEEEEEvNT_6ParamsE,"a",@progbits
	.sectionflags	@""
	.align	4
.nv.constant0._ZN7cutlass13device_kernelIN5flash11enable_sm90INS1_16FlashAttnFwdSm90INS1_25CollectiveMainloopFwdSm90ILi2EN4cute5tupleIJNS5_1CILi1EEES8_S8_EEENS6_IJNS7_ILi128EEENS7_ILi160EEENS7_ILi192EEEEEELi192ENS_12float_e4m3_tEfNS_4arch4Sm90ELb0ELb0ELb0ELb1ELb0ELb1ELb0ELb1ELb1ELb1ELb0ELb0EEENS1_21CollectiveEpilogueFwdINS6_IJSA_SC_SB_EEES9_NS_10bfloat16_tESG_Li256ELb1ELb1ELb0ELb1EEENS1_36VarlenDynamicPersistentTileSchedulerILi128ELi160ELi256ELi128ELb0ELb1ELb1ELb0ELb1ELb1EEEEEEEEEvNT_6ParamsE:
	.zero		3584


//--------------------- .nv.constant0._ZN7cutlass13device_kernelIN5flash11enable_sm90INS1_16FlashAttnFwdSm90INS1_25CollectiveMainloopFwdSm90ILi2EN4cute5tupleIJNS5_1CILi1EEES8_S8_EEENS6_IJNS7_ILi128EEENS7_ILi160EEENS7_ILi192EEEEEELi192ENS_12float_e4m3_tEfNS_4arch4Sm90ELb0ELb1ELb0ELb0ELb0ELb0ELb0ELb1ELb1ELb1ELb0ELb0EEENS1_21CollectiveEpilogueFwdINS6_IJSA_SC_SB_EEES9_NS_10bfloat16_tESG_Li256ELb0ELb1ELb0ELb1EEENS1_30DynamicPersistentTileSchedulerILi256ELi128ELb0ELb1ELb1EEEEEEEEEvNT_6ParamsE --------------------------
	.section	.nv.constant0._ZN7cutlass13device_kernelIN5flash11enable_sm90INS1_16FlashAttnFwdSm90INS1_25CollectiveMainloopFwdSm90ILi2EN4cute5tupleIJNS5_1CILi1EEES8_S8_EEENS6_IJNS7_ILi128EEENS7_ILi160EEENS7_ILi192EEEEEELi192ENS_12float_e4m3_tEfNS_4arch4Sm90ELb0ELb1ELb0ELb0ELb0ELb0ELb0ELb1ELb1ELb1ELb0ELb0EEENS1_21CollectiveEpilogueFwdINS6_IJSA_SC_SB_EEES9_NS_10bfloat16_tESG_Li256ELb0ELb1ELb0ELb1EEENS1_30DynamicPersistentTileSchedulerILi256ELi128ELb0ELb1ELb1EEEEEEEEEvNT_6ParamsE,"a",@progbits
	.sectionflags	@""
	.align	4
.nv.constant0._ZN7cutlass13device_kernelIN5flash11enable_sm90INS1_16FlashAttnFwdSm90INS1_25CollectiveMainloopFwdSm90ILi2EN4cute5tupleIJNS5_1CILi1EEES8_S8_EEENS6_IJNS7_ILi128EEENS7_ILi160EEENS7_ILi192EEEEEELi192ENS_12float_e4m3_tEfNS_4arch4Sm90ELb0ELb1ELb0ELb0ELb0ELb0ELb0ELb1ELb1ELb1ELb0ELb0EEENS1_21CollectiveEpilogueFwdINS6_IJSA_SC_SB_EEES9_NS_10bfloat16_tESG_Li256ELb0ELb1ELb0ELb1EEENS1_30DynamicPersistentTileSchedulerILi256ELi128ELb0ELb1ELb1EEEEEEEEEvNT_6ParamsE:
	.zero		3584


//--------------------- .nv.constant0._ZN7cutlass13device_kernelIN5flash11enable_sm90INS1_16FlashAttnFwdSm90INS1_25CollectiveMainloopFwdSm90ILi2EN4cute5tupleIJNS5_1CILi1EEES8_S8_EEENS6_IJNS7_ILi128EEENS7_ILi160EEENS7_ILi192EEEEEELi192ENS_12float_e4m3_tEfNS_4arch4Sm90ELb0ELb1ELb0ELb1ELb0ELb0ELb0ELb1ELb1ELb1ELb0ELb0EEENS1_21CollectiveEpilogueFwdINS6_IJSA_SC_SB_EEES9_NS_10bfloat16_tESG_Li256ELb1ELb1ELb0ELb1EEENS1_36VarlenDynamicPersistentTileSchedulerILi128ELi160ELi256ELi128ELb0ELb1ELb1ELb1ELb0ELb1EEEEEEEEEvNT_6ParamsE --------------------------
	.section	.nv.constant0._ZN7cutlass13device_kernelIN5flash11enable_sm90INS1_16FlashAttnFwdSm90INS1_25CollectiveMainloopFwdSm90ILi2EN4cute5tupleIJNS5_1CILi1EEES8_S8_EEENS6_IJNS7_ILi128EEENS7_ILi160EEENS7_ILi192EEEEEELi192ENS_12float_e4m3_tEfNS_4arch4Sm90ELb0ELb1ELb0ELb1ELb0ELb0ELb0ELb1ELb1ELb1ELb0ELb0EEENS1_21CollectiveEpilogueFwdINS6_IJSA_SC_SB_EEES9_NS_10bfloat16_tESG_Li256ELb1ELb1ELb0ELb1EEENS1_36VarlenDynamicPersistentTileSchedulerILi128ELi160ELi256ELi128ELb0ELb1ELb1ELb1ELb0ELb1EEEEEEEEEvNT_6ParamsE,"a",@progbits
	.sectionflags	@""
	.align	4
.nv.constant0._ZN7cutlass13device_kernelIN5flash11enable_sm90INS1_16FlashAttnFwdSm90INS1_25CollectiveMainloopFwdSm90ILi2EN4cute5tupleIJNS5_1CILi1EEES8_S8_EEENS6_IJNS7_ILi128EEENS7_ILi160EEENS7_ILi192EEEEEELi192ENS_12float_e4m3_tEfNS_4arch4Sm90ELb0ELb1ELb0ELb1ELb0ELb0ELb0ELb1ELb1ELb1ELb0ELb0EEENS1_21CollectiveEpilogueFwdINS6_IJSA_SC_SB_EEES9_NS_10bfloat16_tESG_Li256ELb1ELb1ELb0ELb1EEENS1_36VarlenDynamicPersistentTileSchedulerILi128ELi160ELi256ELi128ELb0ELb1ELb1ELb1ELb0ELb1EEEEEEEEEvNT_6ParamsE:
	.zero		3584


//--------------------- .nv.constant0._ZN7cutlass13device_kernelIN5flash11enable_sm90INS1_16FlashAttnFwdSm90INS1_25CollectiveMainloopFwdSm90ILi2EN4cute5tupleIJNS5_1CILi1EEES8_S8_EEENS6_IJNS7_ILi128EEENS7_ILi160EEENS7_ILi192EEEEEELi192ENS_12float_e4m3_tEfNS_4arch4Sm90ELb0ELb1ELb0ELb1ELb0ELb1ELb0ELb1ELb1ELb1ELb0ELb0EEENS1_21CollectiveEpilogueFwdINS6_IJSA_SC_SB_EEES9_NS_10bfloat16_tESG_Li256ELb1ELb1ELb0ELb1EEENS1_36VarlenDynamicPersistentTileSchedulerILi128ELi160ELi256ELi128ELb0ELb1ELb1ELb1ELb0ELb1EEEEEEEEEvNT_6ParamsE --------------------------
	.section	.nv.constant0._ZN7cutlass13device_kernelIN5flash11enable_sm90INS1_16FlashAttnFwdSm90INS1_25CollectiveMainloopFwdSm90ILi2EN4cute5tupleIJNS5_1CILi1EEES8_S8_EEENS6_IJNS7_ILi128EEENS7_ILi160EEENS7_ILi192EEEEEELi192ENS_12float_e4m3_tEfNS_4arch4Sm90ELb0ELb1ELb0ELb1ELb0ELb1ELb0ELb1ELb1ELb1ELb0ELb0EEENS1_21CollectiveEpilogueFwdINS6_IJSA_SC_SB_EEES9_NS_10bfloat16_tESG_Li256ELb1ELb1ELb0ELb1EEENS1_36VarlenDynamicPersistentTileSchedulerILi128ELi160ELi256ELi128ELb0ELb1ELb1ELb1ELb0ELb1EEEEEEEEEvNT_6ParamsE,"a",@progbits
	.sectionflags	@""
	.align	4
.nv.constant0._ZN7cutlass13device_kernelIN5flash11enable_sm90INS1_16FlashAttnFwdSm90INS1_25CollectiveMainloopFwdSm90ILi2EN4cute5tupleIJNS5_1CILi1EEES8_S8_EEENS6_IJNS7_ILi128EEENS7_ILi160EEENS7_ILi192EEEEEELi192ENS_12float_e4m3_tEfNS_4arch4Sm90ELb0ELb1ELb0ELb1ELb0ELb1ELb0ELb1ELb1ELb1ELb0ELb0EEENS1_21CollectiveEpilogueFwdINS6_IJSA_SC_SB_EEES9_NS_10bfloat16_tESG_Li256ELb1ELb1ELb0ELb1EEENS1_36VarlenDynamicPersistentTileSchedulerILi128ELi160ELi256ELi128ELb0ELb1ELb1ELb1ELb0ELb1EEEEEEEEEvNT_6ParamsE:
	.zero		3584


//--------------------- .nv.constant0._ZN7cutlass13device_kernelIN5flash11enable_sm90INS1_16FlashAttnFwdSm90INS1_25CollectiveMainloopFwdSm90ILi2EN4cute5tupleIJNS5_1CILi1EEES8_S8_EEENS6_IJNS7_ILi128EEENS7_ILi160EEENS7_ILi192EEEEEELi192ENS_12float_e4m3_tEfNS_4arch4Sm90ELb1ELb0ELb0ELb0ELb0ELb0ELb0ELb1ELb1ELb1ELb0ELb0EEENS1_21CollectiveEpilogueFwdINS6_IJSA_SC_SB_EEES9_NS_10bfloat16_tESG_Li256ELb0ELb1ELb0ELb1EEENS1_30DynamicPersistentTileSchedulerILi256ELi128ELb0ELb1ELb1EEEEEEEEEvNT_6ParamsE --------------------------
	.section	.nv.constant0._ZN7cutlass13device_kernelIN5flash11enable_sm90INS1_16FlashAttnFwdSm90INS1_25CollectiveMainloopFwdSm90ILi2EN4cute5tupleIJNS5_1CILi1EEES8_S8_EEENS6_IJNS7_ILi128EEENS7_ILi160EEENS7_ILi192EEEEEELi192ENS_12float_e4m3_tEfNS_4arch4Sm90ELb1ELb0ELb0ELb0ELb0ELb0ELb0ELb1ELb1ELb1ELb0ELb0EEENS1_21CollectiveEpilogueFwdINS6_IJSA_SC_SB_EEES9_NS_10bfloat16_tESG_Li256ELb0ELb1ELb0ELb1EEENS1_30DynamicPersistentTileSchedulerILi256ELi128ELb0ELb1ELb1EEEEEEEEEvNT_6ParamsE,"a",@progbits
	.sectionflags	@""
	.align	4
.nv.constant0._ZN7cutlass13device_kernelIN5flash11enable_sm90INS1_16FlashAttnFwdSm90INS1_25CollectiveMainloopFwdSm90ILi2EN4cute5tupleIJNS5_1CILi1EEES8_S8_EEENS6_IJNS7_ILi128EEENS7_ILi160EEENS7_ILi192EEEEEELi192ENS_12float_e4m3_tEfNS_4arch4Sm90ELb1ELb0ELb0ELb0ELb0ELb0ELb0ELb1ELb1ELb1ELb0ELb0EEENS1_21CollectiveEpilogueFwdINS6_IJSA_SC_SB_EEES9_NS_10bfloat16_tESG_Li256ELb0ELb1ELb0ELb1EEENS1_30DynamicPersistentTileSchedulerILi256ELi128ELb0ELb1ELb1EEEEEEEEEvNT_6ParamsE:
	.zero		3584


//--------------------- .nv.constant0._ZN7cutlass13device_kernelIN5flash11enable_sm90INS1_16FlashAttnFwdSm90INS1_25CollectiveMainloopFwdSm90ILi2EN4cute5tupleIJNS5_1CILi1EEES8_S8_EEENS6_IJNS7_ILi128EEENS7_ILi160EEENS7_ILi192EEEEEELi192ENS_12float_e4m3_tEfNS_4arch4Sm90ELb1ELb0ELb0ELb1ELb0ELb0ELb0ELb1ELb1ELb1ELb0ELb0EEENS1_21CollectiveEpilogueFwdINS6_IJSA_SC_SB_EEES9_NS_10bfloat16_tESG_Li256ELb1ELb1ELb0ELb1EEENS1_36VarlenDynamicPersistentTileSchedulerILi128ELi160ELi256ELi128ELb0ELb1ELb1ELb1ELb1ELb1EEEEEEEEEvNT_6ParamsE --------------------------
	.section	.nv.constant0._ZN7cutlass13device_kernelIN5flash11enable_sm90INS1_16FlashAttnFwdSm90INS1_25CollectiveMainloopFwdSm90ILi2EN4cute5tupleIJNS5_1CILi1EEES8_S8_EEENS6_IJNS7_ILi128EEENS7_ILi160EEENS7_ILi192EEEEEELi192ENS_12float_e4m3_tEfNS_4arch4Sm90ELb1ELb0ELb0ELb1ELb0ELb0ELb0ELb1ELb1ELb1ELb0ELb0EEENS1_21CollectiveEpilogueFwdINS6_IJSA_SC_SB_EEES9_NS_10bfloat16_tESG_Li256ELb1ELb1ELb0ELb1EEENS1_36VarlenDynamicPersistentTileSchedulerILi128ELi160ELi256ELi128ELb0ELb1ELb1ELb1ELb1ELb1EEEEEEEEEvNT_6ParamsE,"a",@progbits
	.sectionflags	@""
	.align	4
.nv.constant0._ZN7cutlass13device_kernelIN5flash11enable_sm90INS1_16FlashAttnFwdSm90INS1_25CollectiveMainloopFwdSm90ILi2EN4cute5tupleIJNS5_1CILi1EEES8_S8_EEENS6_IJNS7_ILi128EEENS7_ILi160EEENS7_ILi192EEEEEELi192ENS_12float_e4m3_tEfNS_4arch4Sm90ELb1ELb0ELb0ELb1ELb0ELb0ELb0ELb1ELb1ELb1ELb0ELb0EEENS1_21CollectiveEpilogueFwdINS6_IJSA_SC_SB_EEES9_NS_10bfloat16_tESG_Li256ELb1ELb1ELb0ELb1EEENS1_36VarlenDynamicPersistentTileSchedulerILi128ELi160ELi256ELi128ELb0ELb1ELb1ELb1ELb1ELb1EEEEEEEEEvNT_6ParamsE:
	.zero		3584


//--------------------- .nv.constant0._ZN7cutlass13device_kernelIN5flash11enable_sm90INS1_16FlashAttnFwdSm90INS1_25CollectiveMainloopFwdSm90ILi2EN4cute5tupleIJNS5_1CILi1EEES8_S8_EEENS6_IJNS7_ILi128EEENS7_ILi160EEENS7_ILi192EEEEEELi192ENS_12float_e4m3_tEfNS_4arch4Sm90ELb1ELb0ELb0ELb1ELb0ELb1ELb0ELb1ELb1ELb1ELb0ELb0EEENS1_21CollectiveEpilogueFwdINS6_IJSA_SC_SB_EEES9_NS_10bfloat16_tESG_Li256ELb1ELb1ELb0ELb1EEENS1_36VarlenDynamicPersistentTileSchedulerILi128ELi160ELi256ELi128ELb0ELb1ELb1ELb1ELb1ELb1EEEEEEEEEvNT_6ParamsE --------------------------
	.section	.nv.constant0._ZN7cutlass13device_kernelIN5flash11enable_sm90INS1_16FlashAttnFwdSm90INS1_25CollectiveMainloopFwdSm90ILi2EN4cute5tupleIJNS5_1CILi1EEES8_S8_EEENS6_IJNS7_ILi128EEENS7_ILi160EEENS7_ILi192EEEEEELi192ENS_12float_e4m3_tEfNS_4arch4Sm90ELb1ELb0ELb0ELb1ELb0ELb1ELb0ELb1ELb1ELb1ELb0ELb0EEENS1_21CollectiveEpilogueFwdINS6_IJSA_SC_SB_EEES9_NS_10bfloat16_tESG_Li256ELb1ELb1ELb0ELb1EEENS1_36VarlenDynamicPersistentTileSchedulerILi128ELi160ELi256ELi128ELb0ELb1ELb1ELb1ELb1ELb1EEEEEEEEEvNT_6ParamsE,"a",@progbits
	.sectionflags	@""
	.align	4
.nv.constant0._ZN7cutlass13device_kernelIN5flash11enable_sm90INS1_16FlashAttnFwdSm90INS1_25CollectiveMainloopFwdSm90ILi2EN4cute5tupleIJNS5_1CILi1EEES8_S8_EEENS6_IJNS7_ILi128EEENS7_ILi160EEENS7_ILi192EEEEEELi192ENS_12float_e4m3_tEfNS_4arch4Sm90ELb1ELb0ELb0ELb1ELb0ELb1ELb0ELb1ELb1ELb1ELb0ELb0EEENS1_21CollectiveEpilogueFwdINS6_IJSA_SC_SB_EEES9_NS_10bfloat16_tESG_Li256ELb1ELb1ELb0ELb1EEENS1_36VarlenDynamicPersistentTileSchedulerILi128ELi160ELi256ELi128ELb0ELb1ELb1ELb1ELb1ELb1EEEEEEEEEvNT_6ParamsE:
	.zero		3584


//--------------------- .nv.constant0._ZN7cutlass13device_kernelIN5flash11enable_sm90INS1_16FlashAttnFwdSm90INS1_25CollectiveMainloopFwdSm90ILi2EN4cute5tupleIJNS5_1CILi1EEES8_S8_EEENS6_IJNS7_ILi128EEENS7_ILi224EEESA_EEELi128ENS_12float_e4m3_tEfNS_4arch4Sm90ELb0ELb0ELb0ELb0ELb0ELb0ELb0ELb1ELb1ELb1ELb0ELb0EEENS1_21CollectiveEpilogueFwdINS6_IJSA_SA_SB_EEES9_NS_10bfloat16_tESF_Li256ELb0ELb1ELb0ELb1EEENS1_29StaticPersistentTileSchedulerILb0EEEEEEEEEvNT_6ParamsE --------------------------
	.section	.nv.constant0._ZN7cutlass13device_kernelIN5flash11enable_sm90INS1_16FlashAttnFwdSm90INS1_25CollectiveMainloopFwdSm90ILi2EN4cute5tupleIJNS5_1CILi1EEES8_S8_EEENS6_IJNS7_ILi128EEENS7_ILi224EEESA_EEELi128ENS_12float_e4m3_tEfNS_4arch4Sm90ELb0ELb0ELb0ELb0ELb0ELb0ELb0ELb1ELb1ELb1ELb0ELb0EEENS1_21CollectiveEpilogueFwdINS6_IJSA_SA_SB_EEES9_NS_10bfloat16_tESF_Li256ELb0ELb1ELb0ELb1EEENS1_29StaticPersistentTileSchedulerILb0EEEEEEEEEvNT_6ParamsE,"a",@progbits
	.sectionflags	@""
	.align	4
.nv.constant0._ZN7cutlass13device_kernelIN5flash11enable_sm90INS1_16FlashAttnFwdSm90INS1_25CollectiveMainloopFwdSm90ILi2EN4cute5tupleIJNS5_1CILi1EEES8_S8_EEENS6_IJNS7_ILi128EEENS7_ILi224EEESA_EEELi128ENS_12float_e4m3_tEfNS_4arch4Sm90ELb0ELb0ELb0ELb0ELb0ELb0ELb0ELb1ELb1ELb1ELb0ELb0EEENS1_21CollectiveEpilogueFwdINS6_IJSA_SA_SB_EEES9_NS_10bfloat16_tESF_Li256ELb0ELb1ELb0ELb1EEENS1_29StaticPersistentTileSchedulerILb0EEEEEEEEEvNT_6ParamsE:
	.zero		3456


//--------------------- .nv.constant0._ZN7cutlass13device_kernelIN5flash11enable_sm90INS1_16FlashAttnFwdSm90INS1_25CollectiveMainloopFwdSm90ILi2EN4cute5tupleIJNS5_1CILi1EEES8_S8_EEENS6_IJNS7_ILi128EEENS7_ILi224EEESA_EEELi128ENS_12float_e4m3_tEfNS_4arch4Sm90ELb0ELb0ELb0ELb1ELb0ELb0ELb0ELb1ELb1ELb1ELb0ELb0EEENS1_21CollectiveEpilogueFwdINS6_IJSA_SA_SB_EEES9_NS_10bfloat16_tESF_Li256ELb1ELb1ELb0ELb1EEENS1_36VarlenDynamicPersistentTileSchedulerILi128ELi224ELi256ELi128ELb0ELb1ELb1ELb0ELb1ELb1EEEEEEEEEvNT_6ParamsE --------------------------
	.section	.nv.constant0._ZN7cutlass13device_kernelIN5flash11enable_sm90INS1_16FlashAttnFwdSm90INS1_25CollectiveMainloopFwdSm90ILi2EN4cute5tupleIJNS5_1CILi1EEES8_S8_EEENS6_IJNS7_ILi128EEENS7_ILi224EEESA_EEELi128ENS_12float_e4m3_tEfNS_4arch4Sm90ELb0ELb0ELb0ELb1ELb0ELb0ELb0ELb1ELb1ELb1ELb0ELb0EEENS1_21CollectiveEpilogueFwdINS6_IJSA_SA_SB_EEES9_NS_10bfloat16_tESF_Li256ELb1ELb1ELb0ELb1EEENS1_36VarlenDynamicPersistentTileSchedulerILi128ELi224ELi256ELi128ELb0ELb1ELb1ELb0ELb1ELb1EEEEEEEEEvNT_6ParamsE,"a",@progbits
	.sectionflags	@""
	.align	4
.nv.constant0._ZN7cutlass13device_kernelIN5flash11enable_sm90INS1_16FlashAttnFwdSm90INS1_25CollectiveMainloopFwdSm90ILi2EN4cute5tupleIJNS5_1CILi1EEES8_S8_EEENS6_IJNS7_ILi128EEENS7_ILi224EEESA_EEELi128ENS_12float_e4m3_tEfNS_4arch4Sm90ELb0ELb0ELb0ELb1ELb0ELb0ELb0ELb1ELb1ELb1ELb0ELb0EEENS1_21CollectiveEpilogueFwdINS6_IJSA_SA_SB_EEES9_NS_10bfloat16_tESF_Li256ELb1ELb1ELb0ELb1EEENS1_36VarlenDynamicPersistentTileSchedulerILi128ELi224ELi256ELi128ELb0ELb1ELb1ELb0ELb1ELb1EEEEEEEEEvNT_6ParamsE:
	.zero		3584


//--------------------- .nv.constant0._ZN7cutlass13device_kernelIN5flash11enable_sm90INS1_16FlashAttnFwdSm90INS1_25CollectiveMainloopFwdSm90ILi2EN4cute5tupleIJNS5_1CILi1EEES8_S8_EEENS6_IJNS7_ILi128EEENS7_ILi224EEESA_EEELi128ENS_12float_e4m3_tEfNS_4arch4Sm90ELb0ELb0ELb0ELb1ELb0ELb1ELb0ELb1ELb1ELb1ELb0ELb0EEENS1_21CollectiveEpilogueFwdINS6_IJSA_SA_SB_EEES9_NS_10bfloat16_tESF_Li256ELb1ELb1ELb0ELb1EEENS1_36VarlenDynamicPersistentTileSchedulerILi128ELi224ELi256ELi128ELb0ELb1ELb1ELb0ELb1ELb1EEEEEEEEEvNT_6ParamsE --------------------------
	.section	.nv.constant0._ZN7cutlass13device_kernelIN5flash11enable_sm90INS1_16FlashAttnFwdSm90INS1_25CollectiveMainloopFwdSm90ILi2EN4cute5tupleIJNS5_1CILi1EEES8_S8_EEENS6_IJNS7_ILi128EEENS7_ILi224EEESA_EEELi128ENS_12float_e4m3_tEfNS_4arch4Sm90ELb0ELb0ELb0ELb1ELb0ELb1ELb0ELb1ELb1ELb1ELb0ELb0EEENS1_21CollectiveEpilogueFwdINS6_IJSA_SA_SB_EEES9_NS_10bfloat16_tESF_Li256ELb1ELb1ELb0ELb1EEENS1_36VarlenDynamicPersistentTileSchedulerILi128ELi224ELi256ELi128ELb0ELb1ELb1ELb0ELb1ELb1EEEEEEEEEvNT_6ParamsE,"a",@progbits
	.sectionflags	@""
	.align	4
.nv.constant0._ZN7cutlass13device_kernelIN5flash11enable_sm90INS1_16FlashAttnFwdSm90INS1_25CollectiveMainloopFwdSm90ILi2EN4cute5tupleIJNS5_1CILi1EEES8_S8_EEENS6_IJNS7_ILi128EEENS7_ILi224EEESA_EEELi128ENS_12float_e4m3_tEfNS_4arch4Sm90ELb0ELb0ELb0ELb1ELb0ELb1ELb0ELb1ELb1ELb1ELb0ELb0EEENS1_21CollectiveEpilogueFwdINS6_IJSA_SA_SB_EEES9_NS_10bfloat16_tESF_Li256ELb1ELb1ELb0ELb1EEENS1_36VarlenDynamicPersistentTileSchedulerILi128ELi224ELi256ELi128ELb0ELb1ELb1ELb0ELb1ELb1EEEEEEEEEvNT_6ParamsE:
	.zero		3584


//--------------------- .nv.constant0._ZN7cutlass13device_kernelIN5flash11enable_sm90INS1_16FlashAttnFwdSm90INS1_25CollectiveMainloopFwdSm90ILi2EN4cute5tupleIJNS5_1CILi1EEES8_S8_EEENS6_IJNS7_ILi128EEENS7_ILi224EEESA_EEELi128ENS_12float_e4m3_tEfNS_4arch4Sm90ELb0ELb1ELb0ELb0ELb0ELb0ELb0ELb1ELb1ELb1ELb0ELb0EEENS1_21CollectiveEpilogueFwdINS6_IJSA_SA_SB_EEES9_NS_10bfloat16_tESF_Li256ELb0ELb1ELb0ELb1EEENS1_30DynamicPersistentTileSchedulerILi256ELi128ELb0ELb1ELb1EEEEEEEEEvNT_6ParamsE --------------------------
	.section	.nv.constant0._ZN7cutlass13device_kernelIN5flash11enable_sm90INS1_16FlashAttnFwdSm90INS1_25CollectiveMainloopFwdSm90ILi2EN4cute5tupleIJNS5_1CILi1EEES8_S8_EEENS6_IJNS7_ILi128EEENS7_ILi224EEESA_EEELi128ENS_12float_e4m3_tEfNS_4arch4Sm90ELb0ELb1ELb0ELb0ELb0ELb0ELb0ELb1ELb1ELb1ELb0ELb0EEENS1_21CollectiveEpilogueFwdINS6_IJSA_SA_SB_EEES9_NS_10bfloat16_tESF_Li256ELb0ELb1ELb0ELb1EEENS1_30DynamicPersistentTileSchedulerILi256ELi128ELb0ELb1ELb1EEEEEEEEEvNT_6ParamsE,"a",@progbits
	.sectionflags	@""
	.align	4
.nv.constant0._ZN7cutlass13device_kernelIN5flash11enable_sm90INS1_16FlashAttnFwdSm90INS1_25CollectiveMainloopFwdSm90ILi2EN4cute5tupleIJNS5_1CILi1EEES8_S8_EEENS6_IJNS7_ILi128EEENS7_ILi224EEESA_EEELi128ENS_12float_e4m3_tEfNS_4arch4Sm90ELb0ELb1ELb0ELb0ELb0ELb0ELb0ELb1ELb1ELb1ELb0ELb0EEENS1_21CollectiveEpilogueFwdINS6_IJSA_SA_SB_EEES9_NS_10bfloat16_tESF_Li256ELb0ELb1ELb0ELb1EEENS1_30DynamicPersistentTileSchedulerILi256ELi128ELb0ELb1ELb1EEEEEEEEEvNT_6ParamsE:
	.zero		3584


//--------------------- .nv.constant0._ZN7cutlass13device_kernelIN5flash11enable_sm90INS1_16FlashAttnFwdSm90INS1_25CollectiveMainloopFwdSm90ILi2EN4cute5tupleIJNS5_1CILi1EEES8_S8_EEENS6_IJNS7_ILi128EEENS7_ILi224EEESA_EEELi128ENS_12float_e4m3_tEfNS_4arch4Sm90ELb0ELb1ELb0ELb1ELb0ELb0ELb0ELb1ELb1ELb1ELb0ELb0EEENS1_21CollectiveEpilogueFwdINS6_IJSA_SA_SB_EEES9_NS_10bfloat16_tESF_Li256ELb1ELb1ELb0ELb1EEENS1_36VarlenDynamicPersistentTileSchedulerILi128ELi224ELi256ELi128ELb0ELb1ELb1ELb1ELb0ELb1EEEEEEEEEvNT_6ParamsE --------------------------
	.section	.nv.constant0._ZN7cutlass13device_kernelIN5flash11enable_sm90INS1_16FlashAttnFwdSm90INS1_25CollectiveMainloopFwdSm90ILi2EN4cute5tupleIJNS5_1CILi1EEES8_S8_EEENS6_IJNS7_ILi128EEENS7_ILi224EEESA_EEELi128ENS_12float_e4m3_tEfNS_4arch4Sm90ELb0ELb1ELb0ELb1ELb0ELb0ELb0ELb1ELb1ELb1ELb0ELb0EEENS1_21CollectiveEpilogueFwdINS6_IJSA_SA_SB_EEES9_NS_10bfloat16_tESF_Li256ELb1ELb1ELb0ELb1EEENS1_36VarlenDynamicPersistentTileSchedulerILi128ELi224ELi256ELi128ELb0ELb1ELb1ELb1ELb0ELb1EEEEEEEEEvNT_6ParamsE,"a",@progbits
	.sectionflags	@""
	.align	4
.nv.constant0._ZN7cutlass13device_kernelIN5flash11enable_sm90INS1_16FlashAttnFwdSm90INS1_25CollectiveMainloopFwdSm90ILi2EN4cute5tupleIJNS5_1CILi1EEES8_S8_EEENS6_IJNS7_ILi128EEENS7_ILi224EEESA_EEELi128ENS_12float_e4m3_tEfNS_4arch4Sm90ELb0ELb1ELb0ELb1ELb0ELb0ELb0ELb1ELb1ELb1ELb0ELb0EEENS1_21CollectiveEpilogueFwdINS6_IJSA_SA_SB_EEES9_NS_10bfloat16_tESF_Li256ELb1ELb1ELb0ELb1EEENS1_36VarlenDynamicPersistentTileSchedulerILi128ELi224ELi256ELi128ELb0ELb1ELb1ELb1ELb0ELb1EEEEEEEEEvNT_6ParamsE:
	.zero		3584


//--------------------- .nv.constant0._ZN7cutlass13device_kernelIN5flash11enable_sm90INS1_16FlashAttnFwdSm90INS1_25CollectiveMainloopFwdSm90ILi2EN4cute5tupleIJNS5_1CILi1EEES8_S8_EEENS6_IJNS7_ILi128EEENS7_ILi224EEESA_EEELi128ENS_12float_e4m3_tEfNS_4arch4Sm90ELb0ELb1ELb0ELb1ELb0ELb1ELb0ELb1ELb1ELb1ELb0ELb0EEENS1_21CollectiveEpilogueFwdINS6_IJSA_SA_SB_EEES9_NS_10bfloat16_tESF_Li256ELb1ELb1ELb0ELb1EEENS1_36VarlenDynamicPersistentTileSchedulerILi128ELi224ELi256ELi128ELb0ELb1ELb1ELb1ELb0ELb1EEEEEEEEEvNT_6ParamsE --------------------------
	.section	.nv.constant0._ZN7cutlass13device_kernelIN5flash11enable_sm90INS1_16FlashAttnFwdSm90INS1_25CollectiveMainloopFwdSm90ILi2EN4cute5tupleIJNS5_1CILi1EEES8_S8_EEENS6_IJNS7_ILi128EEENS7_ILi224EEESA_EEELi128ENS_12float_e4m3_tEfNS_4arch4Sm90ELb0ELb1ELb0ELb1ELb0ELb1ELb0ELb1ELb1ELb1ELb0ELb0EEENS1_21CollectiveEpilogueFwdINS6_IJSA_SA_SB_EEES9_NS_10bfloat16_tESF_Li256ELb1ELb1ELb0ELb1EEENS1_36VarlenDynamicPersistentTileSchedulerILi128ELi224ELi256ELi128ELb0ELb1ELb1ELb1ELb0ELb1EEEEEEEEEvNT_6ParamsE,"a",@progbits
	.sectionflags	@""
	.align	4
.nv.constant0._ZN7cutlass13device_kernelIN5flash11enable_sm90INS1_16FlashAttnFwdSm90INS1_25CollectiveMainloopFwdSm90ILi2EN4cute5tupleIJNS5_1CILi1EEES8_S8_EEENS6_IJNS7_ILi128EEENS7_ILi224EEESA_EEELi128ENS_12float_e4m3_tEfNS_4arch4Sm90ELb0ELb1ELb0ELb1ELb0ELb1ELb0ELb1ELb1ELb1ELb0ELb0EEENS1_21CollectiveEpilogueFwdINS6_IJSA_SA_SB_EEES9_NS_10bfloat16_tESF_Li256ELb1ELb1ELb0ELb1EEENS1_36VarlenDynamicPersistentTileSchedulerILi128ELi224ELi256ELi128ELb0ELb1ELb1ELb1ELb0ELb1EEEEEEEEEvNT_6ParamsE:
	.zero		3584


//--------------------- .nv.constant0._ZN7cutlass13device_kernelIN5flash11enable_sm90INS1_16FlashAttnFwdSm90INS1_25CollectiveMainloopFwdSm90ILi2EN4cute5tupleIJNS5_1CILi1EEES8_S8_EEENS6_IJNS7_ILi128EEENS7_ILi224EEESA_EEELi128ENS_12float_e4m3_tEfNS_4arch4Sm90ELb1ELb0ELb0ELb0ELb0ELb0ELb0ELb1ELb1ELb1ELb0ELb0EEENS1_21CollectiveEpilogueFwdINS6_IJSA_SA_SB_EEES9_NS_10bfloat16_tESF_Li256ELb0ELb1ELb0ELb1EEENS1_30DynamicPersistentTileSchedulerILi256ELi128ELb0ELb1ELb1EEEEEEEEEvNT_6ParamsE --------------------------
	.section	.nv.constant0._ZN7cutlass13device_kernelIN5flash11enable_sm90INS1_16FlashAttnFwdSm90INS1_25CollectiveMainloopFwdSm90ILi2EN4cute5tupleIJNS5_1CILi1EEES8_S8_EEENS6_IJNS7_ILi128EEENS7_ILi224EEESA_EEELi128ENS_12float_e4m3_tEfNS_4arch4Sm90ELb1ELb0ELb0ELb0ELb0ELb0ELb0ELb1ELb1ELb1ELb0ELb0EEENS1_21CollectiveEpilogueFwdINS6_IJSA_SA_SB_EEES9_NS_10bfloat16_tESF_Li256ELb0ELb1ELb0ELb1EEENS1_30DynamicPersistentTileSchedulerILi256ELi128ELb0ELb1ELb1EEEEEEEEEvNT_6ParamsE,"a",@progbits
	.sectionflags	@""
	.align	4
.nv.constant0._ZN7cutlass13device_kernelIN5flash11enable_sm90INS1_16FlashAttnFwdSm90INS1_25CollectiveMainloopFwdSm90ILi2EN4cute5tupleIJNS5_1CILi1EEES8_S8_EEENS6_IJNS7_ILi128EEENS7_ILi224EEESA_EEELi128ENS_12float_e4m3_tEfNS_4arch4Sm90ELb1ELb0ELb0ELb0ELb0ELb0ELb0ELb1ELb1ELb1ELb0ELb0EEENS1_21CollectiveEpilogueFwdINS6_IJSA_SA_SB_EEES9_NS_10bfloat16_tESF_Li256ELb0ELb1ELb0ELb1EEENS1_30DynamicPersistentTileSchedulerILi256ELi128ELb0ELb1ELb1EEEEEEEEEvNT_6ParamsE:
	.zero		3584


//--------------------- .nv.constant0._ZN7cutlass13device_kernelIN5flash11enable_sm90INS1_16FlashAttnFwdSm90INS1_25CollectiveMainloopFwdSm90ILi2EN4cute5tupleIJNS5_1CILi1EEES8_S8_EEENS6_IJNS7_ILi128EEENS7_ILi224EEESA_EEELi128ENS_12float_e4m3_tEfNS_4arch4Sm90ELb1ELb0ELb0ELb1ELb0ELb0ELb0ELb1ELb1ELb1ELb0ELb0EEENS1_21CollectiveEpilogueFwdINS6_IJSA_SA_SB_EEES9_NS_10bfloat16_tESF_Li256ELb1ELb1ELb0ELb1EEENS1_36VarlenDynamicPersistentTileSchedulerILi128ELi224ELi256ELi128ELb0ELb1ELb1ELb1ELb1ELb1EEEEEEEEEvNT_6ParamsE --------------------------
	.section	.nv.constant0._ZN7cutlass13device_kernelIN5flash11enable_sm90INS1_16FlashAttnFwdSm90INS1_25CollectiveMainloopFwdSm90ILi2EN4cute5tupleIJNS5_1CILi1EEES8_S8_EEENS6_IJNS7_ILi128EEENS7_ILi224EEESA_EEELi128ENS_12float_e4m3_tEfNS_4arch4Sm90ELb1ELb0ELb0ELb1ELb0ELb0ELb0ELb1ELb1ELb1ELb0ELb0EEENS1_21CollectiveEpilogueFwdINS6_IJSA_SA_SB_EEES9_NS_10bfloat16_tESF_Li256ELb1ELb1ELb0ELb1EEENS1_36VarlenDynamicPersistentTileSchedulerILi128ELi224ELi256ELi128ELb0ELb1ELb1ELb1ELb1ELb1EEEEEEEEEvNT_6ParamsE,"a",@progbits
	.sectionflags	@""
	.align	4
.nv.constant0._ZN7cutlass13device_kernelIN5flash11enable_sm90INS1_16FlashAttnFwdSm90INS1_25CollectiveMainloopFwdSm90ILi2EN4cute5tupleIJNS5_1CILi1EEES8_S8_EEENS6_IJNS7_ILi128EEENS7_ILi224EEESA_EEELi128ENS_12float_e4m3_tEfNS_4arch4Sm90ELb1ELb0ELb0ELb1ELb0ELb0ELb0ELb1ELb1ELb1ELb0ELb0EEENS1_21CollectiveEpilogueFwdINS6_IJSA_SA_SB_EEES9_NS_10bfloat16_tESF_Li256ELb1ELb1ELb0ELb1EEENS1_36VarlenDynamicPersistentTileSchedulerILi128ELi224ELi256ELi128ELb0ELb1ELb1ELb1ELb1ELb1EEEEEEEEEvNT_6ParamsE:
	.zero		3584


//--------------------- .nv.constant0._ZN7cutlass13device_kernelIN5flash11enable_sm90INS1_16FlashAttnFwdSm90INS1_25CollectiveMainloopFwdSm90ILi2EN4cute5tupleIJNS5_1CILi1EEES8_S8_EEENS6_IJNS7_ILi128EEENS7_ILi224EEESA_EEELi128ENS_12float_e4m3_tEfNS_4arch4Sm90ELb1ELb0ELb0ELb1ELb0ELb1ELb0ELb1ELb1ELb1ELb0ELb0EEENS1_21CollectiveEpilogueFwdINS6_IJSA_SA_SB_EEES9_NS_10bfloat16_tESF_Li256ELb1ELb1ELb0ELb1EEENS1_36VarlenDynamicPersistentTileSchedulerILi128ELi224ELi256ELi128ELb0ELb1ELb1ELb1ELb1ELb1EEEEEEEEEvNT_6ParamsE --------------------------
	.section	.nv.constant0._ZN7cutlass13device_kernelIN5flash11enable_sm90INS1_16FlashAttnFwdSm90INS1_25CollectiveMainloopFwdSm90ILi2EN4cute5tupleIJNS5_1CILi1EEES8_S8_EEENS6_IJNS7_ILi128EEENS7_ILi224EEESA_EEELi128ENS_12float_e4m3_tEfNS_4arch4Sm90ELb1ELb0ELb0ELb1ELb0ELb1ELb0ELb1ELb1ELb1ELb0ELb0EEENS1_21CollectiveEpilogueFwdINS6_IJSA_SA_SB_EEES9_NS_10bfloat16_tESF_Li256ELb1ELb1ELb0ELb1EEENS1_36VarlenDynamicPersistentTileSchedulerILi128ELi224ELi256ELi128ELb0ELb1ELb1ELb1ELb1ELb1EEEEEEEEEvNT_6ParamsE,"a",@progbits
	.sectionflags	@""
	.align	4
.nv.constant0._ZN7cutlass13device_kernelIN5flash11enable_sm90INS1_16FlashAttnFwdSm90INS1_25CollectiveMainloopFwdSm90ILi2EN4cute5tupleIJNS5_1CILi1EEES8_S8_EEENS6_IJNS7_ILi128EEENS7_ILi224EEESA_EEELi128ENS_12float_e4m3_tEfNS_4arch4Sm90ELb1ELb0ELb0ELb1ELb0ELb1ELb0ELb1ELb1ELb1ELb0ELb0EEENS1_21CollectiveEpilogueFwdINS6_IJSA_SA_SB_EEES9_NS_10bfloat16_tESF_Li256ELb1ELb1ELb0ELb1EEENS1_36VarlenDynamicPersistentTileSchedulerILi128ELi224ELi256ELi128ELb0ELb1ELb1ELb1ELb1ELb1EEEEEEEEEvNT_6ParamsE:
	.zero		3584


//--------------------- .nv.constant0._ZN7cutlass13device_kernelIN5flash11enable_sm90INS1_16FlashAttnFwdSm90INS1_25CollectiveMainloopFwdSm90ILi2EN4cute5tupleIJNS5_1CILi1EEES8_S8_EEENS6_IJNS7_ILi192EEENS7_ILi128EEENS7_ILi96EEEEEELi96ENS_12float_e4m3_tEfNS_4arch4Sm90ELb0ELb0ELb0ELb0ELb0ELb0ELb0ELb1ELb1ELb1ELb0ELb0EEENS1_21CollectiveEpilogueFwdINS6_IJSA_SC_SB_EEES9_NS_10bfloat16_tESG_Li384ELb0ELb1ELb0ELb1EEENS1_29StaticPersistentTileSchedulerILb0EEEEEEEEEvNT_6ParamsE --------------------------
	.section	.nv.constant0._ZN7cutlass13device_kernelIN5flash11enable_sm90INS1_16FlashAttnFwdSm90INS1_25CollectiveMainloopFwdSm90ILi2EN4cute5tupleIJNS5_1CILi1EEES8_S8_EEENS6_IJNS7_ILi192EEENS7_ILi128EEENS7_ILi96EEEEEELi96ENS_12float_e4m3_tEfNS_4arch4Sm90ELb0ELb0ELb0ELb0ELb0ELb0ELb0ELb1ELb1ELb1ELb0ELb0EEENS1_21CollectiveEpilogueFwdINS6_IJSA_SC_SB_EEES9_NS_10bfloat16_tESG_Li384ELb0ELb1ELb0ELb1EEENS1_29StaticPersistentTileSchedulerILb0EEEEEEEEEvNT_6ParamsE,"a",@progbits
	.sectionflags	@""
	.align	4
.nv.constant0._ZN7cutlass13device_kernelIN5flash11enable_sm90INS1_16FlashAttnFwdSm90INS1_25CollectiveMainloopFwdSm90ILi2EN4cute5tupleIJNS5_1CILi1EEES8_S8_EEENS6_IJNS7_ILi192EEENS7_ILi128EEENS7_ILi96EEEEEELi96ENS_12float_e4m3_tEfNS_4arch4Sm90ELb0ELb0ELb0ELb0ELb0ELb0ELb0ELb1ELb1ELb1ELb0ELb0EEENS1_21CollectiveEpilogueFwdINS6_IJSA_SC_SB_EEES9_NS_10bfloat16_tESG_Li384ELb0ELb1ELb0ELb1EEENS1_29StaticPersistentTileSchedulerILb0EEEEEEEEEvNT_6ParamsE:
	.zero		3456


//--------------------- .nv.constant0._ZN7cutlass13device_kernelIN5flash11enable_sm90INS1_16FlashAttnFwdSm90INS1_25CollectiveMainloopFwdSm90ILi2EN4cute5tupleIJNS5_1CILi1EEES8_S8_EEENS6_IJNS7_ILi192EEENS7_ILi128EEENS7_ILi96EEEEEELi96ENS_12float_e4m3_tEfNS_4arch4Sm90ELb0ELb0ELb0ELb1ELb0ELb0ELb0ELb1ELb1ELb1ELb0ELb0EEENS1_21CollectiveEpilogueFwdINS6_IJSA_SC_SB_EEES9_NS_10bfloat16_tESG_Li384ELb1ELb1ELb0ELb1EEENS1_36VarlenDynamicPersistentTileSchedulerILi192ELi128ELi384ELi128ELb0ELb1ELb1ELb0ELb1ELb1EEEEEEEEEvNT_6ParamsE --------------------------
	.section	.nv.constant0._ZN7cutlass13device_kernelIN5flash11enable_sm90INS1_16FlashAttnFwdSm90INS1_25CollectiveMainloopFwdSm90ILi2EN4cute5tupleIJNS5_1CILi1EEES8_S8_EEENS6_IJNS7_ILi192EEENS7_ILi128EEENS7_ILi96EEEEEELi96ENS_12float_e4m3_tEfNS_4arch4Sm90ELb0ELb0ELb0ELb1ELb0ELb0ELb0ELb1ELb1ELb1ELb0ELb0EEENS1_21CollectiveEpilogueFwdINS6_IJSA_SC_SB_EEES9_NS_10bfloat16_tESG_Li384ELb1ELb1ELb0ELb1EEENS1_36VarlenDynamicPersistentTileSchedulerILi192ELi128ELi384ELi128ELb0ELb1ELb1ELb0ELb1ELb1EEEEEEEEEvNT_6ParamsE,"a",@progbits
	.sectionflags	@""
	.align	4
.nv.constant0._ZN7cutlass13device_kernelIN5flash11enable_sm90INS1_16FlashAttnFwdSm90INS1_25CollectiveMainloopFwdSm90ILi2EN4cute5tupleIJNS5_1CILi1EEES8_S8_EEENS6_IJNS7_ILi192EEENS7_ILi128EEENS7_ILi96EEEEEELi96ENS_12float_e4m3_tEfNS_4arch4Sm90ELb0ELb0ELb0ELb1ELb0ELb0ELb0ELb1ELb1ELb1ELb0ELb0EEENS1_21CollectiveEpilogueFwdINS6_IJSA_SC_SB_EEES9_NS_10bfloat16_tESG_Li384ELb1ELb1ELb0ELb1EEENS1_36VarlenDynamicPersistentTileSchedulerILi192ELi128ELi384ELi128ELb0ELb1ELb1ELb0ELb1ELb1EEEEEEEEEvNT_6ParamsE:
	.zero		3584


//--------------------- .nv.constant0._ZN7cutlass13device_kernelIN5flash11enable_sm90INS1_16FlashAttnFwdSm90INS1_25CollectiveMainloopFwdSm90ILi2EN4cute5tupleIJNS5_1CILi1EEES8_S8_EEENS6_IJNS7_ILi192EEENS7_ILi128EEENS7_ILi96EEEEEELi96ENS_12float_e4m3_tEfNS_4arch4Sm90ELb0ELb0ELb0ELb1ELb0ELb1ELb0ELb1ELb1ELb1ELb0ELb0EEENS1_21CollectiveEpilogueFwdINS6_IJSA_SC_SB_EEES9_NS_10bfloat16_tESG_Li384ELb1ELb1ELb0ELb1EEENS1_36VarlenDynamicPersistentTileSchedulerILi192ELi128ELi384ELi128ELb0ELb1ELb1ELb0ELb1ELb1EEEEEEEEEvNT_6ParamsE --------------------------
	.section	.nv.constant0._ZN7cutlass13device_kernelIN5flash11enable_sm90INS1_16FlashAttnFwdSm90INS1_25CollectiveMainloopFwdSm90ILi2EN4cute5tupleIJNS5_1CILi1EEES8_S8_EEENS6_IJNS7_ILi192EEENS7_ILi128EEENS7_ILi96EEEEEELi96ENS_12float_e4m3_tEfNS_4arch4Sm90ELb0ELb0ELb0ELb1ELb0ELb1ELb0ELb1ELb1ELb1ELb0ELb0EEENS1_21CollectiveEpilogueFwdINS6_IJSA_SC_SB_EEES9_NS_10bfloat16_tESG_Li384ELb1ELb1ELb0ELb1EEENS1_36VarlenDynamicPersistentTileSchedulerILi192ELi128ELi384ELi128ELb0ELb1ELb1ELb0ELb1ELb1EEEEEEEEEvNT_6ParamsE,"a",@progbits
	.sectionflags	@""
	.align	4
.nv.constant0._ZN7cutlass13device_kernelIN5flash11enable_sm90INS1_16FlashAttnFwdSm90INS1_25CollectiveMainloopFwdSm90ILi2EN4cute5tupleIJNS5_1CILi1EEES8_S8_EEENS6_IJNS7_ILi192EEENS7_ILi128EEENS7_ILi96EEEEEELi96ENS_12float_e4m3_tEfNS_4arch4Sm90ELb0ELb0ELb0ELb1ELb0ELb1ELb0ELb1ELb1ELb1ELb0ELb0EEENS1_21CollectiveEpilogueFwdINS6_IJSA_SC_SB_EEES9_NS_10bfloat16_tESG_Li384ELb1ELb1ELb0ELb1EEENS1_36VarlenDynamicPersistentTileSchedulerILi192ELi128ELi384ELi128ELb0ELb1ELb1ELb0ELb1ELb1EEEEEEEEEvNT_6ParamsE:
	.zero		3584


//--------------------- .nv.constant0._ZN7cutlass13device_kernelIN5flash11enable_sm90INS1_16FlashAttnFwdSm90INS1_25CollectiveMainloopFwdSm90ILi2EN4cute5tupleIJNS5_1CILi1EEES8_S8_EEENS6_IJNS7_ILi192EEENS7_ILi128EEENS7_ILi96EEEEEELi96ENS_12float_e4m3_tEfNS_4arch4Sm90ELb0ELb1ELb0ELb0ELb0ELb0ELb0ELb1ELb1ELb1ELb0ELb0EEENS1_21CollectiveEpilogueFwdINS6_IJSA_SC_SB_EEES9_NS_10bfloat16_tESG_Li384ELb0ELb1ELb0ELb1EEENS1_30DynamicPersistentTileSchedulerILi384ELi128ELb0ELb1ELb1EEEEEEEEEvNT_6ParamsE --------------------------
	.section	.nv.constant0._ZN7cutlass13device_kernelIN5flash11enable_sm90INS1_16FlashAttnFwdSm90INS1_25CollectiveMainloopFwdSm90ILi2EN4cute5tupleIJNS5_1CILi1EEES8_S8_EEENS6_IJNS7_ILi192EEENS7_ILi128EEENS7_ILi96EEEEEELi96ENS_12float_e4m3_tEfNS_4arch4Sm90ELb0ELb1ELb0ELb0ELb0ELb0ELb0ELb1ELb1ELb1ELb0ELb0EEENS1_21CollectiveEpilogueFwdINS6_IJSA_SC_SB_EEES9_NS_10bfloat16_tESG_Li384ELb0ELb1ELb0ELb1EEENS1_30DynamicPersistentTileSchedulerILi384ELi128ELb0ELb1ELb1EEEEEEEEEvNT_6ParamsE,"a",@progbits
	.sectionflags	@""
	.align	4
.nv.constant0._ZN7cutlass13device_kernelIN5flash11enable_sm90INS1_16FlashAttnFwdSm90INS1_25CollectiveMainloopFwdSm90ILi2EN4cute5tupleIJNS5_1CILi1EEES8_S8_EEENS6_IJNS7_ILi192EEENS7_ILi128EEENS7_ILi96EEEEEELi96ENS_12float_e4m3_tEfNS_4arch4Sm90ELb0ELb1ELb0ELb0ELb0ELb0ELb0ELb1ELb1ELb1ELb0ELb0EEENS1_21CollectiveEpilogueFwdINS6_IJSA_SC_SB_EEES9_NS_10bfloat16_tESG_Li384ELb0ELb1ELb0ELb1EEENS1_30DynamicPersistentTileSchedulerILi384ELi128ELb0ELb1ELb1EEEEEEEEEvNT_6ParamsE:
	.zero		3584


//--------------------- .nv.constant0._ZN7cutlass13device_kernelIN5flash11enable_sm90INS1_16FlashAttnFwdSm90INS1_25CollectiveMainloopFwdSm90ILi2EN4cute5tupleIJNS5_1CILi1EEES8_S8_EEENS6_IJNS7_ILi192EEENS7_ILi128EEENS7_ILi96EEEEEELi96ENS_12float_e4m3_tEfNS_4arch4Sm90ELb0ELb1ELb0ELb1ELb0ELb0ELb0ELb1ELb1ELb1ELb0ELb0EEENS1_21CollectiveEpilogueFwdINS6_IJSA_SC_SB_EEES9_NS_10bfloat16_tESG_Li384ELb1ELb1ELb0ELb1EEENS1_36VarlenDynamicPersistentTileSchedulerILi192ELi128ELi384ELi128ELb0ELb1ELb1ELb1ELb0ELb1EEEEEEEEEvNT_6ParamsE --------------------------
	.section	.nv.constant0._ZN7cutlass13device_kernelIN5flash11enable_sm90INS1_16FlashAttnFwdSm90INS1_25CollectiveMainloopFwdSm90ILi2EN4cute5tupleIJNS5_1CILi1EEES8_S8_EEENS6_IJNS7_ILi192EEENS7_ILi128EEENS7_ILi96EEEEEELi96ENS_12float_e4m3_tEfNS_4arch4Sm90ELb0ELb1ELb0ELb1ELb0ELb0ELb0ELb1ELb1ELb1ELb0ELb0EEENS1_21CollectiveEpilogueFwdINS6_IJSA_SC_SB_EEES9_NS_10bfloat16_tESG_Li384ELb1ELb1ELb0ELb1EEENS1_36VarlenDynamicPersistentTileSchedulerILi192ELi128ELi384ELi128ELb0ELb1ELb1ELb1ELb0ELb1EEEEEEEEEvNT_6ParamsE,"a",@progbits
	.sectionflags	@""
	.align	4
.nv.constant0._ZN7cutlass13device_kernelIN5flash11enable_sm90INS1_16FlashAttnFwdSm90INS1_25CollectiveMainloopFwdSm90ILi2EN4cute5tupleIJNS5_1CILi1EEES8_S8_EEENS6_IJNS7_ILi192EEENS7_ILi128EEENS7_ILi96EEEEEELi96ENS_12float_e4m3_tEfNS_4arch4Sm90ELb0ELb1ELb0ELb1ELb0ELb0ELb0ELb1ELb1ELb1ELb0ELb0EEENS1_21CollectiveEpilogueFwdINS6_IJSA_SC_SB_EEES9_NS_10bfloat16_tESG_Li384ELb1ELb1ELb0ELb1EEENS1_36VarlenDynamicPersistentTileSchedulerILi192ELi128ELi384ELi128ELb0ELb1ELb1ELb1ELb0ELb1EEEEEEEEEvNT_6ParamsE:
	.zero		3584


//--------------------- .nv.constant0._ZN7cutlass13device_kernelIN5flash11enable_sm90INS1_16FlashAttnFwdSm90INS1_25CollectiveMainloopFwdSm90ILi2EN4cute5tupleIJNS5_1CILi1EEES8_S8_EEENS6_IJNS7_ILi192EEENS7_ILi128EEENS7_ILi96EEEEEELi96ENS_12float_e4m3_tEfNS_4arch4Sm90ELb0ELb1ELb0ELb1ELb0ELb1ELb0ELb1ELb1ELb1ELb0ELb0EEENS1_21CollectiveEpilogueFwdINS6_IJSA_SC_SB_EEES9_NS_10bfloat16_tESG_Li384ELb1ELb1ELb0ELb1EEENS1_36VarlenDynamicPersistentTileSchedulerILi192ELi128ELi384ELi128ELb0ELb1ELb1ELb1ELb0ELb1EEEEEEEEEvNT_6ParamsE --------------------------
	.section	.nv.constant0._ZN7cutlass13device_kernelIN5flash11enable_sm90INS1_16FlashAttnFwdSm90INS1_25CollectiveMainloopFwdSm90ILi2EN4cute5tupleIJNS5_1CILi1EEES8_S8_EEENS6_IJNS7_ILi192EEENS7_ILi128EEENS7_ILi96EEEEEELi96ENS_12float_e4m3_tEfNS_4arch4Sm90ELb0ELb1ELb0ELb1ELb0ELb1ELb0ELb1ELb1ELb1ELb0ELb0EEENS1_21CollectiveEpilogueFwdINS6_IJSA_SC_SB_EEES9_NS_10bfloat16_tESG_Li384ELb1ELb1ELb0ELb1EEENS1_36VarlenDynamicPersistentTileSchedulerILi192ELi128ELi384ELi128ELb0ELb1ELb1ELb1ELb0ELb1EEEEEEEEEvNT_6ParamsE,"a",@progbits
	.sectionflags	@""
	.align	4
.nv.constant0._ZN7cutlass13device_kernelIN5flash11enable_sm90INS1_16FlashAttnFwdSm90INS1_25CollectiveMainloopFwdSm90ILi2EN4cute5tupleIJNS5_1CILi1EEES8_S8_EEENS6_IJNS7_ILi192EEENS7_ILi128EEENS7_ILi96EEEEEELi96ENS_12float_e4m3_tEfNS_4arch4Sm90ELb0ELb1ELb0ELb1ELb0ELb1ELb0ELb1ELb1ELb1ELb0ELb0EEENS1_21CollectiveEpilogueFwdINS6_IJSA_SC_SB_EEES9_NS_10bfloat16_tESG_Li384ELb1ELb1ELb0ELb1EEENS1_36VarlenDynamicPersistentTileSchedulerILi192ELi128ELi384ELi128ELb0ELb1ELb1ELb1ELb0ELb1EEEEEEEEEvNT_6ParamsE:
	.zero		3584


//--------------------- .nv.constant0._ZN7cutlass13device_kernelIN5flash11enable_sm90INS1_16FlashAttnFwdSm90INS1_25CollectiveMainloopFwdSm90ILi2EN4cute5tupleIJNS5_1CILi1EEES8_S8_EEENS6_IJNS7_ILi192EEENS7_ILi128EEENS7_ILi96EEEEEELi96ENS_12float_e4m3_tEfNS_4arch4Sm90ELb1ELb0ELb0ELb0ELb0ELb0ELb0ELb1ELb1ELb1ELb0ELb0EEENS1_21CollectiveEpilogueFwdINS6_IJSA_SC_SB_EEES9_NS_10bfloat16_tESG_Li384ELb0ELb1ELb0ELb1EEENS1_30DynamicPersistentTileSchedulerILi384ELi128ELb0ELb1ELb1EEEEEEEEEvNT_6ParamsE --------------------------
	.section	.nv.constant0._ZN7cutlass13device_kernelIN5flash11enable_sm90INS1_16FlashAttnFwdSm90INS1_25CollectiveMainloopFwdSm90ILi2EN4cute5tupleIJNS5_1CILi1EEES8_S8_EEENS6_IJNS7_ILi192EEENS7_ILi128EEENS7_ILi96EEEEEELi96ENS_12float_e4m3_tEfNS_4arch4Sm90ELb1ELb0ELb0ELb0ELb0ELb0ELb0ELb1ELb1ELb1ELb0ELb0EEENS1_21CollectiveEpilogueFwdINS6_IJSA_SC_SB_EEES9_NS_10bfloat16_tESG_Li384ELb0ELb1ELb0ELb1EEENS1_30DynamicPersistentTileSchedulerILi384ELi128ELb0ELb1ELb1EEEEEEEEEvNT_6ParamsE,"a",@progbits
	.sectionflags	@""
	.align	4
.nv.constant0._ZN7cutlass13device_kernelIN5flash11enable_sm90INS1_16FlashAttnFwdSm90INS1_25CollectiveMainloopFwdSm90ILi2EN4cute5tupleIJNS5_1CILi1EEES8_S8_EEENS6_IJNS7_ILi192EEENS7_ILi128EEENS7_ILi96EEEEEELi96ENS_12float_e4m3_tEfNS_4arch4Sm90ELb1ELb0ELb0ELb0ELb0ELb0ELb0ELb1ELb1ELb1ELb0ELb0EEENS1_21CollectiveEpilogueFwdINS6_IJSA_SC_SB_EEES9_NS_10bfloat16_tESG_Li384ELb0ELb1ELb0ELb1EEENS1_30DynamicPersistentTileSchedulerILi384ELi128ELb0ELb1ELb1EEEEEEEEEvNT_6ParamsE:
	.zero		3584


//--------------------- .nv.constant0._ZN7cutlass13device_kernelIN5flash11enable_sm90INS1_16FlashAttnFwdSm90INS1_25CollectiveMainloopFwdSm90ILi2EN4cute5tupleIJNS5_1CILi1EEES8_S8_EEENS6_IJNS7_ILi192EEENS7_ILi128EEENS7_ILi96EEEEEELi96ENS_12float_e4m3_tEfNS_4arch4Sm90ELb1ELb0ELb0ELb1ELb0ELb0ELb0ELb1ELb1ELb1ELb0ELb0EEENS1_21CollectiveEpilogueFwdINS6_IJSA_SC_SB_EEES9_NS_10bfloat16_tESG_Li384ELb1ELb1ELb0ELb1EEENS1_36VarlenDynamicPersistentTileSchedulerILi192ELi128ELi384ELi128ELb0ELb1ELb1ELb1ELb1ELb1EEEEEEEEEvNT_6ParamsE --------------------------
	.section	.nv.constant0._ZN7cutlass13device_kernelIN5flash11enable_sm90INS1_16FlashAttnFwdSm90INS1_25CollectiveMainloopFwdSm90ILi2EN4cute5tupleIJNS5_1CILi1EEES8_S8_EEENS6_IJNS7_ILi192EEENS7_ILi128EEENS7_ILi96EEEEEELi96ENS_12float_e4m3_tEfNS_4arch4Sm90ELb1ELb0ELb0ELb1ELb0ELb0ELb0ELb1ELb1ELb1ELb0ELb0EEENS1_21CollectiveEpilogueFwdINS6_IJSA_SC_SB_EEES9_NS_10bfloat16_tESG_Li384ELb1ELb1ELb0ELb1EEENS1_36VarlenDynamicPersistentTileSchedulerILi192ELi128ELi384ELi128ELb0ELb1ELb1ELb1ELb1ELb1EEEEEEEEEvNT_6ParamsE,"a",@progbits
	.sectionflags	@""
	.align	4
.nv.constant0._ZN7cutlass13device_kernelIN5flash11enable_sm90INS1_16FlashAttnFwdSm90INS1_25CollectiveMainloopFwdSm90ILi2EN4cute5tupleIJNS5_1CILi1EEES8_S8_EEENS6_IJNS7_ILi192EEENS7_ILi128EEENS7_ILi96EEEEEELi96ENS_12float_e4m3_tEfNS_4arch4Sm90ELb1ELb0ELb0ELb1ELb0ELb0ELb0ELb1ELb1ELb1ELb0ELb0EEENS1_21CollectiveEpilogueFwdINS6_IJSA_SC_SB_EEES9_NS_10bfloat16_tESG_Li384ELb1ELb1ELb0ELb1EEENS1_36VarlenDynamicPersistentTileSchedulerILi192ELi128ELi384ELi128ELb0ELb1ELb1ELb1ELb1ELb1EEEEEEEEEvNT_6ParamsE:
	.zero		3584


//--------------------- .nv.constant0._ZN7cutlass13device_kernelIN5flash11enable_sm90INS1_16FlashAttnFwdSm90INS1_25CollectiveMainloopFwdSm90ILi2EN4cute5tupleIJNS5_1CILi1EEES8_S8_EEENS6_IJNS7_ILi192EEENS7_ILi128EEENS7_ILi96EEEEEELi96ENS_12float_e4m3_tEfNS_4arch4Sm90ELb1ELb0ELb0ELb1ELb0ELb1ELb0ELb1ELb1ELb1ELb0ELb0EEENS1_21CollectiveEpilogueFwdINS6_IJSA_SC_SB_EEES9_NS_10bfloat16_tESG_Li384ELb1ELb1ELb0ELb1EEENS1_36VarlenDynamicPersistentTileSchedulerILi192ELi128ELi384ELi128ELb0ELb1ELb1ELb1ELb1ELb1EEEEEEEEEvNT_6ParamsE --------------------------
	.section	.nv.constant0._ZN7cutlass13device_kernelIN5flash11enable_sm90INS1_16FlashAttnFwdSm90INS1_25CollectiveMainloopFwdSm90ILi2EN4cute5tupleIJNS5_1CILi1EEES8_S8_EEENS6_IJNS7_ILi192EEENS7_ILi128EEENS7_ILi96EEEEEELi96ENS_12float_e4m3_tEfNS_4arch4Sm90ELb1ELb0ELb0ELb1ELb0ELb1ELb0ELb1ELb1ELb1ELb0ELb0EEENS1_21CollectiveEpilogueFwdINS6_IJSA_SC_SB_EEES9_NS_10bfloat16_tESG_Li384ELb1ELb1ELb0ELb1EEENS1_36VarlenDynamicPersistentTileSchedulerILi192ELi128ELi384ELi128ELb0ELb1ELb1ELb1ELb1ELb1EEEEEEEEEvNT_6ParamsE,"a",@progbits
	.sectionflags	@""
	.align	4
.nv.constant0._ZN7cutlass13device_kernelIN5flash11enable_sm90INS1_16FlashAttnFwdSm90INS1_25CollectiveMainloopFwdSm90ILi2EN4cute5tupleIJNS5_1CILi1EEES8_S8_EEENS6_IJNS7_ILi192EEENS7_ILi128EEENS7_ILi96EEEEEELi96ENS_12float_e4m3_tEfNS_4arch4Sm90ELb1ELb0ELb0ELb1ELb0ELb1ELb0ELb1ELb1ELb1ELb0ELb0EEENS1_21CollectiveEpilogueFwdINS6_IJSA_SC_SB_EEES9_NS_10bfloat16_tESG_Li384ELb1ELb1ELb0ELb1EEENS1_36VarlenDynamicPersistentTileSchedulerILi192ELi128ELi384ELi128ELb0ELb1ELb1ELb1ELb1ELb1EEEEEEEEEvNT_6ParamsE:
	.zero		3584


//--------------------- .nv.constant0._ZN7cutlass13device_kernelIN5flash11enable_sm90INS1_16FlashAttnFwdSm90INS1_25CollectiveMainloopFwdSm90ILi2EN4cute5tupleIJNS5_1CILi1EEES8_S8_EEENS6_IJNS7_ILi192EEENS7_ILi160EEENS7_ILi64EEEEEELi64ENS_12float_e4m3_tEfNS_4arch4Sm90ELb0ELb0ELb0ELb0ELb0ELb0ELb0ELb1ELb1ELb1ELb0ELb0EEENS1_21CollectiveEpilogueFwdINS6_IJSA_SC_SB_EEES9_NS_10bfloat16_tESG_Li384ELb0ELb1ELb0ELb1EEENS1_29StaticPersistentTileSchedulerILb0EEEEEEEEEvNT_6ParamsE --------------------------
	.section	.nv.constant0._ZN7cutlass13device_kernelIN5flash11enable_sm90INS1_16FlashAttnFwdSm90INS1_25CollectiveMainloopFwdSm90ILi2EN4cute5tupleIJNS5_1CILi1EEES8_S8_EEENS6_IJNS7_ILi192EEENS7_ILi160EEENS7_ILi64EEEEEELi64ENS_12float_e4m3_tEfNS_4arch4Sm90ELb0ELb0ELb0ELb0ELb0ELb0ELb0ELb1ELb1ELb1ELb0ELb0EEENS1_21CollectiveEpilogueFwdINS6_IJSA_SC_SB_EEES9_NS_10bfloat16_tESG_Li384ELb0ELb1ELb0ELb1EEENS1_29StaticPersistentTileSchedulerILb0EEEEEEEEEvNT_6ParamsE,"a",@progbits
	.sectionflags	@""
	.align	4
.nv.constant0._ZN7cutlass13device_kernelIN5flash11enable_sm90INS1_16FlashAttnFwdSm90INS1_25CollectiveMainloopFwdSm90ILi2EN4cute5tupleIJNS5_1CILi1EEES8_S8_EEENS6_IJNS7_ILi192EEENS7_ILi160EEENS7_ILi64EEEEEELi64ENS_12float_e4m3_tEfNS_4arch4Sm90ELb0ELb0ELb0ELb0ELb0ELb0ELb0ELb1ELb1ELb1ELb0ELb0EEENS1_21CollectiveEpilogueFwdINS6_IJSA_SC_SB_EEES9_NS_10bfloat16_tESG_Li384ELb0ELb1ELb0ELb1EEENS1_29StaticPersistentTileSchedulerILb0EEEEEEEEEvNT_6ParamsE:
	.zero		3456


//--------------------- .nv.constant0._ZN7cutlass13device_kernelIN5flash11enable_sm90INS1_16FlashAttnFwdSm90INS1_25CollectiveMainloopFwdSm90ILi2EN4cute5tupleIJNS5_1CILi1EEES8_S8_EEENS6_IJNS7_ILi192EEENS7_ILi160EEENS7_ILi64EEEEEELi64ENS_12float_e4m3_tEfNS_4arch4Sm90ELb0ELb0ELb0ELb1ELb0ELb0ELb0ELb1ELb1ELb1ELb0ELb0EEENS1_21CollectiveEpilogueFwdINS6_IJSA_SC_SB_EEES9_NS_10bfloat16_tESG_Li384ELb1ELb1ELb0ELb1EEENS1_36VarlenDynamicPersistentTileSchedulerILi192ELi160ELi384ELi128ELb0ELb1ELb1ELb0ELb1ELb1EEEEEEEEEvNT_6ParamsE --------------------------
	.section	.nv.constant0._ZN7cutlass13device_kernelIN5flash11enable_sm90INS1_16FlashAttnFwdSm90INS1_25CollectiveMainloopFwdSm90ILi2EN4cute5tupleIJNS5_1CILi1EEES8_S8_EEENS6_IJNS7_ILi192EEENS7_ILi160EEENS7_ILi64EEEEEELi64ENS_12float_e4m3_tEfNS_4arch4Sm90ELb0ELb0ELb0ELb1ELb0ELb0ELb0ELb1ELb1ELb1ELb0ELb0EEENS1_21CollectiveEpilogueFwdINS6_IJSA_SC_SB_EEES9_NS_10bfloat16_tESG_Li384ELb1ELb1ELb0ELb1EEENS1_36VarlenDynamicPersistentTileSchedulerILi192ELi160ELi384ELi128ELb0ELb1ELb1ELb0ELb1ELb1EEEEEEEEEvNT_6ParamsE,"a",@progbits
	.sectionflags	@""
	.align	4
.nv.constant0._ZN7cutlass13device_kernelIN5flash11enable_sm90INS1_16FlashAttnFwdSm90INS1_25CollectiveMainloopFwdSm90ILi2EN4cute5tupleIJNS5_1CILi1EEES8_S8_EEENS6_IJNS7_ILi192EEENS7_ILi160EEENS7_ILi64EEEEEELi64ENS_12float_e4m3_tEfNS_4arch4Sm90ELb0ELb0ELb0ELb1ELb0ELb0ELb0ELb1ELb1ELb1ELb0ELb0EEENS1_21CollectiveEpilogueFwdINS6_IJSA_SC_SB_EEES9_NS_10bfloat16_tESG_Li384ELb1ELb1ELb0ELb1EEENS1_36VarlenDynamicPersistentTileSchedulerILi192ELi160ELi384ELi128ELb0ELb1ELb1ELb0ELb1ELb1EEEEEEEEEvNT_6ParamsE:
	.zero		3584


//--------------------- .nv.constant0._ZN7cutlass13device_kernelIN5flash11enable_sm90INS1_16FlashAttnFwdSm90INS1_25CollectiveMainloopFwdSm90ILi2EN4cute5tupleIJNS5_1CILi1EEES8_S8_EEENS6_IJNS7_ILi192EEENS7_ILi160EEENS7_ILi64EEEEEELi64ENS_12float_e4m3_tEfNS_4arch4Sm90ELb0ELb0ELb0ELb1ELb0ELb1ELb0ELb1ELb1ELb1ELb0ELb0EEENS1_21CollectiveEpilogueFwdINS6_IJSA_SC_SB_EEES9_NS_10bfloat16_tESG_Li384ELb1ELb1ELb0ELb1EEENS1_36VarlenDynamicPersistentTileSchedulerILi192ELi160ELi384ELi128ELb0ELb1ELb1ELb0ELb1ELb1EEEEEEEEEvNT_6ParamsE --------------------------
	.section	.nv.constant0._ZN7cutlass13device_kernelIN5flash11enable_sm90INS1_16FlashAttnFwdSm90INS1_25CollectiveMainloopFwdSm90ILi2EN4cute5tupleIJNS5_1CILi1EEES8_S8_EEENS6_IJNS7_ILi192EEENS7_ILi160EEENS7_ILi64EEEEEELi64ENS_12float_e4m3_tEfNS_4arch4Sm90ELb0ELb0ELb0ELb1ELb0ELb1ELb0ELb1ELb1ELb1ELb0ELb0EEENS1_21CollectiveEpilogueFwdINS6_IJSA_SC_SB_EEES9_NS_10bfloat16_tESG_Li384ELb1ELb1ELb0ELb1EEENS1_36VarlenDynamicPersistentTileSchedulerILi192ELi160ELi384ELi128ELb0ELb1ELb1ELb0ELb1ELb1EEEEEEEEEvNT_6ParamsE,"a",@progbits
	.sectionflags	@""
	.align	4
.nv.constant0._ZN7cutlass13device_kernelIN5flash11enable_sm90INS1_16FlashAttnFwdSm90INS1_25CollectiveMainloopFwdSm90ILi2EN4cute5tupleIJNS5_1CILi1EEES8_S8_EEENS6_IJNS7_ILi192EEENS7_ILi160EEENS7_ILi64EEEEEELi64ENS_12float_e4m3_tEfNS_4arch4Sm90ELb0ELb0ELb0ELb1ELb0ELb1ELb0ELb1ELb1ELb1ELb0ELb0EEENS1_21CollectiveEpilogueFwdINS6_IJSA_SC_SB_EEES9_NS_10bfloat16_tESG_Li384ELb1ELb1ELb0ELb1EEENS1_36VarlenDynamicPersistentTileSchedulerILi192ELi160ELi384ELi128ELb0ELb1ELb1ELb0ELb1ELb1EEEEEEEEEvNT_6ParamsE:
	.zero		3584


//--------------------- .nv.constant0._ZN7cutlass13device_kernelIN5flash11enable_sm90INS1_16FlashAttnFwdSm90INS1_25CollectiveMainloopFwdSm90ILi2EN4cute5tupleIJNS5_1CILi1EEES8_S8_EEENS6_IJNS7_ILi192EEENS7_ILi160EEENS7_ILi64EEEEEELi64ENS_12float_e4m3_tEfNS_4arch4Sm90ELb0ELb1ELb0ELb0ELb0ELb0ELb0ELb1ELb1ELb1ELb0ELb0EEENS1_21CollectiveEpilogueFwdINS6_IJSA_SC_SB_EEES9_NS_10bfloat16_tESG_Li384ELb0ELb1ELb0ELb1EEENS1_30DynamicPersistentTileSchedulerILi384ELi128ELb0ELb1ELb1EEEEEEEEEvNT_6ParamsE --------------------------
	.section	.nv.constant0._ZN7cutlass13device_kernelIN5flash11enable_sm90INS1_16FlashAttnFwdSm90INS1_25CollectiveMainloopFwdSm90ILi2EN4cute5tupleIJNS5_1CILi1EEES8_S8_EEENS6_IJNS7_ILi192EEENS7_ILi160EEENS7_ILi64EEEEEELi64ENS_12float_e4m3_tEfNS_4arch4Sm90ELb0ELb1ELb0ELb0ELb0ELb0ELb0ELb1ELb1ELb1ELb0ELb0EEENS1_21CollectiveEpilogueFwdINS6_IJSA_SC_SB_EEES9_NS_10bfloat16_tESG_Li384ELb0ELb1ELb0ELb1EEENS1_30DynamicPersistentTileSchedulerILi384ELi128ELb0ELb1ELb1EEEEEEEEEvNT_6ParamsE,"a",@progbits
	.sectionflags	@""
	.align	4
.nv.constant0._ZN7cutlass13device_kernelIN5flash11enable_sm90INS1_16FlashAttnFwdSm90INS1_25CollectiveMainloopFwdSm90ILi2EN4cute5tupleIJNS5_1CILi1EEES8_S8_EEENS6_IJNS7_ILi192EEENS7_ILi160EEENS7_ILi64EEEEEELi64ENS_12float_e4m3_tEfNS_4arch4Sm90ELb0ELb1ELb0ELb0ELb0ELb0ELb0ELb1ELb1ELb1ELb0ELb0EEENS1_21CollectiveEpilogueFwdINS6_IJSA_SC_SB_EEES9_NS_10bfloat16_tESG_Li384ELb0ELb1ELb0ELb1EEENS1_30DynamicPersistentTileSchedulerILi384ELi128ELb0ELb1ELb1EEEEEEEEEvNT_6ParamsE:
	.zero		3584


//--------------------- .nv.constant0._ZN7cutlass13device_kernelIN5flash11enable_sm90INS1_16FlashAttnFwdSm90INS1_25CollectiveMainloopFwdSm90ILi2EN4cute5tupleIJNS5_1CILi1EEES8_S8_EEENS6_IJNS7_ILi192EEENS7_ILi160EEENS7_ILi64EEEEEELi64ENS_12float_e4m3_tEfNS_4arch4Sm90ELb0ELb1ELb0ELb1ELb0ELb0ELb0ELb1ELb1ELb1ELb0ELb0EEENS1_21CollectiveEpilogueFwdINS6_IJSA_SC_SB_EEES9_NS_10bfloat16_tESG_Li384ELb1ELb1ELb0ELb1EEENS1_36VarlenDynamicPersistentTileSchedulerILi192ELi160ELi384ELi128ELb0ELb1ELb1ELb1ELb0ELb1EEEEEEEEEvNT_6ParamsE --------------------------
	.section	.nv.constant0._ZN7cutlass13device_kernelIN5flash11enable_sm90INS1_16FlashAttnFwdSm90INS1_25CollectiveMainloopFwdSm90ILi2EN4cute5tupleIJNS5_1CILi1EEES8_S8_EEENS6_IJNS7_ILi192EEENS7_ILi160EEENS7_ILi64EEEEEELi64ENS_12float_e4m3_tEfNS_4arch4Sm90ELb0ELb1ELb0ELb1ELb0ELb0ELb0ELb1ELb1ELb1ELb0ELb0EEENS1_21CollectiveEpilogueFwdINS6_IJSA_SC_SB_EEES9_NS_10bfloat16_tESG_Li384ELb1ELb1ELb0ELb1EEENS1_36VarlenDynamicPersistentTileSchedulerILi192ELi160ELi384ELi128ELb0ELb1ELb1ELb1ELb0ELb1EEEEEEEEEvNT_6ParamsE,"a",@progbits
	.sectionflags	@""
	.align	4
.nv.constant0._ZN7cutlass13device_kernelIN5flash11enable_sm90INS1_16FlashAttnFwdSm90INS1_25CollectiveMainloopFwdSm90ILi2EN4cute5tupleIJNS5_1CILi1EEES8_S8_EEENS6_IJNS7_ILi192EEENS7_ILi160EEENS7_ILi64EEEEEELi64ENS_12float_e4m3_tEfNS_4arch4Sm90ELb0ELb1ELb0ELb1ELb0ELb0ELb0ELb1ELb1ELb1ELb0ELb0EEENS1_21CollectiveEpilogueFwdINS6_IJSA_SC_SB_EEES9_NS_10bfloat16_tESG_Li384ELb1ELb1ELb0ELb1EEENS1_36VarlenDynamicPersistentTileSchedulerILi192ELi160ELi384ELi128ELb0ELb1ELb1ELb1ELb0ELb1EEEEEEEEEvNT_6ParamsE:
	.zero		3584


//--------------------- .nv.constant0._ZN7cutlass13device_kernelIN5flash11enable_sm90INS1_16FlashAttnFwdSm90INS1_25CollectiveMainloopFwdSm90ILi2EN4cute5tupleIJNS5_1CILi1EEES8_S8_EEENS6_IJNS7_ILi192EEENS7_ILi160EEENS7_ILi64EEEEEELi64ENS_12float_e4m3_tEfNS_4arch4Sm90ELb0ELb1ELb0ELb1ELb0ELb1ELb0ELb1ELb1ELb1ELb0ELb0EEENS1_21CollectiveEpilogueFwdINS6_IJSA_SC_SB_EEES9_NS_10bfloat16_tESG_Li384ELb1ELb1ELb0ELb1EEENS1_36VarlenDynamicPersistentTileSchedulerILi192ELi160ELi384ELi128ELb0ELb1ELb1ELb1ELb0ELb1EEEEEEEEEvNT_6ParamsE --------------------------
	.section	.nv.constant0._ZN7cutlass13device_kernelIN5flash11enable_sm90INS1_16FlashAttnFwdSm90INS1_25CollectiveMainloopFwdSm90ILi2EN4cute5tupleIJNS5_1CILi1EEES8_S8_EEENS6_IJNS7_ILi192EEENS7_ILi160EEENS7_ILi64EEEEEELi64ENS_12float_e4m3_tEfNS_4arch4Sm90ELb0ELb1ELb0ELb1ELb0ELb1ELb0ELb1ELb1ELb1ELb0ELb0EEENS1_21CollectiveEpilogueFwdINS6_IJSA_SC_SB_EEES9_NS_10bfloat16_tESG_Li384ELb1ELb1ELb0ELb1EEENS1_36VarlenDynamicPersistentTileSchedulerILi192ELi160ELi384ELi128ELb0ELb1ELb1ELb1ELb0ELb1EEEEEEEEEvNT_6ParamsE,"a",@progbits
	.sectionflags	@""
	.align	4
.nv.constant0._ZN7cutlass13device_kernelIN5flash11enable_sm90INS1_16FlashAttnFwdSm90INS1_25CollectiveMainloopFwdSm90ILi2EN4cute5tupleIJNS5_1CILi1EEES8_S8_EEENS6_IJNS7_ILi192EEENS7_ILi160EEENS7_ILi64EEEEEELi64ENS_12float_e4m3_tEfNS_4arch4Sm90ELb0ELb1ELb0ELb1ELb0ELb1ELb0ELb1ELb1ELb1ELb0ELb0EEENS1_21CollectiveEpilogueFwdINS6_IJSA_SC_SB_EEES9_NS_10bfloat16_tESG_Li384ELb1ELb1ELb0ELb1EEENS1_36VarlenDynamicPersistentTileSchedulerILi192ELi160ELi384ELi128ELb0ELb1ELb1ELb1ELb0ELb1EEEEEEEEEvNT_6ParamsE:
	.zero		3584


//--------------------- .nv.constant0._ZN7cutlass13device_kernelIN5flash11enable_sm90INS1_16FlashAttnFwdSm90INS1_25CollectiveMainloopFwdSm90ILi2EN4cute5tupleIJNS5_1CILi1EEES8_S8_EEENS6_IJNS7_ILi192EEENS7_ILi160EEENS7_ILi64EEEEEELi64ENS_12float_e4m3_tEfNS_4arch4Sm90ELb1ELb0ELb0ELb0ELb0ELb0ELb0ELb1ELb1ELb1ELb0ELb0EEENS1_21CollectiveEpilogueFwdINS6_IJSA_SC_SB_EEES9_NS_10bfloat16_tESG_Li384ELb0ELb1ELb0ELb1EEENS1_30DynamicPersistentTileSchedulerILi384ELi128ELb0ELb1ELb1EEEEEEEEEvNT_6ParamsE --------------------------
	.section	.nv.constant0._ZN7cutlass13device_kernelIN5flash11enable_sm90INS1_16FlashAttnFwdSm90INS1_25CollectiveMainloopFwdSm90ILi2EN4cute5tupleIJNS5_1CILi1EEES8_S8_EEENS6_IJNS7_ILi192EEENS7_ILi160EEENS7_ILi64EEEEEELi64ENS_12float_e4m3_tEfNS_4arch4Sm90ELb1ELb0ELb0ELb0ELb0ELb0ELb0ELb1ELb1ELb1ELb0ELb0EEENS1_21CollectiveEpilogueFwdINS6_IJSA_SC_SB_EEES9_NS_10bfloat16_tESG_Li384ELb0ELb1ELb0ELb1EEENS1_30DynamicPersistentTileSchedulerILi384ELi128ELb0ELb1ELb1EEEEEEEEEvNT_6ParamsE,"a",@progbits
	.sectionflags	@""
	.align	4
.nv.constant0._ZN7cutlass13device_kernelIN5flash11enable_sm90INS1_16FlashAttnFwdSm90INS1_25CollectiveMainloopFwdSm90ILi2EN4cute5tupleIJNS5_1CILi1EEES8_S8_EEENS6_IJNS7_ILi192EEENS7_ILi160EEENS7_ILi64EEEEEELi64ENS_12float_e4m3_tEfNS_4arch4Sm90ELb1ELb0ELb0ELb0ELb0ELb0ELb0ELb1ELb1ELb1ELb0ELb0EEENS1_21CollectiveEpilogueFwdINS6_IJSA_SC_SB_EEES9_NS_10bfloat16_tESG_Li384ELb0ELb1ELb0ELb1EEENS1_30DynamicPersistentTileSchedulerILi384ELi128ELb0ELb1ELb1EEEEEEEEEvNT_6ParamsE:
	.zero		3584


//--------------------- .nv.constant0._ZN7cutlass13device_kernelIN5flash11enable_sm90INS1_16FlashAttnFwdSm90INS1_25CollectiveMainloopFwdSm90ILi2EN4cute5tupleIJNS5_1CILi1EEES8_S8_EEENS6_IJNS7_ILi192EEENS7_ILi160EEENS7_ILi64EEEEEELi64ENS_12float_e4m3_tEfNS_4arch4Sm90ELb1ELb0ELb0ELb1ELb0ELb0ELb0ELb1ELb1ELb1ELb0ELb0EEENS1_21CollectiveEpilogueFwdINS6_IJSA_SC_SB_EEES9_NS_10bfloat16_tESG_Li384ELb1ELb1ELb0ELb1EEENS1_36VarlenDynamicPersistentTileSchedulerILi192ELi160ELi384ELi128ELb0ELb1ELb1ELb1ELb1ELb1EEEEEEEEEvNT_6ParamsE --------------------------
	.section	.nv.constant0._ZN7cutlass13device_kernelIN5flash11enable_sm90INS1_16FlashAttnFwdSm90INS1_25CollectiveMainloopFwdSm90ILi2EN4cute5tupleIJNS5_1CILi1EEES8_S8_EEENS6_IJNS7_ILi192EEENS7_ILi160EEENS7_ILi64EEEEEELi64ENS_12float_e4m3_tEfNS_4arch4Sm90ELb1ELb0ELb0ELb1ELb0ELb0ELb0ELb1ELb1ELb1ELb0ELb0EEENS1_21CollectiveEpilogueFwdINS6_IJSA_SC_SB_EEES9_NS_10bfloat16_tESG_Li384ELb1ELb1ELb0ELb1EEENS1_36VarlenDynamicPersistentTileSchedulerILi192ELi160ELi384ELi128ELb0ELb1ELb1ELb1ELb1ELb1EEEEEEEEEvNT_6ParamsE,"a",@progbits
	.sectionflags	@""
	.align	4
.nv.constant0._ZN7cutlass13device_kernelIN5flash11enable_sm90INS1_16FlashAttnFwdSm90INS1_25CollectiveMainloopFwdSm90ILi2EN4cute5tupleIJNS5_1CILi1EEES8_S8_EEENS6_IJNS7_ILi192EEENS7_ILi160EEENS7_ILi64EEEEEELi64ENS_12float_e4m3_tEfNS_4arch4Sm90ELb1ELb0ELb0ELb1ELb0ELb0ELb0ELb1ELb1ELb1ELb0ELb0EEENS1_21CollectiveEpilogueFwdINS6_IJSA_SC_SB_EEES9_NS_10bfloat16_tESG_Li384ELb1ELb1ELb0ELb1EEENS1_36VarlenDynamicPersistentTileSchedulerILi192ELi160ELi384ELi128ELb0ELb1ELb1ELb1ELb1ELb1EEEEEEEEEvNT_6ParamsE:
	.zero		3584


//--------------------- .nv.constant0._ZN7cutlass13device_kernelIN5flash11enable_sm90INS1_16FlashAttnFwdSm90INS1_25CollectiveMainloopFwdSm90ILi2EN4cute5tupleIJNS5_1CILi1EEES8_S8_EEENS6_IJNS7_ILi192EEENS7_ILi160EEENS7_ILi64EEEEEELi64ENS_12float_e4m3_tEfNS_4arch4Sm90ELb1ELb0ELb0ELb1ELb0ELb1ELb0ELb1ELb1ELb1ELb0ELb0EEENS1_21CollectiveEpilogueFwdINS6_IJSA_SC_SB_EEES9_NS_10bfloat16_tESG_Li384ELb1ELb1ELb0ELb1EEENS1_36VarlenDynamicPersistentTileSchedulerILi192ELi160ELi384ELi128ELb0ELb1ELb1ELb1ELb1ELb1EEEEEEEEEvNT_6ParamsE --------------------------
	.section	.nv.constant0._ZN7cutlass13device_kernelIN5flash11enable_sm90INS1_16FlashAttnFwdSm90INS1_25CollectiveMainloopFwdSm90ILi2EN4cute5tupleIJNS5_1CILi1EEES8_S8_EEENS6_IJNS7_ILi192EEENS7_ILi160EEENS7_ILi64EEEEEELi64ENS_12float_e4m3_tEfNS_4arch4Sm90ELb1ELb0ELb0ELb1ELb0ELb1ELb0ELb1ELb1ELb1ELb0ELb0EEENS1_21CollectiveEpilogueFwdINS6_IJSA_SC_SB_EEES9_NS_10bfloat16_tESG_Li384ELb1ELb1ELb0ELb1EEENS1_36VarlenDynamicPersistentTileSchedulerILi192ELi160ELi384ELi128ELb0ELb1ELb1ELb1ELb1ELb1EEEEEEEEEvNT_6ParamsE,"a",@progbits
	.sectionflags	@""
	.align	4
.nv.constant0._ZN7cutlass13device_kernelIN5flash11enable_sm90INS1_16FlashAttnFwdSm90INS1_25CollectiveMainloopFwdSm90ILi2EN4cute5tupleIJNS5_1CILi1EEES8_S8_EEENS6_IJNS7_ILi192EEENS7_ILi160EEENS7_ILi64EEEEEELi64ENS_12float_e4m3_tEfNS_4arch4Sm90ELb1ELb0ELb0ELb1ELb0ELb1ELb0ELb1ELb1ELb1ELb0ELb0EEENS1_21CollectiveEpilogueFwdINS6_IJSA_SC_SB_EEES9_NS_10bfloat16_tESG_Li384ELb1ELb1ELb0ELb1EEENS1_36VarlenDynamicPersistentTileSchedulerILi192ELi160ELi384ELi128ELb0ELb1ELb1ELb1ELb1ELb1EEEEEEEEEvNT_6ParamsE:
	.zero		3584


//--------------------- SYMBOLS --------------------------

	.type		.nv.reservedSmem.offset0,@object
	.size		.nv.reservedSmem.offset0,0x4
